def matmul_kernel(
    a_ptr,
    b_ptr,
    c_ptr,
    M,
    N,
    K,
    stride_am,
    stride_ak,
    stride_bk,
    stride_bn,
    stride_cm,
    stride_cn,
    BLOCK_M: tl.constexpr,
    BLOCK_N: tl.constexpr,
    BLOCK_K: tl.constexpr,
    GROUP_M: tl.constexpr,
):
    pid = tl.program_id(axis=0)
    num_pid_m = tl.cdiv(M, BLOCK_M)
    num_pid_n = tl.cdiv(N, BLOCK_N)
    num_pid_in_group = GROUP_M * num_pid_n
    group_id = pid // num_pid_in_group
    first_pid_m = group_id * GROUP_M
    group_size_m = min(num_pid_m - first_pid_m, GROUP_M)
    pid_m = first_pid_m + ((pid % num_pid_in_group) % group_size_m)
    pid_n = (pid % num_pid_in_group) // group_size_m

    offs_am = (pid_m * BLOCK_M + tl.arange(0, BLOCK_M)) % M
    offs_bn = (pid_n * BLOCK_N + tl.arange(0, BLOCK_N)) % N
    offs_k = tl.arange(0, BLOCK_K)
    a_ptrs = a_ptr + offs_am[:, None] * stride_am + offs_k[None, :] * stride_ak
    b_ptrs = b_ptr + offs_k[:, None] * stride_bk + offs_bn[None, :] * stride_bn

    acc = tl.zeros((BLOCK_M, BLOCK_N), dtype=tl.float32)
    for kk in range(0, tl.cdiv(K, BLOCK_K)):
        a = tl.load(a_ptrs, mask=offs_k[None, :] < K - kk * BLOCK_K, other=0.0)
        b = tl.load(b_ptrs, mask=offs_k[:, None] < K - kk * BLOCK_K, other=0.0)
        acc = tl.dot(a, b, acc)
        a_ptrs += BLOCK_K * stride_ak
        b_ptrs += BLOCK_K * stride_bk

    c = acc.to(c_ptr.dtype.element_ty)
    offs_cm = pid_m * BLOCK_M + tl.arange(0, BLOCK_M)
    offs_cn = pid_n * BLOCK_N + tl.arange(0, BLOCK_N)
    c_ptrs = c_ptr + offs_cm[:, None] * stride_cm + offs_cn[None, :] * stride_cn
    mask = (offs_cm[:, None] < M) & (offs_cn[None, :] < N)
    tl.store(c_ptrs, c, mask=mask)

# config = {"BLOCK_K": 64, "BLOCK_M": 512, "BLOCK_N": 256, "GROUP_M": 8, "arch": "sm_100", "dtype": "fp8e5m2", "num_ctas": 2, "num_stages": 3, "num_warps": 4}
# arch = sm_100


// ===== COMPILED SASS (sm_100a) =====

	.target	sm_100a

	.elftype	@"ET_EXEC"


//--------------------- .note.nv.tkinfo           --------------------------
	.section	.note.nv.tkinfo,"",@"SHT_NOTE"
	.sectionflags	@"SHF_NOTE_NV_TKINFO"
	.tkinfo
        /*0018*/ 	.word	0x00000081
        /*0030*/ 	.string	""
        /*0030*/ 	.string	"ptxas-blackwell"
        /*0030*/ 	.string	"Cuda compilation tools, release 12.9, V12.9.86"
        /*0030*/ 	.string	"Build cuda_12.9.r12.9/compiler.36037853_0"
        /*0030*/ 	.string	"-v  -suppress-debug-info  -lineinfo  -arch sm_100a "



//--------------------- .note.nv.cuver            --------------------------
	.section	.note.nv.cuver,"",@"SHT_NOTE"
	.sectionflags	@"SHF_NOTE_NV_CUVER"
        /*0018*/ 	.short	0x0001
        /*001a*/ 	.short	0x0064
        /*001c*/ 	.short	0x0001
        /*001e*/ 	.short	0x0000
        /*0020*/ 	.short	0x0001
        /*0022*/ 	.short	0x0000


//--------------------- .nv.info                  --------------------------
	.section	.nv.info,"",@"SHT_CUDA_INFO"
	.align	4


	//----- nvinfo : EIATTR_REGCOUNT
	.align		4
        /*0000*/ 	.byte	0x04, 0x2f
        /*0002*/ 	.short	(.L_6 - .L_5)
	.align		4
.L_5:
        /*0004*/ 	.word	index@(matmul_kernel)
        /*0008*/ 	.word	0x000000a8


	//----- nvinfo : EIATTR_FRAME_SIZE
	.align		4
.L_6:
        /*000c*/ 	.byte	0x04, 0x11
        /*000e*/ 	.short	(.L_8 - .L_7)
	.align		4
.L_7:
        /*0010*/ 	.word	index@($__internal_2_$__cuda_sm10x_tcgen05_guardrail_trap_unallocated_columns_being_dealloced)
        /*0014*/ 	.word	0x00000e20


	//----- nvinfo : EIATTR_FRAME_SIZE
	.align		4
.L_8:
        /*0018*/ 	.byte	0x04, 0x11
        /*001a*/ 	.short	(.L_10 - .L_9)
	.align		4
.L_9:
        /*001c*/ 	.word	index@($__internal_1_$__cuda_sm10x_tcgen05_guardrail_trap_phase_invalid_during_alloc)
        /*0020*/ 	.word	0x00000e20


	//----- nvinfo : EIATTR_FRAME_SIZE
	.align		4
.L_10:
        /*0024*/ 	.byte	0x04, 0x11
        /*0026*/ 	.short	(.L_12 - .L_11)
	.align		4
.L_11:
        /*0028*/ 	.word	index@($__internal_0_$__cuda_sm10x_tcgen05_guardrail_trap_col_being_dealloced_not_returned_by_alloc)
        /*002c*/ 	.word	0x00000e20


	//----- nvinfo : EIATTR_FRAME_SIZE
	.align		4
.L_12:
        /*0030*/ 	.byte	0x04, 0x11
        /*0032*/ 	.short	(.L_14 - .L_13)
	.align		4
.L_13:
        /*0034*/ 	.word	index@(matmul_kernel)
        /*0038*/ 	.word	0x00000e20


	//----- nvinfo : EIATTR_MIN_STACK_SIZE
	.align		4
.L_14:
        /*003c*/ 	.byte	0x04, 0x12
        /*003e*/ 	.short	(.L_16 - .L_15)
	.align		4
.L_15:
        /*0040*/ 	.word	index@(matmul_kernel)
        /*0044*/ 	.word	0x00000e20
.L_16:


//--------------------- .nv.info.matmul_kernel    --------------------------
	.section	.nv.info.matmul_kernel,"",@"SHT_CUDA_INFO"
	.sectionflags	@""
	.align	4


	//----- nvinfo : EIATTR_CUDA_API_VERSION
	.align		4
        /*0000*/ 	.byte	0x04, 0x37
        /*0002*/ 	.short	(.L_18 - .L_17)
.L_17:
        /*0004*/ 	.word	0x00000081


	//----- nvinfo : EIATTR_KPARAM_INFO
	.align		4
.L_18:
        /*0008*/ 	.byte	0x04, 0x17
        /*000a*/ 	.short	(.L_20 - .L_19)
.L_19:
        /*000c*/ 	.word	0x00000000
        /*0010*/ 	.short	0x000d
        /*0012*/ 	.short	0x0048
        /*0014*/ 	.byte	0x00, 0xf4, 0x21, 0x00


	//----- nvinfo : EIATTR_KPARAM_INFO
	.align		4
.L_20:
        /*0018*/ 	.byte	0x04, 0x17
        /*001a*/ 	.short	(.L_22 - .L_21)
.L_21:
        /*001c*/ 	.word	0x00000000
        /*0020*/ 	.short	0x000c
        /*0022*/ 	.short	0x0040
        /*0024*/ 	.byte	0x00, 0xf4, 0x21, 0x00


	//----- nvinfo : EIATTR_KPARAM_INFO
	.align		4
.L_22:
        /*0028*/ 	.byte	0x04, 0x17
        /*002a*/ 	.short	(.L_24 - .L_23)
.L_23:
        /*002c*/ 	.word	0x00000000
        /*0030*/ 	.short	0x000b
        /*0032*/ 	.short	0x0038
        /*0034*/ 	.byte	0x00, 0xf0, 0x11, 0x00


	//----- nvinfo : EIATTR_KPARAM_INFO
	.align		4
.L_24:
        /*0038*/ 	.byte	0x04, 0x17
        /*003a*/ 	.short	(.L_26 - .L_25)
.L_25:
        /*003c*/ 	.word	0x00000000
        /*0040*/ 	.short	0x000a
        /*0042*/ 	.short	0x0034
        /*0044*/ 	.byte	0x00, 0xf0, 0x11, 0x00


	//----- nvinfo : EIATTR_KPARAM_INFO
	.align		4
.L_26:
        /*0048*/ 	.byte	0x04, 0x17
        /*004a*/ 	.short	(.L_28 - .L_27)
.L_27:
        /*004c*/ 	.word	0x00000000
        /*0050*/ 	.short	0x0009
        /*0052*/ 	.short	0x0030
        /*0054*/ 	.byte	0x00, 0xf0, 0x11, 0x00


	//----- nvinfo : EIATTR_KPARAM_INFO
	.align		4
.L_28:
        /*0058*/ 	.byte	0x04, 0x17
        /*005a*/ 	.short	(.L_30 - .L_29)
.L_29:
        /*005c*/ 	.word	0x00000000
        /*0060*/ 	.short	0x0008
        /*0062*/ 	.short	0x002c
        /*0064*/ 	.byte	0x00, 0xf0, 0x11, 0x00


	//----- nvinfo : EIATTR_KPARAM_INFO
	.align		4
.L_30:
        /*0068*/ 	.byte	0x04, 0x17
        /*006a*/ 	.short	(.L_32 - .L_31)
.L_31:
        /*006c*/ 	.word	0x00000000
        /*0070*/ 	.short	0x0007
        /*0072*/ 	.short	0x0028
        /*0074*/ 	.byte	0x00, 0xf0, 0x11, 0x00


	//----- nvinfo : EIATTR_KPARAM_INFO
	.align		4
.L_32:
        /*0078*/ 	.byte	0x04, 0x17
        /*007a*/ 	.short	(.L_34 - .L_33)
.L_33:
        /*007c*/ 	.word	0x00000000
        /*0080*/ 	.short	0x0006
        /*0082*/ 	.short	0x0024
        /*0084*/ 	.byte	0x00, 0xf0, 0x11, 0x00


	//----- nvinfo : EIATTR_KPARAM_INFO
	.align		4
.L_34:
        /*0088*/ 	.byte	0x04, 0x17
        /*008a*/ 	.short	(.L_36 - .L_35)
.L_35:
        /*008c*/ 	.word	0x00000000
        /*0090*/ 	.short	0x0005
        /*0092*/ 	.short	0x0020
        /*0094*/ 	.byte	0x00, 0xf0, 0x11, 0x00


	//----- nvinfo : EIATTR_KPARAM_INFO
	.align		4
.L_36:
        /*0098*/ 	.byte	0x04, 0x17
        /*009a*/ 	.short	(.L_38 - .L_37)
.L_37:
        /*009c*/ 	.word	0x00000000
        /*00a0*/ 	.short	0x0004
        /*00a2*/ 	.short	0x001c
        /*00a4*/ 	.byte	0x00, 0xf0, 0x11, 0x00


	//----- nvinfo : EIATTR_KPARAM_INFO
	.align		4
.L_38:
        /*00a8*/ 	.byte	0x04, 0x17
        /*00aa*/ 	.short	(.L_40 - .L_39)
.L_39:
        /*00ac*/ 	.word	0x00000000
        /*00b0*/ 	.short	0x0003
        /*00b2*/ 	.short	0x0018
        /*00b4*/ 	.byte	0x00, 0xf0, 0x11, 0x00


	//----- nvinfo : EIATTR_KPARAM_INFO
	.align		4
.L_40:
        /*00b8*/ 	.byte	0x04, 0x17
        /*00ba*/ 	.short	(.L_42 - .L_41)
.L_41:
        /*00bc*/ 	.word	0x00000000
        /*00c0*/ 	.short	0x0002
        /*00c2*/ 	.short	0x0010
        /*00c4*/ 	.byte	0x00, 0xf4, 0x21, 0x00


	//----- nvinfo : EIATTR_KPARAM_INFO
	.align		4
.L_42:
        /*00c8*/ 	.byte	0x04, 0x17
        /*00ca*/ 	.short	(.L_44 - .L_43)
.L_43:
        /*00cc*/ 	.word	0x00000000
        /*00d0*/ 	.short	0x0001
        /*00d2*/ 	.short	0x0008
        /*00d4*/ 	.byte	0x00, 0xf4, 0x21, 0x00


	//----- nvinfo : EIATTR_KPARAM_INFO
	.align		4
.L_44:
        /*00d8*/ 	.byte	0x04, 0x17
        /*00da*/ 	.short	(.L_46 - .L_45)
.L_45:
        /*00dc*/ 	.word	0x00000000
        /*00e0*/ 	.short	0x0000
        /*00e2*/ 	.short	0x0000
        /*00e4*/ 	.byte	0x00, 0xf4, 0x21, 0x00


	//----- nvinfo : EIATTR_EXPLICIT_CLUSTER
	.align		4
.L_46:
        /*00e8*/ 	.byte	0x01, 0x3e
	.zero		2


	//----- nvinfo : EIATTR_CTA_PER_CLUSTER
	.align		4
        /*00ec*/ 	.byte	0x04, 0x3d
        /*00ee*/ 	.short	(.L_48 - .L_47)
.L_47:
        /*00f0*/ 	.word	0x00000002
        /*00f4*/ 	.word	0x00000001
        /*00f8*/ 	.word	0x00000001


	//----- nvinfo : EIATTR_AT_ENTRY_FRAGMENTS
	.align		4
.L_48:
        /*00fc*/ 	.byte	0x04, 0x4f
        /*00fe*/ 	.short	(.L_50 - .L_49)


	//   ....[0]....
.L_49:
        /*0100*/ 	.word	0x00000004


	//   ....[1]....
        /*0104*/ 	.word	0x00000005


	//----- nvinfo : EIATTR_RESERVED_SMEM_USED
	.align		4
.L_50:
        /*0108*/ 	.byte	0x01, 0x41
	.zero		2


	//----- nvinfo : EIATTR_SPARSE_MMA_MASK
	.align		4
        /*010c*/ 	.byte	0x03, 0x50
        /*010e*/ 	.short	0x0000


	//----- nvinfo : EIATTR_TCGEN05_2CTA_USED
	.align		4
        /*0110*/ 	.byte	0x01, 0x52
	.zero		2


	//----- nvinfo : EIATTR_MAXREG_COUNT
	.align		4
        /*0114*/ 	.byte	0x03, 0x1b
        /*0116*/ 	.short	0x00ff


	//----- nvinfo : EIATTR_NUM_BARRIERS
	.align		4
        /*0118*/ 	.byte	0x02, 0x4c
        /*011a*/ 	.byte	0x01
	.zero		1


	//----- nvinfo : EIATTR_ANNOTATIONS
	.align		4
        /*011c*/ 	.byte	0x04, 0x55
        /*011e*/ 	.short	(.L_52 - .L_51)


	//   ....[0]....
.L_51:
        /*0120*/ 	.word	0x00000001
        /*0124*/ 	.byte	0xe0, 0x15, 0x00, 0x00, 0x01, 0x00, 0x00, 0x00, 0x10, 0x17, 0x00, 0x00, 0x01, 0x00, 0x00, 0x00
        /* <DEDUP_REMOVED lines=1490> */
        /*5e54*/ 	.byte	0x40, 0x02, 0x03, 0x00, 0x01, 0x00, 0x00, 0x00, 0x50, 0x02, 0x03, 0x00


	//----- nvinfo : EIATTR_INT_WARP_WIDE_INSTR_OFFSETS
	.align		4
.L_52:
        /*5e60*/ 	.byte	0x04, 0x31
        /*5e62*/ 	.short	(.L_54 - .L_53)


	//   ....[0]....
.L_53:
        /*5e64*/ 	.word	0x00003890


	//   ....[1]....
        /*5e68*/ 	.word	0x000038a0


	//   ....[2]....
        /*5e6c*/ 	.word	0x0000a580


	//   ....[3]....
        /*5e70*/ 	.word	0x00030830


	//   ....[4]....
        /*5e74*/ 	.word	0x00030880


	//----- nvinfo : EIATTR_COOP_GROUP_MASK_REGIDS
	.align		4
.L_54:
        /*5e78*/ 	.byte	0x04, 0x29
        /*5e7a*/ 	.short	(.L_56 - .L_55)


	//   ....[0]....
.L_55:
        /*5e7c*/ 	.word	0xffffffff


	//   ....[1]....
        /*5e80*/ 	.word	0xffffffff


	//   ....[2]....
        /*5e84*/ 	.word	0xffffffff


	//   ....[3]....
        /*5e88*/ 	.word	0xffffffff


	//----- nvinfo : EIATTR_COOP_GROUP_INSTR_OFFSETS
	.align		4
.L_56:
        /*5e8c*/ 	.byte	0x04, 0x28
        /*5e8e*/ 	.short	(.L_58 - .L_57)


	//   ....[0]....
.L_57:
        /*5e90*/ 	.word	0x00000070


	//   ....[1]....
        /*5e94*/ 	.word	0x00000670


	//   ....[2]....
        /*5e98*/ 	.word	0x000306c0


	//   ....[3]....
        /*5e9c*/ 	.word	0x00030930


	//----- nvinfo : EIATTR_VRC_CTA_INIT_COUNT
	.align		4
.L_58:
        /*5ea0*/ 	.byte	0x02, 0x4a
        /*5ea2*/ 	.byte	0x80
	.zero		1


	//----- nvinfo : EIATTR_MBARRIER_INSTR_OFFSETS
	.align		4
        /*5ea4*/ 	.byte	0x04, 0x39
        /*5ea6*/ 	.short	(.L_60 - .L_59)


	//   ....[0]....
.L_59:
        /*5ea8*/ 	.word	0x000002f0
        /*5eac*/ 	.word	0x00000007
        /*5eb0*/ 	.word	0x00000000
        /*5eb4*/ 	.short	0x010a
        /*5eb6*/ 	.byte	0xff
	.zero		1


	//   ....[1]....
        /*5eb8*/ 	.word	0x00000310
        /*5ebc*/ 	.word	0x00000007
        /*5ec0*/ 	.word	0x00000000
        /*5ec4*/ 	.short	0x010a
        /*5ec6*/ 	.byte	0xff
	.zero		1


	//   ....[2]....
        /*5ec8*/ 	.word	0x000004e0
        /*5ecc*/ 	.word	0x00000009
        /*5ed0*/ 	.word	0x00000000
        /*5ed4*/ 	.short	0x010a
        /*5ed6*/ 	.byte	0xff
	.zero		1


	//   ....[3]....
        /*5ed8*/ 	.word	0x00000500
        /*5edc*/ 	.word	0x00000009
        /*5ee0*/ 	.word	0x00000000
        /*5ee4*/ 	.short	0x010a
        /*5ee6*/ 	.byte	0xff
	.zero		1


	//   ....[4]....
        /*5ee8*/ 	.word	0x000005f0
        /*5eec*/ 	.word	0x00000005
        /*5ef0*/ 	.word	0x00000000
        /*5ef4*/ 	.short	0x0101
        /*5ef6*/ 	.byte	0xff
	.zero		1


	//   ....[5]....
        /*5ef8*/ 	.word	0x000040b0
        /*5efc*/ 	.word	0x000000ff
        /*5f00*/ 	.word	0x00000000
        /*5f04*/ 	.short	0x0100
        /*5f06*/ 	.byte	0x0a
	.zero		1


	//   ....[6]....
        /*5f08*/ 	.word	0x0000a5c0
        /*5f0c*/ 	.word	0x000000ff
        /*5f10*/ 	.word	0x0000c008
        /*5f14*/ 	.short	0x0100
        /*5f16*/ 	.byte	0x08
	.zero		1


	//   ....[7]....
        /*5f18*/ 	.word	0x00012dc0
        /*5f1c*/ 	.word	0x000000ff
        /*5f20*/ 	.word	0x00000000
        /*5f24*/ 	.short	0x010a
        /*5f26*/ 	.byte	0x0a
	.zero		1


	//   ....[8]....
        /*5f28*/ 	.word	0x00019350
        /*5f2c*/ 	.word	0x000000ff
        /*5f30*/ 	.word	0x00000000
        /*5f34*/ 	.short	0x010a
        /*5f36*/ 	.byte	0x0a
	.zero		1


	//   ....[9]....
        /*5f38*/ 	.word	0x000194a0
        /*5f3c*/ 	.word	0x000000ff
        /*5f40*/ 	.word	0x0000c000
        /*5f44*/ 	.short	0x0108
        /*5f46*/ 	.byte	0x08
	.zero		1


	//   ....[10]....
        /*5f48*/ 	.word	0x00019550
        /*5f4c*/ 	.word	0x000000ff
        /*5f50*/ 	.word	0x0000c008
        /*5f54*/ 	.short	0x0108
        /*5f56*/ 	.byte	0x08
	.zero		1


	//   ....[11]....
        /*5f58*/ 	.word	0x00030960
        /*5f5c*/ 	.word	0x00000007
        /*5f60*/ 	.word	0x00000000
        /*5f64*/ 	.short	0x010a
        /*5f66*/ 	.byte	0xff
	.zero		1


	//   ....[12]....
        /*5f68*/ 	.word	0x000309c0
        /*5f6c*/ 	.word	0x00000009
        /*5f70*/ 	.word	0x00000000
        /*5f74*/ 	.short	0x010a
        /*5f76*/ 	.byte	0xff
	.zero		1


	//   ....[13]....
        /*5f78*/ 	.word	0x00030a10
        /*5f7c*/ 	.word	0x000000ff
        /*5f80*/ 	.word	0x00000000
        /*5f84*/ 	.short	0x010a
        /*5f86*/ 	.byte	0x0a
	.zero		1


	//   ....[14]....
        /*5f88*/ 	.word	0x00030a40
        /*5f8c*/ 	.word	0x000000ff
        /*5f90*/ 	.word	0x00000000
        /*5f94*/ 	.short	0x010a
        /*5f96*/ 	.byte	0x0a
	.zero		1


	//----- nvinfo : EIATTR_NUM_MBARRIERS
	.align		4
.L_60:
        /*5f98*/ 	.byte	0x03, 0x38
        /*5f9a*/ 	.short	0x0002


	//----- nvinfo : EIATTR_EXIT_INSTR_OFFSETS
	.align		4
        /*5f9c*/ 	.byte	0x04, 0x1c
        /*5f9e*/ 	.short	(.L_62 - .L_61)


	//   ....[0]....
.L_61:
        /*5fa0*/ 	.word	0x00030940


	//----- nvinfo : EIATTR_REQNTID
	.align		4
.L_62:
        /*5fa4*/ 	.byte	0x04, 0x10
        /*5fa6*/ 	.short	(.L_64 - .L_63)
.L_63:
        /*5fa8*/ 	.word	0x00000080
        /*5fac*/ 	.word	0x00000001
        /*5fb0*/ 	.word	0x00000001


	//----- nvinfo : EIATTR_CRS_STACK_SIZE
	.align		4
.L_64:
        /*5fb4*/ 	.byte	0x04, 0x1e
        /*5fb6*/ 	.short	(.L_66 - .L_65)
.L_65:
        /*5fb8*/ 	.word	0x00000000


	//----- nvinfo : EIATTR_CBANK_PARAM_SIZE
	.align		4
.L_66:
        /*5fbc*/ 	.byte	0x03, 0x19
        /*5fbe*/ 	.short	0x0050


	//----- nvinfo : EIATTR_PARAM_CBANK
	.align		4
        /*5fc0*/ 	.byte	0x04, 0x0a
        /*5fc2*/ 	.short	(.L_68 - .L_67)
	.align		4
.L_67:
        /*5fc4*/ 	.word	index@(.nv.constant0.matmul_kernel)
        /*5fc8*/ 	.short	0x0380
        /*5fca*/ 	.short	0x0050


	//----- nvinfo : EIATTR_SW_WAR
	.align		4
.L_68:
        /*5fcc*/ 	.byte	0x04, 0x36
        /*5fce*/ 	.short	(.L_70 - .L_69)
.L_69:
        /*5fd0*/ 	.word	0x00000008
.L_70:


//--------------------- .nv.compat                --------------------------
	.section	.nv.compat,"",@"SHT_CUDA_COMPAT_INFO"
	.align	4
        /*0000*/ 	.byte	0x02, 0x02, 0x02, 0x00, 0x02, 0x05, 0x05, 0x00, 0x02, 0x03, 0x00, 0x00, 0x02, 0x06, 0x01, 0x00


//--------------------- .nv.callgraph             --------------------------
	.section	.nv.callgraph,"",@"SHT_CUDA_CALLGRAPH"
	.align	4
	.sectionentsize	8
	.align		4
        /*0000*/ 	.word	0x00000000
	.align		4
        /*0004*/ 	.word	0xffffffff
	.align		4
        /*0008*/ 	.word	0x00000000
	.align		4
        /*000c*/ 	.word	0xfffffffe
	.align		4
        /*0010*/ 	.word	0x00000000
	.align		4
        /*0014*/ 	.word	0xfffffffd
	.align		4
        /*0018*/ 	.word	0x00000000
	.align		4
        /*001c*/ 	.word	0xfffffffc


//--------------------- .text.matmul_kernel       --------------------------
	.section	.text.matmul_kernel,"ax",@progbits
	.align	128
        .global         matmul_kernel
        .type           matmul_kernel,@function
        .size           matmul_kernel,(.L_x_28 - matmul_kernel)
        .other          matmul_kernel,@"STO_CUDA_ENTRY STV_DEFAULT"
matmul_kernel:
.text.matmul_kernel:
[----:B------:R-:W0:Y:S01]  /*0000*/  LDC R1, c[0x0][0x37c] ;  /* 0x0000df00ff017b82 */ /* 0x000e220000000800 */
[----:B------:R-:W1:Y:S01]  /*0010*/  S2R R0, SR_TID.X ;  /* 0x0000000000007919 */ /* 0x000e620000002100 */
[----:B0-----:R-:W-:Y:S01]  /*0020*/  VIADD R1, R1, 0xfffff1e0 ;  /* 0xfffff1e001017836 */ /* 0x001fe20000000000 */
[----:B-1----:R-:W-:-:S13]  /*0030*/  ISETP.GE.U32.AND P0, PT, R0, 0x20, PT ;  /* 0x000000200000780c */ /* 0x002fda0003f06070 */
[----:B------:R-:W-:Y:S02]  /*0040*/  VOTEU.ANY UP0, P0 ;  /* 0x0000000000ff7886 */ /* 0x000fe40000000100 */
[----:B------:R-:W-:Y:S05]  /*0050*/  BRA.U UP0, `(.L_x_0) ;  /* 0x0000000500887547 */ /* 0x000fea000b800000 */
[----:B------:R-:W0:Y:S01]  /*0060*/  S2R R11, SR_CgaCtaId ;  /* 0x00000000000b7919 */ /* 0x000e220000008800 */
[----:B------:R-:W-:Y:S01]  /*0070*/  NOP ;  /* 0x0000000000007918 */ /* 0x000fe20000000000 */
[----:B------:R-:W-:-:S04]  /*0080*/  MOV R0, 0x40 ;  /* 0x0000004000007802 */ /* 0x000fc80000000f00 */
[----:B0-----:R-:W-:Y:S02]  /*0090*/  LEA R2, R11, R0, 0x18 ;  /* 0x000000000b027211 */ /* 0x001fe400078ec0ff */
[----:B------:R-:W-:-:S04]  /*00a0*/  MOV R0, 0x400 ;  /* 0x0000040000007802 */ /* 0x000fc80000000f00 */
[----:B------:R-:W0:Y:S01]  /*00b0*/  LDS.U8 R2, [R2] ;  /* 0x0000000002027984 */ /* 0x000e220000000000 */
[----:B------:R-:W-:Y:S02]  /*00c0*/  LEA R0, R11, R0, 0x18 ;  /* 0x000000000b007211 */ /* 0x000fe400078ec0ff */
[----:B0-----:R-:W-:-:S13]  /*00d0*/  ISETP.NE.AND P0, PT, R2, RZ, PT ;  /* 0x000000ff0200720c */ /* 0x001fda0003f05270 */
[----:B------:R-:W-:Y:S05]  /*00e0*/  @P0 BRA `(.L_x_1) ;  /* 0x00000004004c0947 */ /* 0x000fea0003800000 */
[C---:B------:R-:W-:Y:S02]  /*00f0*/  LOP3.LUT R2, R11.reuse, 0x1, RZ, 0xc0, !PT ;  /* 0x000000010b027812 */ /* 0x040fe400078ec0ff */
[----:B------:R-:W-:Y:S02]  /*0100*/  LOP3.LUT R5, R11, 0x1, RZ, 0x3c, !PT ;  /* 0x000000010b057812 */ /* 0x000fe400078e3cff */
[----:B------:R-:W-:-:S13]  /*0110*/  ISETP.NE.U32.AND P0, PT, R2, 0x1, PT ;  /* 0x000000010200780c */ /* 0x000fda0003f05070 */
[----:B------:R-:W-:Y:S05]  /*0120*/  @!P0 BRA `(.L_x_2) ;  /* 0x0000000000c08947 */ /* 0x000fea0003800000 */
[----:B------:R-:W-:Y:S01]  /*0130*/  ELECT P1, URZ, PT ;  /* 0x0000000000ff782f */ /* 0x000fe20003820000 */
[----:B------:R-:W-:-:S12]  /*0140*/  BSSY B0, `(.L_x_2) ;  /* 0x000002e000007945 */ /* 0x000fd80003800000 */
[----:B------:R-:W-:Y:S05]  /*0150*/  @!P1 BRA `(.L_x_3) ;  /* 0x0000000000b09947 */ /* 0x000fea0003800000 */
[----:B------:R-:W-:-:S05]  /*0160*/  UMOV UR4, 0x10 ;  /* 0x0000001000047882 */ /* 0x000fca0000000000 */
[----:B------:R-:W-:Y:S04]  /*0170*/  DEPBAR.LE SB0, 0x36 ;  /* 0x00008d800000791a */ /* 0x000fe80000000000 */
[----:B------:R-:W0:Y:S02]  /*0180*/  UTCATOMSWS.2CTA.FIND_AND_SET.ALIGN UP1, UR4, UR4 ;  /* 0x00000004000475e3 */ /* 0x000e240008220800 */
[----:B0-----:R-:W-:Y:S01]  /*0190*/  PLOP3.LUT P1, PT, PT, PT, UP1, 0x80, 0x8 ;  /* 0x000000000008781c */ /* 0x001fe20003f2f018 */
[----:B------:R-:W-:-:S03]  /*01a0*/  IMAD.U32 R4, RZ, RZ, UR4 ;  /* 0x00000004ff047e24 */ /* 0x000fc6000f8e00ff */
[----:B------:R-:W-:-:S04]  /*01b0*/  SEL R2, RZ, 0xffffffff, !P1 ;  /* 0xffffffffff027807 */ /* 0x000fc80004800000 */
[----:B------:R-:W-:-:S13]  /*01c0*/  ISETP.NE.AND P1, PT, R2, RZ, PT ;  /* 0x000000ff0200720c */ /* 0x000fda0003f25270 */
[----:B------:R-:W-:Y:S05]  /*01d0*/  @P1 BRA `(.L_x_4) ;  /* 0x0000000000241947 */ /* 0x000fea0003800000 */
.L_x_5:
[----:B------:R-:W-:Y:S05]  /*01e0*/  NANOSLEEP 0x64 ;  /* 0x000000640000795d */ /* 0x000fea0003800000 */
[----:B------:R-:W-:-:S05]  /*01f0*/  UMOV UR4, 0x10 ;  /* 0x0000001000047882 */ /* 0x000fca0000000000 */
[----:B------:R-:W-:Y:S04]  /*0200*/  DEPBAR.LE SB0, 0x36 ;  /* 0x00008d800000791a */ /* 0x000fe80000000000 */
[----:B------:R-:W0:Y:S02]  /*0210*/  UTCATOMSWS.2CTA.FIND_AND_SET.ALIGN UP1, UR4, UR4 ;  /* 0x00000004000475e3 */ /* 0x000e240008220800 */
[----:B0-----:R-:W-:Y:S01]  /*0220*/  PLOP3.LUT P1, PT, PT, PT, UP1, 0x80, 0x8 ;  /* 0x000000000008781c */ /* 0x001fe20003f2f018 */
[----:B------:R-:W-:-:S03]  /*0230*/  IMAD.U32 R4, RZ, RZ, UR4 ;  /* 0x00000004ff047e24 */ /* 0x000fc6000f8e00ff */
[----:B------:R-:W-:-:S04]  /*0240*/  SEL R2, RZ, 0xffffffff, !P1 ;  /* 0xffffffffff027807 */ /* 0x000fc80004800000 */
[----:B------:R-:W-:-:S13]  /*0250*/  ISETP.NE.AND P1, PT, R2, RZ, PT ;  /* 0x000000ff0200720c */ /* 0x000fda0003f25270 */
[----:B------:R-:W-:Y:S05]  /*0260*/  @!P1 BRA `(.L_x_5) ;  /* 0xfffffffc00dc9947 */ /* 0x000fea000383ffff */
.L_x_4:
[----:B------:R-:W-:Y:S01]  /*0270*/  MOV R2, 0x60 ;  /* 0x0000006000027802 */ /* 0x000fe20000000f00 */
[----:B------:R-:W-:Y:S01]  /*0280*/  IMAD.MOV.U32 R10, RZ, RZ, 0x4 ;  /* 0x00000004ff0a7424 */ /* 0x000fe200078e00ff */
[----:B------:R-:W-:Y:S01]  /*0290*/  MOV R3, 0x58 ;  /* 0x0000005800037802 */ /* 0x000fe20000000f00 */
[----:B------:R-:W-:Y:S01]  /*02a0*/  IMAD.MOV.U32 R13, RZ, RZ, 0xffff ;  /* 0x0000ffffff0d7424 */ /* 0x000fe200078e00ff */
[C---:B------:R-:W-:Y:S02]  /*02b0*/  LEA R6, R11.reuse, R2, 0x18 ;  /* 0x000000020b067211 */ /* 0x040fe400078ec0ff */
[----:B------:R-:W-:-:S03]  /*02c0*/  LEA R7, R11, R3, 0x18 ;  /* 0x000000030b077211 */ /* 0x000fc600078ec0ff */
[----:B------:R-:W0:Y:S02]  /*02d0*/  LDS R2, [R6] ;  /* 0x0000000006027984 */ /* 0x000e240000000800 */
[----:B0-----:R-:W-:-:S04]  /*02e0*/  IMAD.U32 R2, R2, -0x80000000, RZ ;  /* 0x8000000002027824 */ /* 0x001fc800078e00ff */
[----:B------:R-:W0:Y:S02]  /*02f0*/  SYNCS.PHASECHK.TRANS64.TRYWAIT P1, [R7+URZ], R2 ;  /* 0x00000002070075a7 */ /* 0x000e2400080211ff */
[----:B0-----:R-:W-:Y:S05]  /*0300*/  @P1 BRA `(.L_x_6) ;  /* 0x0000000000081947 */ /* 0x001fea0003800000 */
[----:B------:R-:W0:Y:S02]  /*0310*/  SYNCS.PHASECHK.TRANS64.TRYWAIT P1, [R7+URZ], R2 ;  /* 0x00000002070075a7 */ /* 0x000e2400080211ff */
[----:B0-----:R-:W-:Y:S05]  /*0320*/  @!P1 BRA `(.L_x_7) ;  /* 0x0000030400889947 */ /* 0x001fea0003800000 */
.L_x_6:
[C---:B------:R-:W-:Y:S01]  /*0330*/  PRMT R9, R5.reuse, 0x654, R7 ;  /* 0x0000065405097816 */ /* 0x040fe20000000007 */
[C---:B0-----:R-:W-:Y:S01]  /*0340*/  IMAD.SHL.U32 R3, R4.reuse, 0x20, RZ ;  /* 0x0000002004037824 */ /* 0x041fe200078e00ff */
[----:B------:R-:W-:Y:S01]  /*0350*/  PRMT R8, R5, 0x654, R0 ;  /* 0x0000065405087816 */ /* 0x000fe20000000000 */
[----:B------:R-:W-:Y:S01]  /*0360*/  IMAD.MOV.U32 R12, RZ, RZ, 0x1 ;  /* 0x00000001ff0c7424 */ /* 0x000fe200078e00ff */
[----:B------:R0:W-:Y:S01]  /*0370*/  SYNCS.ARRIVE.TRANS64.RED RZ, [R9+URZ], R10 ;  /* 0x0000000a09ff79a7 */ /* 0x0001e200080004ff */
[----:B------:R-:W-:Y:S01]  /*0380*/  VIADD R7, R4, 0x10 ;  /* 0x0000001004077836 */ /* 0x000fe20000000000 */
[----:B------:R1:W-:Y:S01]  /*0390*/  STS [R0], R3 ;  /* 0x0000000300007388 */ /* 0x0003e20000000800 */
[----:B------:R-:W-:-:S03]  /*03a0*/  SHF.L.U32 R2, R13, R4, RZ ;  /* 0x000000040d027219 */ /* 0x000fc600000006ff */
[----:B------:R-:W-:Y:S01]  /*03b0*/  SHF.L.U32 R7, R12, R7, RZ ;  /* 0x000000070c077219 */ /* 0x000fe200000006ff */
[----:B------:R1:W-:Y:S01]  /*03c0*/  STAS [R8.64], R4 ;  /* 0x0000000408007dbd */ /* 0x0003e2000c0008ff */
[----:B0-----:R-:W-:Y:S02]  /*03d0*/  MOV R10, 0x50 ;  /* 0x00000050000a7802 */ /* 0x001fe40000000f00 */
[----:B------:R-:W-:Y:S02]  /*03e0*/  LOP3.LUT R2, R7, R2, RZ, 0xfc, !PT ;  /* 0x0000000207027212 */ /* 0x000fe400078efcff */
[----:B------:R-:W-:-:S05]  /*03f0*/  LEA R7, R11, R10, 0x18 ;  /* 0x0000000a0b077211 */ /* 0x000fca00078ec0ff */
[----:B------:R1:W-:Y:S04]  /*0400*/  ATOMS.OR RZ, [R7], R2 ;  /* 0x0000000207ff738c */ /* 0x0003e80003000000 */
[----:B------:R1:W-:Y:S02]  /*0410*/  ATOMS.XOR RZ, [R6], R12 ;  /* 0x0000000c06ff738c */ /* 0x0003e40003800000 */
.L_x_3:
[----:B------:R-:W-:Y:S05]  /*0420*/  BSYNC B0 ;  /* 0x0000000000007941 */ /* 0x000fea0003800000 */
.L_x_2:
[----:B------:R-:W-:Y:S05]  /*0430*/  @P0 BRA `(.L_x_8) ;  /* 0x0000000000880947 */ /* 0x000fea0003800000 */
[----:B------:R-:W-:Y:S05]  /*0440*/  WARPSYNC.ALL ;  /* 0x0000000000007948 */ /* 0x000fea0003800000 */
[----:B------:R-:W-:Y:S01]  /*0450*/  NOP ;  /* 0x0000000000007918 */ /* 0x000fe20000000000 */
[----:B------:R-:W-:-:S13]  /*0460*/  ELECT P0, URZ, PT ;  /* 0x0000000000ff782f */ /* 0x000fda0003800000 */
[----:B------:R-:W-:Y:S05]  /*0470*/  @!P0 BRA `(.L_x_8) ;  /* 0x0000000000788947 */ /* 0x000fea0003800000 */
[----:B-1----:R-:W-:Y:S02]  /*0480*/  MOV R2, 0x60 ;  /* 0x0000006000027802 */ /* 0x002fe40000000f00 */
[----:B------:R-:W-:Y:S02]  /*0490*/  MOV R4, 0x58 ;  /* 0x0000005800047802 */ /* 0x000fe40000000f00 */
        /* <DEDUP_REMOVED lines=8> */
.L_x_9:
[----:B------:R-:W1:Y:S01]  /*0520*/  LDS R2, [R0] ;  /* 0x0000000000027984 */ /* 0x000e620000000800 */
[----:B------:R-:W-:Y:S01]  /*0530*/  IMAD.MOV.U32 R7, RZ, RZ, 0xffff ;  /* 0x0000ffffff077424 */ /* 0x000fe200078e00ff */
[----:B------:R-:W-:Y:S01]  /*0540*/  PRMT R5, R5, 0x654, R9 ;  /* 0x0000065405057816 */ /* 0x000fe20000000009 */
[----:B------:R-:W-:Y:S02]  /*0550*/  IMAD.MOV.U32 R13, RZ, RZ, 0x1 ;  /* 0x00000001ff0d7424 */ /* 0x000fe400078e00ff */
[C---:B01----:R-:W-:Y:S02]  /*0560*/  IMAD.SHL.U32 R3, R2.reuse, 0x20, RZ ;  /* 0x0000002002037824 */ /* 0x043fe400078e00ff */
[----:B------:R-:W-:Y:S01]  /*0570*/  VIADD R4, R2, 0x10 ;  /* 0x0000001002047836 */ /* 0x000fe20000000000 */
[----:B------:R-:W-:Y:S02]  /*0580*/  SHF.L.U32 R2, R7, R2, RZ ;  /* 0x0000000207027219 */ /* 0x000fe400000006ff */
[----:B------:R0:W-:Y:S02]  /*0590*/  STS [R0], R3 ;  /* 0x0000000300007388 */ /* 0x0001e40000000800 */
[----:B------:R-:W-:-:S02]  /*05a0*/  SHF.L.U32 R7, R13, R4, RZ ;  /* 0x000000040d077219 */ /* 0x000fc400000006ff */
[----:B------:R-:W-:Y:S02]  /*05b0*/  MOV R4, 0x50 ;  /* 0x0000005000047802 */ /* 0x000fe40000000f00 */
[----:B------:R-:W-:Y:S02]  /*05c0*/  LOP3.LUT R2, R7, R2, RZ, 0xfc, !PT ;  /* 0x0000000207027212 */ /* 0x000fe400078efcff */
[----:B------:R-:W-:-:S05]  /*05d0*/  LEA R11, R11, R4, 0x18 ;  /* 0x000000040b0b7211 */ /* 0x000fca00078ec0ff */
[----:B------:R0:W-:Y:S01]  /*05e0*/  ATOMS.OR RZ, [R11], R2 ;  /* 0x000000020bff738c */ /* 0x0001e20003000000 */
[----:B------:R0:W-:Y:S03]  /*05f0*/  SYNCS.ARRIVE.TRANS64.RED.A1T0 RZ, [R5+URZ], RZ ;  /* 0x000000ff05ff79a7 */ /* 0x0001e600081004ff */
[----:B------:R0:W-:Y:S01]  /*0600*/  ATOMS.XOR RZ, [R6], R13 ;  /* 0x0000000d06ff738c */ /* 0x0001e20003800000 */
[----:B------:R-:W-:Y:S05]  /*0610*/  BRA `(.L_x_8) ;  /* 0x0000000000107947 */ /* 0x000fea0003800000 */
.L_x_1:
[----:B------:R-:W-:Y:S01]  /*0620*/  IMAD.MOV.U32 R3, RZ, RZ, -0x1 ;  /* 0xffffffffff037424 */ /* 0x000fe200078e00ff */
[----:B------:R-:W-:-:S04]  /*0630*/  MOV R2, 0x660 ;  /* 0x0000066000027802 */ /* 0x000fc80000000f00 */
[----:B------:R0:W-:Y:S03]  /*0640*/  STS [R0], R3 ;  /* 0x0000000300007388 */ /* 0x0001e60000000800 */
[----:B0-----:R-:W-:Y:S05]  /*0650*/  CALL.REL.NOINC `($__internal_1_$__cuda_sm10x_tcgen05_guardrail_trap_phase_invalid_during_alloc) ;  /* 0x0000030400107944 */ /* 0x001fea0003c00000 */
.L_x_8:
[----:B------:R-:W-:Y:S05]  /*0660*/  WARPSYNC.ALL ;  /* 0x0000000000007948 */ /* 0x000fea0003800000 */
[----:B------:R-:W-:Y:S01]  /*0670*/  NOP ;  /* 0x0000000000007918 */ /* 0x000fe20000000000 */
.L_x_0:
[----:B------:R-:W2:Y:S08]  /*0680*/  LDC.64 R32, c[0x0][0x398] ;  /* 0x0000e600ff207b82 */ /* 0x000eb00000000a00 */
[----:B------:R-:W3:Y:S02]  /*0690*/  S2UR UR5, SR_CgaSize ;  /* 0x00000000000579c3 */ /* 0x000ee40000008a00 */
[----:B---3--:R-:W-:-:S12]  /*06a0*/  UIMAD UR5, UR5, -0xa0, URZ ;  /* 0xffffff60050578a4 */ /* 0x008fd8000f8e02ff */
[----:B------:R-:W3:Y:S01]  /*06b0*/  LDCU UR5, c[0x0][UR5+0x2b0] ;  /* 0x00005600050577ac */ /* 0x000ee20008000800 */
[----:B------:R-:W4:Y:S01]  /*06c0*/  S2R R14, SR_TID.X ;  /* 0x00000000000e7919 */ /* 0x000f220000002100 */
[----:B------:R-:W-:Y:S01]  /*06d0*/  UMOV UR8, 0x400 ;  /* 0x0000040000087882 */ /* 0x000fe20000000000 */
[----:B------:R-:W0:Y:S01]  /*06e0*/  LDCU UR21, c[0x0][0x3a4] ;  /* 0x00007480ff1577ac */ /* 0x000e220008000800 */
[----:B------:R-:W5:Y:S01]  /*06f0*/  S2UR UR4, SR_CTAID.X ;  /* 0x00000000000479c3 */ /* 0x000f620000002500 */
[----:B------:R-:W1:Y:S01]  /*0700*/  LDCU.64 UR18, c[0x0][0x358] ;  /* 0x00006b00ff1277ac */ /* 0x000e620008000a00 */
[----:B------:R-:W0:Y:S06]  /*0710*/  LDCU.64 UR6, c[0x0][0x3a8] ;  /* 0x00007500ff0677ac */ /* 0x000e2c0008000a00 */
[----:B------:R-:W0:Y:S01]  /*0720*/  S2UR UR11, SR_CgaCtaId ;  /* 0x00000000000b79c3 */ /* 0x000e220000008800 */
[----:B------:R-:W0:Y:S02]  /*0730*/  LDCU.128 UR12, c[0x0][0x380] ;  /* 0x00007000ff0c77ac */ /* 0x000e240008000c00 */
[----:B012---:R-:W-:Y:S01]  /*0740*/  VIADD R0, R33, 0xff ;  /* 0x000000ff21007836 */ /* 0x007fe20000000000 */
[----:B------:R-:W-:-:S04]  /*0750*/  IABS R30, R33 ;  /* 0x00000021001e7213 */ /* 0x000fc80000000000 */
[----:B------:R-:W0:Y:S01]  /*0760*/  LDC R142, c[0x0][0x3a0] ;  /* 0x0000e800ff8e7b82 */ /* 0x000e220000000800 */
[----:B------:R-:W-:Y:S02]  /*0770*/  SHF.R.S32.HI R3, RZ, 0x1f, R0 ;  /* 0x0000001fff037819 */ /* 0x000fe40000011400 */
[----:B-----5:R-:W-:Y:S02]  /*0780*/  I2FP.F32.U32 R5, UR4 ;  /* 0x0000000400057c45 */ /* 0x020fe40008201000 */
[----:B------:R-:W-:Y:S02]  /*0790*/  LEA.HI R3, R3, R0, RZ, 0x8 ;  /* 0x0000000003037211 */ /* 0x000fe400078f40ff */
[----:B----4-:R-:W-:Y:S01]  /*07a0*/  SHF.R.U32.HI R8, RZ, 0x5, R14 ;  /* 0x00000005ff087819 */ /* 0x010fe2000001160e */
[----:B---3--:R-:W-:Y:S01]  /*07b0*/  FMUL R5, R5, UR5 ;  /* 0x0000000505057c20 */ /* 0x008fe20008400000 */
[----:B------:R-:W-:Y:S01]  /*07c0*/  SHF.R.S32.HI R3, RZ, 0x8, R3 ;  /* 0x00000008ff037819 */ /* 0x000fe20000011403 */
[----:B------:R-:W-:-:S02]  /*07d0*/  ULOP3.LUT UR5, UR11, 0x1, URZ, 0xc0, !UPT ;  /* 0x000000010b057892 */ /* 0x000fc4000f8ec0ff */
[----:B------:R-:W-:Y:S01]  /*07e0*/  IMAD.SHL.U32 R8, R8, 0x200000, RZ ;  /* 0x0020000008087824 */ /* 0x000fe200078e00ff */
[----:B------:R-:W-:Y:S01]  /*07f0*/  SHF.R.U32.HI R29, RZ, 0x6, R14 ;  /* 0x00000006ff1d7819 */ /* 0x000fe2000001160e */
[----:B------:R-:W-:Y:S01]  /*0800*/  IMAD.SHL.U32 R4, R3, 0x8, RZ ;  /* 0x0000000803047824 */ /* 0x000fe200078e00ff */
[----:B------:R-:W-:Y:S01]  /*0810*/  F2I.U32.TRUNC.NTZ R5, R5 ;  /* 0x0000000500057305 */ /* 0x000fe2000020f000 */
[----:B------:R-:W-:Y:S01]  /*0820*/  USHF.L.U32 UR4, UR5, 0x7, URZ ;  /* 0x0000000705047899 */ /* 0x000fe200080006ff */
[----:B------:R-:W-:Y:S01]  /*0830*/  LOP3.LUT R8, R8, 0x600000, RZ, 0xc0, !PT ;  /* 0x0060000008087812 */ /* 0x000fe200078ec0ff */
[----:B------:R-:W-:Y:S01]  /*0840*/  ULEA UR8, UR11, UR8, 0x18 ;  /* 0x000000080b087291 */ /* 0x000fe2000f8ec0ff */
[----:B------:R-:W-:Y:S01]  /*0850*/  IABS R7, R4 ;  /* 0x0000000400077213 */ /* 0x000fe20000000000 */
[----:B------:R-:W-:Y:S01]  /*0860*/  BAR.SYNC.DEFER_BLOCKING 0x0 ;  /* 0x0000000000007b1d */ /* 0x000fe20000010000 */
[----:B------:R-:W-:Y:S01]  /*0870*/  R2UR UR9, R8 ;  /* 0x00000000080972ca */ /* 0x000fe200000e0000 */
[C---:B0-----:R-:W-:Y:S01]  /*0880*/  VIADD R16, R142.reuse, 0xffffffe2 ;  /* 0xffffffe28e107836 */ /* 0x041fe20000000000 */
[----:B------:R-:W-:Y:S01]  /*0890*/  SGXT.U32 R29, R29, 0x1 ;  /* 0x000000011d1d781a */ /* 0x000fe20000000000 */
[----:B------:R-:W-:Y:S01]  /*08a0*/  VIADD R17, R142, 0xffffffe3 ;  /* 0xffffffe38e117836 */ /* 0x000fe20000000000 */
[----:B------:R-:W-:Y:S01]  /*08b0*/  LOP3.LUT R146, R14, 0x7f, RZ, 0xc0, !PT ;  /* 0x0000007f0e927812 */ /* 0x000fe200078ec0ff */
[----:B------:R-:W0:Y:S01]  /*08c0*/  I2F.RP R0, R7 ;  /* 0x0000000700007306 */ /* 0x000e220000209400 */
[C---:B------:R-:W-:Y:S01]  /*08d0*/  VIADD R18, R142.reuse, 0xffffffcc ;  /* 0xffffffcc8e127836 */ /* 0x040fe20000000000 */
[----:B------:R-:W-:Y:S01]  /*08e0*/  UIADD3 UR10, UPT, UPT, UR8, 0xc000, URZ ;  /* 0x0000c000080a7890 */ /* 0x000fe2000fffe0ff */
[----:B------:R-:W-:-:S02]  /*08f0*/  VIADD R19, R142, 0xffffffcd ;  /* 0xffffffcd8e137836 */ /* 0x000fc40000000000 */
[C---:B------:R-:W-:Y:S02]  /*0900*/  VIADD R20, R142.reuse, 0xffffffce ;  /* 0xffffffce8e147836 */ /* 0x040fe40000000000 */
[C---:B------:R-:W-:Y:S02]  /*0910*/  VIADD R21, R142.reuse, 0xffffffcf ;  /* 0xffffffcf8e157836 */ /* 0x040fe40000000000 */
[C---:B------:R-:W-:Y:S02]  /*0920*/  VIADD R22, R142.reuse, 0xffffffc8 ;  /* 0xffffffc88e167836 */ /* 0x040fe40000000000 */
[C---:B------:R-:W-:Y:S02]  /*0930*/  VIADD R23, R142.reuse, 0xffffffc9 ;  /* 0xffffffc98e177836 */ /* 0x040fe40000000000 */
[C---:B------:R-:W-:Y:S01]  /*0940*/  VIADD R24, R142.reuse, 0xffffffca ;  /* 0xffffffca8e187836 */ /* 0x040fe20000000000 */
[----:B0-----:R-:W0:Y:S01]  /*0950*/  MUFU.RCP R0, R0 ;  /* 0x0000000000007308 */ /* 0x001e220000001000 */
[C---:B------:R-:W-:Y:S01]  /*0960*/  VIADD R25, R142.reuse, 0xffffffcb ;  /* 0xffffffcb8e197836 */ /* 0x040fe20000000000 */
[----:B------:R-:W1:Y:S01]  /*0970*/  LDS R13, [UR8] ;  /* 0x00000008ff0d7984 */ /* 0x000e620008000800 */
[----:B------:R-:W-:-:S02]  /*0980*/  VIADD R26, R142, 0xffffffc4 ;  /* 0xffffffc48e1a7836 */ /* 0x000fc40000000000 */
[C---:B------:R-:W-:Y:S02]  /*0990*/  VIADD R27, R142.reuse, 0xffffffc5 ;  /* 0xffffffc58e1b7836 */ /* 0x040fe40000000000 */
[C---:B------:R-:W-:Y:S02]  /*09a0*/  VIADD R28, R142.reuse, 0xffffffc6 ;  /* 0xffffffc68e1c7836 */ /* 0x040fe40000000000 */
[C---:B------:R-:W-:Y:S02]  /*09b0*/  VIADD R34, R142.reuse, 0xffffffc1 ;  /* 0xffffffc18e227836 */ /* 0x040fe40000000000 */
[C---:B------:R-:W-:Y:S02]  /*09c0*/  VIADD R38, R142.reuse, 0xffffffc0 ;  /* 0xffffffc08e267836 */ /* 0x040fe40000000000 */
[C---:B------:R-:W-:Y:S02]  /*09d0*/  VIADD R99, R142.reuse, 0xffffffc2 ;  /* 0xffffffc28e637836 */ /* 0x040fe40000000000 */
[----:B------:R-:W-:-:S02]  /*09e0*/  VIADD R100, R142, 0xffffffc3 ;  /* 0xffffffc38e647836 */ /* 0x000fc40000000000 */
[----:B0-----:R-:W-:Y:S01]  /*09f0*/  VIADD R2, R0, 0xffffffe ;  /* 0x0ffffffe00027836 */ /* 0x001fe20000000000 */
[----:B------:R-:W-:Y:S01]  /*0a00*/  IABS R0, R5 ;  /* 0x0000000500007213 */ /* 0x000fe20000000000 */
[C---:B------:R-:W-:Y:S02]  /*0a10*/  VIADD R101, R142.reuse, 0xffffffdc ;  /* 0xffffffdc8e657836 */ /* 0x040fe40000000000 */
[----:B------:R0:W2:Y:S01]  /*0a20*/  F2I.FTZ.U32.TRUNC.NTZ R3, R2 ;  /* 0x0000000200037305 */ /* 0x0000a2000021f000 */
[C---:B------:R-:W-:Y:S02]  /*0a30*/  VIADD R113, R142.reuse, 0xffffffdd ;  /* 0xffffffdd8e717836 */ /* 0x040fe40000000000 */
[C---:B------:R-:W-:Y:S02]  /*0a40*/  VIADD R114, R142.reuse, 0xffffffde ;  /* 0xffffffde8e727836 */ /* 0x040fe40000000000 */
[C---:B------:R-:W-:Y:S02]  /*0a50*/  VIADD R116, R142.reuse, 0xffffffdf ;  /* 0xffffffdf8e747836 */ /* 0x040fe40000000000 */
[----:B------:R-:W-:-:S02]  /*0a60*/  VIADD R118, R142, 0xffffffd8 ;  /* 0xffffffd88e767836 */ /* 0x000fc40000000000 */
[----:B0-----:R-:W-:Y:S02]  /*0a70*/  IMAD.MOV.U32 R2, RZ, RZ, RZ ;  /* 0x000000ffff027224 */ /* 0x001fe400078e00ff */
[C---:B------:R-:W-:Y:S02]  /*0a80*/  VIADD R119, R142.reuse, 0xffffffd9 ;  /* 0xffffffd98e777836 */ /* 0x040fe40000000000 */
[C---:B------:R-:W-:Y:S02]  /*0a90*/  VIADD R124, R142.reuse, 0xffffffda ;  /* 0xffffffda8e7c7836 */ /* 0x040fe40000000000 */
[--C-:B--2---:R-:W-:Y:S02]  /*0aa0*/  IMAD.MOV R6, RZ, RZ, -R3.reuse ;  /* 0x000000ffff067224 */ /* 0x104fe400078e0a03 */
[----:B------:R-:W-:Y:S02]  /*0ab0*/  VIADD R125, R142, 0xffffffdb ;  /* 0xffffffdb8e7d7836 */ /* 0x000fe40000000000 */
[----:B------:R-:W-:Y:S01]  /*0ac0*/  IMAD R9, R6, R7, RZ ;  /* 0x0000000706097224 */ /* 0x000fe200078e02ff */
[----:B------:R-:W-:Y:S01]  /*0ad0*/  IABS R6, R4 ;  /* 0x0000000400067213 */ /* 0x000fe20000000000 */
[----:B------:R-:W-:Y:S01]  /*0ae0*/  VIADD R127, R142, 0xffffffd4 ;  /* 0xffffffd48e7f7836 */ /* 0x000fe20000000000 */
[----:B-1----:R-:W-:Y:S01]  /*0af0*/  R2UR UR20, R13 ;  /* 0x000000000d1472ca */ /* 0x002fe200000e0000 */
[----:B------:R-:W-:-:S04]  /*0b00*/  IMAD.HI.U32 R3, R3, R9, R2 ;  /* 0x0000000903037227 */ /* 0x000fc800078e0002 */
[----:B------:R-:W-:Y:S02]  /*0b10*/  IMAD.MOV R2, RZ, RZ, -R6 ;  /* 0x000000ffff027224 */ /* 0x000fe400078e0a06 */
[----:B------:R-:W-:-:S04]  /*0b20*/  IMAD.HI.U32 R3, R3, R0, RZ ;  /* 0x0000000003037227 */ /* 0x000fc800078e00ff */
[----:B------:R-:W-:Y:S02]  /*0b30*/  IMAD R0, R3, R2, R0 ;  /* 0x0000000203007224 */ /* 0x000fe400078e0200 */
[C---:B------:R-:W-:Y:S01]  /*0b40*/  VIADD R129, R142.reuse, 0xffffffd5 ;  /* 0xffffffd58e817836 */ /* 0x040fe20000000000 */
[----:B------:R-:W-:Y:S01]  /*0b50*/  UIADD3 UR9, UPT, UPT, UR20, UR9, URZ ;  /* 0x0000000914097290 */ /* 0x000fe2000fffe0ff */
[C---:B------:R-:W-:Y:S01]  /*0b60*/  VIADD R131, R142.reuse, 0xffffffd6 ;  /* 0xffffffd68e837836 */ /* 0x040fe20000000000 */
[----:B------:R-:W-:Y:S01]  /*0b70*/  BAR.SYNC.DEFER_BLOCKING 0x0 ;  /* 0x0000000000007b1d */ /* 0x000fe20000010000 */
[----:B------:R-:W-:Y:S01]  /*0b80*/  ISETP.GT.U32.AND P1, PT, R7, R0, PT ;  /* 0x000000000700720c */ /* 0x000fe20003f24070 */
[C---:B------:R-:W-:Y:S02]  /*0b90*/  VIADD R132, R142.reuse, 0xffffffd7 ;  /* 0xffffffd78e847836 */ /* 0x040fe40000000000 */
[C---:B------:R-:W-:Y:S02]  /*0ba0*/  VIADD R137, R142.reuse, 0xffffffd0 ;  /* 0xffffffd08e897836 */ /* 0x040fe40000000000 */
[----:B------:R-:W-:-:S02]  /*0bb0*/  VIADD R140, R142, 0xffffffd1 ;  /* 0xffffffd18e8c7836 */ /* 0x000fc40000000000 */
[----:B------:R-:W-:-:S06]  /*0bc0*/  VIADD R141, R142, 0xffffffd2 ;  /* 0xffffffd28e8d7836 */ /* 0x000fcc0000000000 */
[----:B------:R-:W-:Y:S02]  /*0bd0*/  @!P1 IMAD.IADD R0, R0, 0x1, -R7 ;  /* 0x0000000100009824 */ /* 0x000fe400078e0a07 */
[----:B------:R-:W-:Y:S01]  /*0be0*/  @!P1 VIADD R3, R3, 0x1 ;  /* 0x0000000103039836 */ /* 0x000fe20000000000 */
[----:B------:R-:W-:Y:S02]  /*0bf0*/  ISETP.NE.AND P1, PT, R4, RZ, PT ;  /* 0x000000ff0400720c */ /* 0x000fe40003f25270 */
[----:B------:R-:W-:Y:S02]  /*0c00*/  ISETP.GE.U32.AND P0, PT, R0, R7, PT ;  /* 0x000000070000720c */ /* 0x000fe40003f06070 */
[----:B------:R-:W-:Y:S01]  /*0c10*/  LOP3.LUT R0, R5, R4, RZ, 0x3c, !PT ;  /* 0x0000000405007212 */ /* 0x000fe200078e3cff */
[----:B------:R-:W0:Y:S03]  /*0c20*/  I2F.RP R7, R30 ;  /* 0x0000001e00077306 */ /* 0x000e260000209400 */
[----:B------:R-:W-:Y:S01]  /*0c30*/  ISETP.GE.AND P2, PT, R0, RZ, PT ;  /* 0x000000ff0000720c */ /* 0x000fe20003f46270 */
[----:B------:R-:W-:-:S06]  /*0c40*/  VIADD R0, R32, 0x1ff ;  /* 0x000001ff20007836 */ /* 0x000fcc0000000000 */
[----:B------:R-:W-:-:S04]  /*0c50*/  @P0 VIADD R3, R3, 0x1 ;  /* 0x0000000103030836 */ /* 0x000fc80000000000 */
[----:B------:R-:W-:Y:S01]  /*0c60*/  IMAD.MOV.U32 R2, RZ, RZ, R3 ;  /* 0x000000ffff027224 */ /* 0x000fe200078e0003 */
[----:B------:R-:W-:Y:S01]  /*0c70*/  SHF.R.S32.HI R3, RZ, 0x1f, R0 ;  /* 0x0000001fff037819 */ /* 0x000fe20000011400 */
[----:B0-----:R-:W-:Y:S02]  /*0c80*/  MUFU.RCP R7, R7 ;  /* 0x0000000700077308 */ /* 0x001fe40000001000 */
[----:B------:R-:W-:Y:S01]  /*0c90*/  @!P2 IMAD.MOV R2, RZ, RZ, -R2 ;  /* 0x000000ffff02a224 */ /* 0x000fe200078e0a02 */
[----:B------:R-:W-:Y:S02]  /*0ca0*/  @!P1 LOP3.LUT R2, RZ, R4, RZ, 0x33, !PT ;  /* 0x00000004ff029212 */ /* 0x000fe400078e33ff */
[----:B------:R-:W-:-:S03]  /*0cb0*/  LEA.HI R3, R3, R0, RZ, 0x9 ;  /* 0x0000000003037211 */ /* 0x000fc600078f48ff */
[----:B------:R-:W-:Y:S02]  /*0cc0*/  IMAD.SHL.U32 R10, R2, 0x8, RZ ;  /* 0x00000008020a7824 */ /* 0x000fe400078e00ff */
[----:B------:R-:W-:-:S03]  /*0cd0*/  IMAD.MOV R2, RZ, RZ, -R2 ;  /* 0x000000ffff027224 */ /* 0x000fc600078e0a02 */
[----:B------:R-:W-:Y:S01]  /*0ce0*/  LEA.HI.SX32 R3, R3, -R10, 0x17 ;  /* 0x8000000a03037211 */ /* 0x000fe200078fbaff */
[----:B------:R-:W-:Y:S01]  /*0cf0*/  IMAD R12, R4, R2, R5 ;  /* 0x00000002040c7224 */ /* 0x000fe200078e0205 */
[----:B------:R-:W-:Y:S01]  /*0d00*/  IABS R4, R32 ;  /* 0x0000002000047213 */ /* 0x000fe20000000000 */
[----:B------:R-:W-:Y:S01]  /*0d10*/  IMAD.MOV.U32 R2, RZ, RZ, RZ ;  /* 0x000000ffff027224 */ /* 0x000fe200078e00ff */
[----:B------:R-:W-:-:S04]  /*0d20*/  VIMNMX R11, PT, PT, R3, 0x8, PT ;  /* 0x00000008030b7848 */ /* 0x000fc80003fe0100 */
[----:B------:R-:W-:-:S04]  /*0d30*/  IABS R9, R11 ;  /* 0x0000000b00097213 */ /* 0x000fc80000000000 */
[----:B------:R-:W0:Y:S08]  /*0d40*/  I2F.RP R0, R9 ;  /* 0x0000000900007306 */ /* 0x000e300000209400 */
[----:B0-----:R-:W0:Y:S02]  /*0d50*/  MUFU.RCP R0, R0 ;  /* 0x0000000000007308 */ /* 0x001e240000001000 */
[----:B0-----:R-:W-:Y:S01]  /*0d60*/  VIADD R3, R0, 0xffffffe ;  /* 0x0ffffffe00037836 */ /* 0x001fe20000000000 */
[----:B------:R-:W-:-:S05]  /*0d70*/  IABS R0, R11 ;  /* 0x0000000b00007213 */ /* 0x000fca0000000000 */
[----:B------:R-:W0:Y:S01]  /*0d80*/  F2I.FTZ.U32.TRUNC.NTZ R3, R3 ;  /* 0x0000000300037305 */ /* 0x000e22000021f000 */
[----:B------:R-:W-:Y:S02]  /*0d90*/  IMAD.MOV R0, RZ, RZ, -R0 ;  /* 0x000000ffff007224 */ /* 0x000fe400078e0a00 */
[----:B0-----:R-:W-:-:S04]  /*0da0*/  IMAD.MOV R6, RZ, RZ, -R3 ;  /* 0x000000ffff067224 */ /* 0x001fc800078e0a03 */
[----:B------:R-:W-:-:S04]  /*0db0*/  IMAD R5, R6, R9, RZ ;  /* 0x0000000906057224 */ /* 0x000fc800078e02ff */
[----:B------:R-:W-:Y:S01]  /*0dc0*/  IMAD.HI.U32 R2, R3, R5, R2 ;  /* 0x0000000503027227 */ /* 0x000fe200078e0002 */
[----:B------:R-:W-:Y:S01]  /*0dd0*/  IABS R3, R12 ;  /* 0x0000000c00037213 */ /* 0x000fe20000000000 */
[----:B------:R-:W0:Y:S04]  /*0de0*/  I2F.RP R5, R4 ;  /* 0x0000000400057306 */ /* 0x000e280000209400 */
[----:B------:R-:W-:-:S04]  /*0df0*/  IMAD.HI.U32 R2, R2, R3, RZ ;  /* 0x0000000302027227 */ /* 0x000fc800078e00ff */
[----:B------:R-:W-:Y:S02]  /*0e00*/  IMAD R0, R2, R0, R3 ;  /* 0x0000000002007224 */ /* 0x000fe400078e0203 */
[----:B------:R-:W-:-:S03]  /*0e10*/  VIADD R3, R7, 0xffffffe ;  /* 0x0ffffffe07037836 */ /* 0x000fc60000000000 */
[----:B------:R-:W-:Y:S01]  /*0e20*/  ISETP.GT.U32.AND P1, PT, R9, R0, PT ;  /* 0x000000000900720c */ /* 0x000fe20003f24070 */
[----:B0-----:R-:W0:Y:S08]  /*0e30*/  MUFU.RCP R5, R5 ;  /* 0x0000000500057308 */ /* 0x001e300000001000 */
[----:B------:R-:W1:Y:S04]  /*0e40*/  F2I.FTZ.U32.TRUNC.NTZ R3, R3 ;  /* 0x0000000300037305 */ /* 0x000e68000021f000 */
[----:B------:R-:W-:-:S02]  /*0e50*/  @!P1 IMAD.IADD R0, R0, 0x1, -R9 ;  /* 0x0000000100009824 */ /* 0x000fc400078e0a09 */
[----:B------:R-:W-:Y:S01]  /*0e60*/  @!P1 VIADD R2, R2, 0x1 ;  /* 0x0000000102029836 */ /* 0x000fe20000000000 */
[----:B------:R-:W-:Y:S02]  /*0e70*/  ISETP.NE.AND P1, PT, R11, RZ, PT ;  /* 0x000000ff0b00720c */ /* 0x000fe40003f25270 */
[----:B------:R-:W-:Y:S01]  /*0e80*/  ISETP.GE.U32.AND P0, PT, R0, R9, PT ;  /* 0x000000090000720c */ /* 0x000fe20003f06070 */
[----:B0-----:R-:W-:Y:S01]  /*0e90*/  VIADD R6, R5, 0xffffffe ;  /* 0x0ffffffe05067836 */ /* 0x001fe20000000000 */
[----:B------:R-:W-:-:S03]  /*0ea0*/  LOP3.LUT R0, R12, R11, RZ, 0x3c, !PT ;  /* 0x0000000b0c007212 */ /* 0x000fc600078e3cff */
[----:B------:R0:W2:Y:S01]  /*0eb0*/  F2I.FTZ.U32.TRUNC.NTZ R7, R6 ;  /* 0x0000000600077305 */ /* 0x0000a2000021f000 */
[----:B------:R-:W-:Y:S01]  /*0ec0*/  ISETP.GE.AND P2, PT, R0, RZ, PT ;  /* 0x000000ff0000720c */ /* 0x000fe20003f46270 */
[----:B-1----:R-:W-:-:S04]  /*0ed0*/  IMAD.MOV R5, RZ, RZ, -R3 ;  /* 0x000000ffff057224 */ /* 0x002fc800078e0a03 */
[----:B------:R-:W-:Y:S02]  /*0ee0*/  IMAD R5, R5, R30, RZ ;  /* 0x0000001e05057224 */ /* 0x000fe400078e02ff */
[----:B------:R-:W-:Y:S02]  /*0ef0*/  @P0 VIADD R2, R2, 0x1 ;  /* 0x0000000102020836 */ /* 0x000fe40000000000 */
[----:B0-----:R-:W-:Y:S02]  /*0f00*/  IMAD.MOV.U32 R6, RZ, RZ, RZ ;  /* 0x000000ffff067224 */ /* 0x001fe400078e00ff */
[----:B------:R-:W-:Y:S02]  /*0f10*/  IMAD.MOV.U32 R8, RZ, RZ, R2 ;  /* 0x000000ffff087224 */ /* 0x000fe400078e0002 */
[----:B------:R-:W-:Y:S02]  /*0f20*/  IMAD.MOV.U32 R2, RZ, RZ, RZ ;  /* 0x000000ffff027224 */ /* 0x000fe400078e00ff */
[----:B------:R-:W-:Y:S01]  /*0f30*/  @!P2 IMAD.MOV R8, RZ, RZ, -R8 ;  /* 0x000000ffff08a224 */ /* 0x000fe200078e0a08 */
[----:B------:R-:W-:Y:S01]  /*0f40*/  @!P1 LOP3.LUT R8, RZ, R11, RZ, 0x33, !PT ;  /* 0x0000000bff089212 */ /* 0x000fe200078e33ff */
[----:B------:R-:W-:-:S04]  /*0f50*/  IMAD.HI.U32 R5, R3, R5, R2 ;  /* 0x0000000503057227 */ /* 0x000fc800078e0002 */
[----:B------:R-:W-:Y:S02]  /*0f60*/  IMAD.SHL.U32 R0, R8, 0x100, RZ ;  /* 0x0000010008007824 */ /* 0x000fe400078e00ff */
[----:B--2---:R-:W-:Y:S02]  /*0f70*/  IMAD.MOV R9, RZ, RZ, -R7 ;  /* 0x000000ffff097224 */ /* 0x004fe400078e0a07 */
[----:B------:R-:W-:Y:S01]  /*0f80*/  IMAD.MOV R8, RZ, RZ, -R8 ;  /* 0x000000ffff087224 */ /* 0x000fe200078e0a08 */
[----:B------:R-:W-:Y:S01]  /*0f90*/  LOP3.LUT R29, R0, UR4, R29, 0xfe, !PT ;  /* 0x00000004001d7c12 */ /* 0x000fe2000f8efe1d */
[----:B------:R-:W-:Y:S01]  /*0fa0*/  IMAD R9, R9, R4, RZ ;  /* 0x0000000409097224 */ /* 0x000fe200078e02ff */
[----:B------:R-:W-:Y:S01]  /*0fb0*/  UMOV UR4, 0x1 ;  /* 0x0000000100047882 */ /* 0x000fe20000000000 */
[----:B------:R-:W-:Y:S01]  /*0fc0*/  IMAD R2, R11, R8, R12 ;  /* 0x000000080b027224 */ /* 0x000fe200078e020c */
[----:B------:R-:W-:Y:S01]  /*0fd0*/  IABS R31, R29 ;  /* 0x0000001d001f7213 */ /* 0x000fe20000000000 */
[----:B------:R-:W-:Y:S01]  /*0fe0*/  IMAD.HI.U32 R6, R7, R9, R6 ;  /* 0x0000000907067227 */ /* 0x000fe200078e0006 */
[----:B------:R-:W-:-:S02]  /*0ff0*/  LOP3.LUT R105, R29, 0x8, RZ, 0xfc, !PT ;  /* 0x000000081d697812 */ /* 0x000fc400078efcff */
[----:B------:R-:W-:Y:S01]  /*1000*/  LOP3.LUT R107, R29, 0xa, RZ, 0xfc, !PT ;  /* 0x0000000a1d6b7812 */ /* 0x000fe200078efcff */
[----:B------:R-:W-:Y:S01]  /*1010*/  IMAD.HI.U32 R3, R5, R31, RZ ;  /* 0x0000001f05037227 */ /* 0x000fe200078e00ff */
[----:B------:R-:W-:Y:S02]  /*1020*/  IABS R41, R105 ;  /* 0x0000006900297213 */ /* 0x000fe40000000000 */
[----:B------:R-:W-:Y:S01]  /*1030*/  IABS R40, R107 ;  /* 0x0000006b00287213 */ /* 0x000fe20000000000 */
[----:B------:R-:W-:Y:S01]  /*1040*/  IMAD.MOV R3, RZ, RZ, -R3 ;  /* 0x000000ffff037224 */ /* 0x000fe200078e0a03 */
[C---:B------:R-:W-:Y:S01]  /*1050*/  LOP3.LUT R112, R29.reuse, 0x12, RZ, 0xfc, !PT ;  /* 0x000000121d707812 */ /* 0x040fe200078efcff */
[----:B------:R-:W-:Y:S01]  /*1060*/  IMAD.IADD R2, R10, 0x1, R2 ;  /* 0x000000010a027824 */ /* 0x000fe200078e0202 */
[----:B------:R-:W-:Y:S01]  /*1070*/  LOP3.LUT R111, R29, 0x14, RZ, 0xfc, !PT ;  /* 0x000000141d6f7812 */ /* 0x000fe200078efcff */
[----:B------:R-:W-:Y:S01]  /*1080*/  IMAD R31, R30, R3, R31 ;  /* 0x000000031e1f7224 */ /* 0x000fe200078e021f */
[----:B------:R-:W-:Y:S01]  /*1090*/  IABS R42, R112 ;  /* 0x00000070002a7213 */ /* 0x000fe20000000000 */
[----:B------:R-:W-:Y:S01]  /*10a0*/  IMAD.HI.U32 R3, R5, R41, RZ ;  /* 0x0000002905037227 */ /* 0x000fe200078e00ff */
[----:B------:R-:W-:-:S02]  /*10b0*/  IABS R47, R111 ;  /* 0x0000006f002f7213 */ /* 0x000fc40000000000 */
[C---:B------:R-:W-:Y:S01]  /*10c0*/  LOP3.LUT R121, R29.reuse, 0x1c, RZ, 0xfc, !PT ;  /* 0x0000001c1d797812 */ /* 0x040fe200078efcff */
[----:B------:R-:W-:Y:S01]  /*10d0*/  IMAD.MOV R3, RZ, RZ, -R3 ;  /* 0x000000ffff037224 */ /* 0x000fe200078e0a03 */
[----:B------:R-:W-:Y:S02]  /*10e0*/  LOP3.LUT R123, R29, 0x1e, RZ, 0xfc, !PT ;  /* 0x0000001e1d7b7812 */ /* 0x000fe400078efcff */
[----:B------:R-:W-:Y:S01]  /*10f0*/  IABS R49, R121 ;  /* 0x0000007900317213 */ /* 0x000fe20000000000 */
[----:B------:R-:W-:Y:S01]  /*1100*/  IMAD R41, R30, R3, R41 ;  /* 0x000000031e297224 */ /* 0x000fe200078e0229 */
[----:B------:R-:W-:Y:S01]  /*1110*/  IABS R48, R123 ;  /* 0x0000007b00307213 */ /* 0x000fe20000000000 */
[----:B------:R-:W-:Y:S01]  /*1120*/  IMAD.HI.U32 R3, R5, R40, RZ ;  /* 0x0000002805037227 */ /* 0x000fe200078e00ff */
[C---:B------:R-:W-:Y:S02]  /*1130*/  LOP3.LUT R128, R29.reuse, 0x26, RZ, 0xfc, !PT ;  /* 0x000000261d807812 */ /* 0x040fe400078efcff */
[----:B------:R-:W-:Y:S01]  /*1140*/  LOP3.LUT R133, R29, 0x28, RZ, 0xfc, !PT ;  /* 0x000000281d857812 */ /* 0x000fe200078efcff */
[----:B------:R-:W-:Y:S01]  /*1150*/  IMAD.MOV R3, RZ, RZ, -R3 ;  /* 0x000000ffff037224 */ /* 0x000fe200078e0a03 */
[----:B------:R-:W-:-:S02]  /*1160*/  IABS R56, R128 ;  /* 0x0000008000387213 */ /* 0x000fc40000000000 */
[----:B------:R-:W-:Y:S01]  /*1170*/  IABS R55, R133 ;  /* 0x0000008500377213 */ /* 0x000fe20000000000 */
[C---:B------:R-:W-:Y:S01]  /*1180*/  IMAD R40, R30.reuse, R3, R40 ;  /* 0x000000031e287224 */ /* 0x040fe200078e0228 */
[----:B------:R-:W-:Y:S01]  /*1190*/  LOP3.LUT R139, R29, 0x30, RZ, 0xfc, !PT ;  /* 0x000000301d8b7812 */ /* 0x000fe200078efcff */
[----:B------:R-:W-:Y:S01]  /*11a0*/  IMAD.HI.U32 R3, R5, R42, RZ ;  /* 0x0000002a05037227 */ /* 0x000fe200078e00ff */
[C---:B------:R-:W-:Y:S02]  /*11b0*/  LOP3.LUT R138, R29.reuse, 0x32, RZ, 0xfc, !PT ;  /* 0x000000321d8a7812 */ /* 0x040fe400078efcff */
[----:B------:R-:W-:Y:S01]  /*11c0*/  IABS R63, R139 ;  /* 0x0000008b003f7213 */ /* 0x000fe20000000000 */
[----:B------:R-:W-:Y:S01]  /*11d0*/  IMAD.MOV R3, RZ, RZ, -R3 ;  /* 0x000000ffff037224 */ /* 0x000fe200078e0a03 */
[----:B------:R-:W-:Y:S02]  /*11e0*/  LOP3.LUT R106, R29, 0x6, RZ, 0xfc, !PT ;  /* 0x000000061d6a7812 */ /* 0x000fe400078efcff */
[----:B------:R-:W-:Y:S01]  /*11f0*/  IABS R62, R138 ;  /* 0x0000008a003e7213 */ /* 0x000fe20000000000 */
[----:B------:R-:W-:Y:S01]  /*1200*/  IMAD R42, R30, R3, R42 ;  /* 0x000000031e2a7224 */ /* 0x000fe200078e022a */
[----:B------:R-:W-:Y:S01]  /*1210*/  IABS R36, R106 ;  /* 0x0000006a00247213 */ /* 0x000fe20000000000 */
[----:B------:R-:W-:Y:S01]  /*1220*/  IMAD.HI.U32 R3, R5, R47, RZ ;  /* 0x0000002f05037227 */ /* 0x000fe200078e00ff */
[----:B------:R-:W-:-:S02]  /*1230*/  LOP3.LUT R150, R29, 0x3a, RZ, 0xfc, !PT ;  /* 0x0000003a1d967812 */ /* 0x000fc400078efcff */
[----:B------:R-:W-:Y:S01]  /*1240*/  LOP3.LUT R110, R29, 0x10, RZ, 0xfc, !PT ;  /* 0x000000101d6e7812 */ /* 0x000fe200078efcff */
[----:B------:R-:W-:Y:S01]  /*1250*/  IMAD.MOV R3, RZ, RZ, -R3 ;  /* 0x000000ffff037224 */ /* 0x000fe200078e0a03 */
[----:B------:R-:W-:Y:S01]  /*1260*/  IABS R64, R150 ;  /* 0x0000009600407213 */ /* 0x000fe20000000000 */
[----:B------:R-:W-:Y:S01]  /*1270*/  IMAD.HI.U32 R9, R5, R36, RZ ;  /* 0x0000002405097227 */ /* 0x000fe200078e00ff */
[C---:B------:R-:W-:Y:S02]  /*1280*/  LOP3.LUT R104, R29.reuse, 0x4, RZ, 0xfc, !PT ;  /* 0x000000041d687812 */ /* 0x040fe400078efcff */
[----:B------:R-:W-:Y:S01]  /*1290*/  LOP3.LUT R103, R29, 0x2, RZ, 0xfc, !PT ;  /* 0x000000021d677812 */ /* 0x000fe200078efcff */
[----:B------:R-:W-:Y:S01]  /*12a0*/  IMAD R47, R30, R3, R47 ;  /* 0x000000031e2f7224 */ /* 0x000fe200078e022f */
[----:B------:R-:W-:Y:S01]  /*12b0*/  IABS R43, R110 ;  /* 0x0000006e002b7213 */ /* 0x000fe20000000000 */
[----:B------:R-:W-:Y:S01]  /*12c0*/  IMAD.HI.U32 R3, R5, R49, RZ ;  /* 0x0000003105037227 */ /* 0x000fe200078e00ff */
[----:B------:R-:W-:-:S02]  /*12d0*/  LOP3.LUT R153, R29, 0x3c, RZ, 0xfc, !PT ;  /* 0x0000003c1d997812 */ /* 0x000fc400078efcff */
[----:B------:R-:W-:Y:S01]  /*12e0*/  IABS R37, R104 ;  /* 0x0000006800257213 */ /* 0x000fe20000000000 */
[----:B------:R-:W-:Y:S01]  /*12f0*/  IMAD.MOV R3, RZ, RZ, -R3 ;  /* 0x000000ffff037224 */ /* 0x000fe200078e0a03 */
[----:B------:R-:W-:Y:S01]  /*1300*/  IABS R39, R103 ;  /* 0x0000006700277213 */ /* 0x000fe20000000000 */
[----:B------:R-:W-:Y:S01]  /*1310*/  IMAD.MOV R9, RZ, RZ, -R9 ;  /* 0x000000ffff097224 */ /* 0x000fe200078e0a09 */
[----:B------:R-:W-:Y:S01]  /*1320*/  LOP3.LUT R117, R29, 0x1a, RZ, 0xfc, !PT ;  /* 0x0000001a1d757812 */ /* 0x000fe200078efcff */
[C---:B------:R-:W-:Y:S01]  /*1330*/  IMAD R49, R30.reuse, R3, R49 ;  /* 0x000000031e317224 */ /* 0x040fe200078e0231 */
[----:B------:R-:W-:Y:S01]  /*1340*/  IABS R69, R153 ;  /* 0x0000009900457213 */ /* 0x000fe20000000000 */
[----:B------:R-:W-:Y:S01]  /*1350*/  IMAD.HI.U32 R3, R5, R48, RZ ;  /* 0x0000003005037227 */ /* 0x000fe200078e00ff */
[C---:B------:R-:W-:Y:S02]  /*1360*/  LOP3.LUT R108, R29.reuse, 0xe, RZ, 0xfc, !PT ;  /* 0x0000000e1d6c7812 */ /* 0x040fe400078efcff */
[C---:B------:R-:W-:Y:S01]  /*1370*/  LOP3.LUT R109, R29.reuse, 0xc, RZ, 0xfc, !PT ;  /* 0x0000000c1d6d7812 */ /* 0x040fe200078efcff */
[----:B------:R-:W-:Y:S01]  /*1380*/  IMAD.MOV R3, RZ, RZ, -R3 ;  /* 0x000000ffff037224 */ /* 0x000fe200078e0a03 */
[----:B------:R-:W-:Y:S01]  /*1390*/  IABS R50, R117 ;  /* 0x0000007500327213 */ /* 0x000fe20000000000 */
[C---:B------:R-:W-:Y:S01]  /*13a0*/  IMAD R36, R30.reuse, R9, R36 ;  /* 0x000000091e247224 */ /* 0x040fe200078e0224 */
[----:B------:R-:W-:Y:S01]  /*13b0*/  LOP3.LUT R156, R29, 0x44, RZ, 0xfc, !PT ;  /* 0x000000441d9c7812 */ /* 0x000fe200078efcff */
[----:B------:R-:W-:Y:S01]  /*13c0*/  IMAD R48, R30, R3, R48 ;  /* 0x000000031e307224 */ /* 0x000fe200078e0230 */
[----:B------:R-:W-:Y:S01]  /*13d0*/  IABS R44, R108 ;  /* 0x0000006c002c7213 */ /* 0x000fe20000000000 */
[----:B------:R-:W-:Y:S01]  /*13e0*/  IMAD.HI.U32 R3, R5, R56, RZ ;  /* 0x0000003805037227 */ /* 0x000fe200078e00ff */
[----:B------:R-:W-:-:S02]  /*13f0*/  IABS R45, R109 ;  /* 0x0000006d002d7213 */ /* 0x000fc40000000000 */
[C---:B------:R-:W-:Y:S01]  /*1400*/  LOP3.LUT R120, R29.reuse, 0x18, RZ, 0xfc, !PT ;  /* 0x000000181d787812 */ /* 0x040fe200078efcff */
[----:B------:R-:W-:Y:S01]  /*1410*/  IMAD.MOV R3, RZ, RZ, -R3 ;  /* 0x000000ffff037224 */ /* 0x000fe200078e0a03 */
[----:B------:R-:W-:Y:S01]  /*1420*/  LOP3.LUT R130, R29, 0x24, RZ, 0xfc, !PT ;  /* 0x000000241d827812 */ /* 0x000fe200078efcff */
[----:B------:R-:W-:Y:S01]  /*1430*/  IMAD.HI.U32 R9, R5, R43, RZ ;  /* 0x0000002b05097227 */ /* 0x000fe200078e00ff */
[----:B------:R-:W-:Y:S02]  /*1440*/  IABS R71, R156 ;  /* 0x0000009c00477213 */ /* 0x000fe40000000000 */
[----:B------:R-:W-:Y:S01]  /*1450*/  IABS R51, R120 ;  /* 0x0000007800337213 */ /* 0x000fe20000000000 */
[----:B------:R-:W-:Y:S01]  /*1460*/  IMAD R56, R30, R3, R56 ;  /* 0x000000031e387224 */ /* 0x000fe200078e0238 */
[----:B------:R-:W-:Y:S01]  /*1470*/  LOP3.LUT R115, R29, 0x16, RZ, 0xfc, !PT ;  /* 0x000000161d737812 */ /* 0x000fe200078efcff */
[----:B------:R-:W-:Y:S01]  /*1480*/  IMAD.HI.U32 R3, R5, R55, RZ ;  /* 0x0000003705037227 */ /* 0x000fe200078e00ff */
[----:B------:R-:W-:-:S02]  /*1490*/  IABS R57, R130 ;  /* 0x0000008200397213 */ /* 0x000fc40000000000 */
        /* <DEDUP_REMOVED lines=15> */
[----:B------:R-:W-:Y:S01]  /*1590*/  LOP3.LUT R15, R29, 0x4e, RZ, 0xfc, !PT ;  /* 0x0000004e1d0f7812 */ /* 0x000fe200078efcff */
[C---:B------:R-:W-:Y:S01]  /*15a0*/  IMAD R63, R30.reuse, R3, R63 ;  /* 0x000000031e3f7224 */ /* 0x040fe200078e023f */
[----:B------:R-:W-:Y:S01]  /*15b0*/  IABS R53, R122 ;  /* 0x0000007a00357213 */ /* 0x000fe20000000000 */
[----:B------:R-:W-:Y:S01]  /*15c0*/  IMAD.HI.U32 R3, R5, R62, RZ ;  /* 0x0000003e05037227 */ /* 0x000fe200078e00ff */
[----:B------:R-:W-:Y:S01]  /*15d0*/  IABS R59, R134 ;  /* 0x00000086003b7213 */ /* 0x000fe20000000000 */
[----:B------:R0:W-:Y:S01]  /*15e0*/  STL [R1+0x14], R15 ;  /* 0x0000140f01007387 */ /* 0x0001e20000100800 */
[C---:B------:R-:W-:Y:S01]  /*15f0*/  LOP3.LUT R148, R29.reuse, 0x38, RZ, 0xfc, !PT ;  /* 0x000000381d947812 */ /* 0x040fe200078efcff */
[----:B------:R-:W-:Y:S01]  /*1600*/  IMAD.MOV R3, RZ, RZ, -R3 ;  /* 0x000000ffff037224 */ /* 0x000fe200078e0a03 */
[----:B------:R-:W-:Y:S01]  /*1610*/  IABS R72, R15 ;  /* 0x0000000f00487213 */ /* 0x000fe20000000000 */
[----:B------:R-:W-:Y:S01]  /*1620*/  IMAD.MOV R9, RZ, RZ, -R9 ;  /* 0x000000ffff097224 */ /* 0x000fe200078e0a09 */
[C---:B------:R-:W-:Y:S01]  /*1630*/  LOP3.LUT R135, R29.reuse, 0x2a, RZ, 0xfc, !PT ;  /* 0x0000002a1d877812 */ /* 0x040fe200078efcff */
[----:B------:R-:W-:Y:S01]  /*1640*/  IMAD R62, R30, R3, R62 ;  /* 0x000000031e3e7224 */ /* 0x000fe200078e023e */
[----:B------:R-:W-:Y:S01]  /*1650*/  LOP3.LUT R149, R29, 0x36, RZ, 0xfc, !PT ;  /* 0x000000361d957812 */ /* 0x000fe200078efcff */
[----:B------:R-:W-:Y:S01]  /*1660*/  IMAD.HI.U32 R3, R5, R64, RZ ;  /* 0x0000004005037227 */ /* 0x000fe200078e00ff */
[----:B------:R-:W-:-:S02]  /*1670*/  IABS R65, R148 ;  /* 0x0000009400417213 */ /* 0x000fc40000000000 */
[C---:B0-----:R-:W-:Y:S01]  /*1680*/  LOP3.LUT R15, R29.reuse, 0x50, RZ, 0xfc, !PT ;  /* 0x000000501d0f7812 */ /* 0x041fe200078efcff */
[----:B------:R-:W-:Y:S01]  /*1690*/  IMAD.MOV R3, RZ, RZ, -R3 ;  /* 0x000000ffff037224 */ /* 0x000fe200078e0a03 */
[----:B------:R-:W-:Y:S01]  /*16a0*/  IABS R54, R135 ;  /* 0x0000008700367213 */ /* 0x000fe20000000000 */
[----:B------:R-:W-:Y:S01]  /*16b0*/  IMAD.MOV R8, RZ, RZ, -R8 ;  /* 0x000000ffff087224 */ /* 0x000fe200078e0a08 */
[----:B------:R-:W-:Y:S01]  /*16c0*/  IABS R60, R149 ;  /* 0x00000095003c7213 */ /* 0x000fe20000000000 */
[C---:B------:R-:W-:Y:S01]  /*16d0*/  IMAD R64, R30.reuse, R3, R64 ;  /* 0x000000031e407224 */ /* 0x040fe200078e0240 */
[----:B------:R-:W-:Y:S01]  /*16e0*/  LOP3.LUT R154, R29, 0x40, RZ, 0xfc, !PT ;  /* 0x000000401d9a7812 */ /* 0x000fe200078efcff */
[----:B------:R-:W-:Y:S01]  /*16f0*/  IMAD.HI.U32 R3, R5, R69, RZ ;  /* 0x0000004505037227 */ /* 0x000fe200078e00ff */
[C---:B------:R-:W-:Y:S01]  /*1700*/  LOP3.LUT R157, R29.reuse, 0x42, RZ, 0xfc, !PT ;  /* 0x000000421d9d7812 */ /* 0x040fe200078efcff */
[----:B------:R-:W-:Y:S01]  /*1710*/  STL [R1+0x10], R15 ;  /* 0x0000100f01007387 */ /* 0x000fe20000100800 */
[----:B------:R-:W-:Y:S01]  /*1720*/  IABS R77, R15 ;  /* 0x0000000f004d7213 */ /* 0x000fe20000000000 */
[----:B------:R-:W-:Y:S01]  /*1730*/  IMAD.MOV R7, RZ, RZ, -R7 ;  /* 0x000000ffff077224 */ /* 0x000fe200078e0a07 */
[----:B------:R-:W-:Y:S01]  /*1740*/  LOP3.LUT R144, R29, 0x34, RZ, 0xfc, !PT ;  /* 0x000000341d907812 */ /* 0x000fe200078efcff */
[----:B------:R-:W-:Y:S01]  /*1750*/  IMAD R43, R30, R9, R43 ;  /* 0x000000091e2b7224 */ /* 0x000fe200078e022b */
[----:B------:R-:W-:Y:S01]  /*1760*/  IABS R67, R154 ;  /* 0x0000009a00437213 */ /* 0x000fe20000000000 */
[----:B------:R-:W-:Y:S01]  /*1770*/  IMAD.HI.U32 R9, R5, R50, RZ ;  /* 0x0000003205097227 */ /* 0x000fe200078e00ff */
[----:B------:R-:W-:-:S02]  /*1780*/  IABS R66, R157 ;  /* 0x0000009d00427213 */ /* 0x000fc40000000000 */
[C---:B------:R-:W-:Y:S01]  /*1790*/  LOP3.LUT R164, R29.reuse, 0x58, RZ, 0xfc, !PT ;  /* 0x000000581da47812 */ /* 0x040fe200078efcff */
[----:B------:R-:W-:Y:S01]  /*17a0*/  IMAD.MOV R3, RZ, RZ, -R3 ;  /* 0x000000ffff037224 */ /* 0x000fe200078e0a03 */
[----:B------:R-:W-:Y:S01]  /*17b0*/  IABS R61, R144 ;  /* 0x00000090003d7213 */ /* 0x000fe20000000000 */
[C---:B------:R-:W-:Y:S01]  /*17c0*/  IMAD R37, R30.reuse, R8, R37 ;  /* 0x000000081e257224 */ /* 0x040fe200078e0225 */
[C---:B------:R-:W-:Y:S01]  /*17d0*/  LOP3.LUT R159, R29.reuse, 0x4a, RZ, 0xfc, !PT ;  /* 0x0000004a1d9f7812 */ /* 0x040fe200078efcff */
[----:B------:R-:W-:Y:S01]  /*17e0*/  IMAD R39, R30, R7, R39 ;  /* 0x000000071e277224 */ /* 0x000fe200078e0227 */
[----:B------:R-:W-:Y:S01]  /*17f0*/  LOP3.LUT R165, R29, 0x4c, RZ, 0xfc, !PT ;  /* 0x0000004c1da57812 */ /* 0x000fe200078efcff */
[----:B------:R-:W-:Y:S01]  /*1800*/  IMAD.HI.U32 R8, R5, R44, RZ ;  /* 0x0000002c05087227 */ /* 0x000fe200078e00ff */
[----:B------:R-:W-:Y:S02]  /*1810*/  IABS R79, R164 ;  /* 0x000000a4004f7213 */ /* 0x000fe40000000000 */
[----:B------:R-:W-:Y:S01]  /*1820*/  LOP3.LUT R151, R29, 0x3e, RZ, 0xfc, !PT ;  /* 0x0000003e1d977812 */ /* 0x000fe200078efcff */
[----:B------:R-:W-:Y:S01]  /*1830*/  IMAD.HI.U32 R7, R5, R45, RZ ;  /* 0x0000002d05077227 */ /* 0x000fe200078e00ff */
[----:B------:R-:W-:-:S02]  /*1840*/  IABS R74, R159 ;  /* 0x0000009f004a7213 */ /* 0x000fc40000000000 */
[----:B------:R-:W-:Y:S01]  /*1850*/  IABS R73, R165 ;  /* 0x000000a500497213 */ /* 0x000fe20000000000 */
[----:B------:R-:W-:Y:S01]  /*1860*/  IMAD.MOV R9, RZ, RZ, -R9 ;  /* 0x000000ffff097224 */ /* 0x000fe200078e0a09 */
[----:B------:R-:W-:Y:S01]  /*1870*/  LOP3.LUT R160, R29, 0x5a, RZ, 0xfc, !PT ;  /* 0x0000005a1da07812 */ /* 0x000fe200078efcff */
[C---:B------:R-:W-:Y:S01]  /*1880*/  IMAD R69, R30.reuse, R3, R69 ;  /* 0x000000031e457224 */ /* 0x040fe200078e0245 */
[----:B------:R-:W-:Y:S01]  /*1890*/  IABS R68, R151 ;  /* 0x0000009700447213 */ /* 0x000fe20000000000 */
[----:B------:R-:W-:Y:S01]  /*18a0*/  IMAD.HI.U32 R3, R5, R71, RZ ;  /* 0x0000004705037227 */ /* 0x000fe200078e00ff */
[C---:B------:R-:W-:Y:S02]  /*18b0*/  LOP3.LUT R10, R29.reuse, 0x56, RZ, 0xfc, !PT ;  /* 0x000000561d0a7812 */ /* 0x040fe400078efcff */
[----:B------:R-:W-:Y:S01]  /*18c0*/  IABS R78, R160 ;  /* 0x000000a0004e7213 */ /* 0x000fe20000000000 */
[----:B------:R-:W-:Y:S01]  /*18d0*/  IMAD.MOV R11, RZ, RZ, -R8 ;  /* 0x000000ffff0b7224 */ /* 0x000fe200078e0a08 */
[C---:B------:R-:W-:Y:S01]  /*18e0*/  LOP3.LUT R13, R29.reuse, 0x52, RZ, 0xfc, !PT ;  /* 0x000000521d0d7812 */ /* 0x040fe200078efcff */
[----:B------:R-:W-:Y:S01]  /*18f0*/  IMAD.MOV R7, RZ, RZ, -R7 ;  /* 0x000000ffff077224 */ /* 0x000fe200078e0a07 */
[----:B------:R-:W-:Y:S01]  /*1900*/  LOP3.LUT R12, R29, 0x54, RZ, 0xfc, !PT ;  /* 0x000000541d0c7812 */ /* 0x000fe200078efcff */
[----:B------:R-:W-:Y:S01]  /*1910*/  IMAD.HI.U32 R8, R5, R51, RZ ;  /* 0x0000003305087227 */ /* 0x000fe200078e00ff */
[C---:B------:R-:W-:Y:S01]  /*1920*/  LOP3.LUT R161, R29.reuse, 0x48, RZ, 0xfc, !PT ;  /* 0x000000481da17812 */ /* 0x040fe200078efcff */
[----:B------:R0:W-:Y:S01]  /*1930*/  STL [R1+0x1c], R13 ;  /* 0x00001c0d01007387 */ /* 0x0001e20000100800 */
[----:B------:R-:W-:Y:S01]  /*1940*/  IABS R80, R10 ;  /* 0x0000000a00507213 */ /* 0x000fe20000000000 */
[C---:B------:R-:W-:Y:S01]  /*1950*/  IMAD R50, R30.reuse, R9, R50 ;  /* 0x000000091e327224 */ /* 0x040fe200078e0232 */
[----:B------:R-:W-:Y:S01]  /*1960*/  LOP3.LUT R147, R29, 0x62, RZ, 0xfc, !PT ;  /* 0x000000621d937812 */ /* 0x000fe200078efcff */
[C---:B------:R-:W-:Y:S01]  /*1970*/  IMAD.HI.U32 R9, R5.reuse, R57, RZ ;  /* 0x0000003905097227 */ /* 0x040fe200078e00ff */
[----:B------:R-:W-:Y:S01]  /*1980*/  IABS R75, R161 ;  /* 0x000000a1004b7213 */ /* 0x000fe20000000000 */
[----:B------:R1:W-:Y:S01]  /*1990*/  STL [R1+0x40], R12 ;  /* 0x0000400c01007387 */ /* 0x0003e20000100800 */
[----:B------:R-:W-:Y:S01]  /*19a0*/  IABS R86, R147 ;  /* 0x0000009300567213 */ /* 0x000fe20000000000 */
[----:B------:R-:W-:Y:S01]  /*19b0*/  IMAD.MOV R3, RZ, RZ, -R3 ;  /* 0x000000ffff037224 */ /* 0x000fe200078e0a03 */
[----:B------:R-:W-:Y:S01]  /*19c0*/  IABS R81, R12 ;  /* 0x0000000c00517213 */ /* 0x000fe20000000000 */
[----:B------:R-:W-:Y:S01]  /*19d0*/  IMAD R45, R30, R7, R45 ;  /* 0x000000071e2d7224 */ /* 0x000fe200078e022d */
[----:B------:R2:W-:Y:S01]  /*19e0*/  STL [R1+0x3c], R10 ;  /* 0x00003c0a01007387 */ /* 0x0005e20000100800 */
[----:B------:R-:W-:Y:S01]  /*19f0*/  IMAD.MOV R8, RZ, RZ, -R8 ;  /* 0x000000ffff087224 */ /* 0x000fe200078e0a08 */
[----:B------:R-:W-:Y:S01]  /*1a00*/  IABS R76, R13 ;  /* 0x0000000d004c7213 */ /* 0x000fe20000000000 */
[----:B------:R-:W-:Y:S01]  /*1a10*/  IMAD.HI.U32 R7, R5, R46, RZ ;  /* 0x0000002e05077227 */ /* 0x000fe200078e00ff */
[----:B0-----:R-:W-:-:S02]  /*1a20*/  LOP3.LUT R13, R29, 0x64, RZ, 0xfc, !PT ;  /* 0x000000641d0d7812 */ /* 0x001fc400078efcff */
[C---:B-1----:R-:W-:Y:S01]  /*1a30*/  LOP3.LUT R12, R29.reuse, 0x66, RZ, 0xfc, !PT ;  /* 0x000000661d0c7812 */ /* 0x042fe200078efcff */
[----:B------:R-:W-:Y:S01]  /*1a40*/  IMAD.MOV R9, RZ, RZ, -R9 ;  /* 0x000000ffff097224 */ /* 0x000fe200078e0a09 */
[C---:B------:R-:W-:Y:S01]  /*1a50*/  LOP3.LUT R143, R29.reuse, 0x5e, RZ, 0xfc, !PT ;  /* 0x0000005e1d8f7812 */ /* 0x040fe200078efcff */
[C---:B------:R-:W-:Y:S01]  /*1a60*/  IMAD R71, R30.reuse, R3, R71 ;  /* 0x000000031e477224 */ /* 0x040fe200078e0247 */
[----:B--2---:R-:W-:Y:S01]  /*1a70*/  LOP3.LUT R10, R29, 0x60, RZ, 0xfc, !PT ;  /* 0x000000601d0a7812 */ /* 0x004fe200078efcff */
[C---:B------:R-:W-:Y:S01]  /*1a80*/  IMAD.HI.U32 R3, R5.reuse, R70, RZ ;  /* 0x0000004605037227 */ /* 0x040fe200078e00ff */
[----:B------:R-:W-:Y:S02]  /*1a90*/  IABS R85, R13 ;  /* 0x0000000d00557213 */ /* 0x000fe40000000000 */
[----:B------:R-:W-:Y:S01]  /*1aa0*/  IABS R87, R10 ;  /* 0x0000000a00577213 */ /* 0x000fe20000000000 */
[----:B------:R-:W-:Y:S01]  /*1ab0*/  IMAD R51, R30, R8, R51 ;  /* 0x000000081e337224 */ /* 0x000fe200078e0233 */
[----:B------:R-:W-:Y:S01]  /*1ac0*/  IABS R82, R143 ;  /* 0x0000008f00527213 */ /* 0x000fe20000000000 */
[----:B------:R-:W-:Y:S01]  /*1ad0*/  IMAD.MOV R7, RZ, RZ, -R7 ;  /* 0x000000ffff077224 */ /* 0x000fe200078e0a07 */
[----:B------:R-:W-:Y:S01]  /*1ae0*/  IABS R84, R12 ;  /* 0x0000000c00547213 */ /* 0x000fe20000000000 */
[----:B------:R-:W-:Y:S01]  /*1af0*/  IMAD.HI.U32 R8, R5, R52, RZ ;  /* 0x0000003405087227 */ /* 0x000fe200078e00ff */
[----:B------:R-:W-:-:S02]  /*1b00*/  LOP3.LUT R145, R29, 0x68, RZ, 0xfc, !PT ;  /* 0x000000681d917812 */ /* 0x000fc400078efcff */
[----:B------:R-:W-:Y:S01]  /*1b10*/  LOP3.LUT R102, R29, 0x7e, RZ, 0xfc, !PT ;  /* 0x0000007e1d667812 */ /* 0x000fe200078efcff */
[----:B------:R-:W-:Y:S01]  /*1b20*/  IMAD R57, R30, R9, R57 ;  /* 0x000000091e397224 */ /* 0x000fe200078e0239 */
[----:B------:R-:W-:Y:S01]  /*1b30*/  IABS R89, R145 ;  /* 0x0000009100597213 */ /* 0x000fe20000000000 */
[----:B------:R-:W-:Y:S01]  /*1b40*/  IMAD.HI.U32 R9, R5, R58, RZ ;  /* 0x0000003a05097227 */ /* 0x000fe200078e00ff */
[----:B------:R-:W-:Y:S02]  /*1b50*/  IABS R35, R102 ;  /* 0x0000006600237213 */ /* 0x000fe40000000000 */
[----:B------:R-:W-:Y:S01]  /*1b60*/  LEA R2, R2, UR5, 0x1 ;  /* 0x0000000502027c11 */ /* 0x000fe2000f8e08ff */
[----:B------:R-:W-:Y:S01]  /*1b70*/  IMAD.MOV R3, RZ, RZ, -R3 ;  /* 0x000000ffff037224 */ /* 0x000fe200078e0a03 */
[----:B------:R-:W-:Y:S01]  /*1b80*/  LOP3.LUT R162, R29, 0x78, RZ, 0xfc, !PT ;  /* 0x000000781da27812 */ /* 0x000fe200078efcff */
[C---:B------:R-:W-:Y:S01]  /*1b90*/  IMAD R44, R30.reuse, R11, R44 ;  /* 0x0000000b1e2c7224 */ /* 0x040fe200078e022c */
[C---:B------:R-:W-:Y:S01]  /*1ba0*/  ISETP.GT.U32.AND P0, PT, R30.reuse, R39, PT ;  /* 0x000000271e00720c */ /* 0x040fe20003f04070 */
[C---:B------:R-:W-:Y:S01]  /*1bb0*/  IMAD R46, R30.reuse, R7, R46 ;  /* 0x000000071e2e7224 */ /* 0x040fe200078e022e */
[----:B------:R-:W-:Y:S01]  /*1bc0*/  IABS R98, R162 ;  /* 0x000000a200627213 */ /* 0x000fe20000000000 */
[----:B------:R-:W-:Y:S01]  /*1bd0*/  IMAD.MOV R11, RZ, RZ, -R8 ;  /* 0x000000ffff0b7224 */ /* 0x000fe200078e0a08 */
[C---:B------:R-:W-:Y:S01]  /*1be0*/  ISETP.GT.U32.AND P3, PT, R30.reuse, R31, PT ;  /* 0x0000001f1e00720c */ /* 0x040fe20003f64070 */
[----:B------:R-:W-:Y:S01]  /*1bf0*/  IMAD.HI.U32 R7, R5, R53, RZ ;  /* 0x0000003505077227 */ /* 0x000fe200078e00ff */
[----:B------:R-:W-:-:S02]  /*1c00*/  ISETP.GT.U32.AND P4, PT, R30, R36, PT ;  /* 0x000000241e00720c */ /* 0x000fc40003f84070 */
[C---:B------:R-:W-:Y:S01]  /*1c10*/  ISETP.GT.U32.AND P1, PT, R30.reuse, R37, PT ;  /* 0x000000251e00720c */ /* 0x040fe20003f24070 */
[----:B------:R-:W-:Y:S01]  /*1c20*/  IMAD.HI.U32 R8, R5, R59, RZ ;  /* 0x0000003b05087227 */ /* 0x000fe200078e00ff */
[C---:B------:R-:W-:Y:S02]  /*1c30*/  ISETP.GT.U32.AND P5, PT, R30.reuse, R41, PT ;  /* 0x000000291e00720c */ /* 0x040fe40003fa4070 */
[C---:B------:R-:W-:Y:S01]  /*1c40*/  ISETP.GT.U32.AND P6, PT, R30.reuse, R40, PT ;  /* 0x000000281e00720c */ /* 0x040fe20003fc4070 */
[----:B------:R-:W-:Y:S01]  /*1c50*/  IMAD.MOV R9, RZ, RZ, -R9 ;  /* 0x000000ffff097224 */ /* 0x000fe200078e0a09 */
[----:B------:R-:W-:Y:S01]  /*1c60*/  LOP3.LUT R14, R29, 0x7c, RZ, 0xfc, !PT ;  /* 0x0000007c1d0e7812 */ /* 0x000fe200078efcff */
[----:B------:R-:W-:Y:S02]  /*1c70*/  IMAD R70, R30, R3, R70 ;  /* 0x000000031e467224 */ /* 0x000fe400078e0246 */
[----:B------:R-:W-:Y:S01]  /*1c80*/  IMAD.HI.U32 R3, R5, R72, RZ ;  /* 0x0000004805037227 */ /* 0x000fe200078e00ff */
[----:B------:R-:W-:-:S03]  /*1c90*/  IABS R96, R14 ;  /* 0x0000000e00607213 */ /* 0x000fc60000000000 */
[----:B------:R-:W-:Y:S02]  /*1ca0*/  IMAD.MOV R7, RZ, RZ, -R7 ;  /* 0x000000ffff077224 */ /* 0x000fe400078e0a07 */
[----:B------:R-:W-:Y:S02]  /*1cb0*/  IMAD.MOV R8, RZ, RZ, -R8 ;  /* 0x000000ffff087224 */ /* 0x000fe400078e0a08 */
[----:B------:R-:W-:Y:S02]  /*1cc0*/  IMAD R58, R30, R9, R58 ;  /* 0x000000091e3a7224 */ /* 0x000fe400078e023a */
[----:B------:R-:W-:-:S04]  /*1cd0*/  IMAD.HI.U32 R9, R5, R65, RZ ;  /* 0x0000004105097227 */ /* 0x000fc800078e00ff */
[----:B------:R-:W-:Y:S02]  /*1ce0*/  IMAD.MOV R3, RZ, RZ, -R3 ;  /* 0x000000ffff037224 */ /* 0x000fe400078e0a03 */
[C---:B------:R-:W-:Y:S02]  /*1cf0*/  IMAD R53, R30.reuse, R7, R53 ;  /* 0x000000071e357224 */ /* 0x040fe400078e0235 */
[----:B------:R-:W-:Y:S02]  /*1d00*/  IMAD R59, R30, R8, R59 ;  /* 0x000000081e3b7224 */ /* 0x000fe400078e023b */
[----:B------:R-:W-:-:S04]  /*1d10*/  IMAD.HI.U32 R7, R5, R54, RZ ;  /* 0x0000003605077227 */ /* 0x000fc800078e00ff */
[----:B------:R-:W-:-:S04]  /*1d20*/  IMAD.HI.U32 R8, R5, R60, RZ ;  /* 0x0000003c05087227 */ /* 0x000fc800078e00ff */
[----:B------:R-:W-:Y:S02]  /*1d30*/  IMAD.MOV R9, RZ, RZ, -R9 ;  /* 0x000000ffff097224 */ /* 0x000fe400078e0a09 */
[----:B------:R-:W-:Y:S02]  /*1d40*/  IMAD R72, R30, R3, R72 ;  /* 0x000000031e487224 */ /* 0x000fe400078e0248 */
[----:B------:R-:W-:-:S04]  /*1d50*/  IMAD.HI.U32 R3, R5, R77, RZ ;  /* 0x0000004d05037227 */ /* 0x000fc800078e00ff */
[C---:B------:R-:W-:Y:S02]  /*1d60*/  IMAD R52, R30.reuse, R11, R52 ;  /* 0x0000000b1e347224 */ /* 0x040fe400078e0234 */
[----:B------:R-:W-:Y:S02]  /*1d70*/  IMAD.MOV R7, RZ, RZ, -R7 ;  /* 0x000000ffff077224 */ /* 0x000fe400078e0a07 */
[----:B------:R-:W-:Y:S02]  /*1d80*/  IMAD.MOV R11, RZ, RZ, -R8 ;  /* 0x000000ffff0b7224 */ /* 0x000fe400078e0a08 */
[----:B------:R-:W-:Y:S02]  /*1d90*/  IMAD R65, R30, R9, R65 ;  /* 0x000000091e417224 */ /* 0x000fe400078e0241 */
[----:B------:R-:W-:-:S04]  /*1da0*/  IMAD.HI.U32 R8, R5, R67, RZ ;  /* 0x0000004305087227 */ /* 0x000fc800078e00ff */
[----:B------:R-:W-:-:S04]  /*1db0*/  IMAD.HI.U32 R9, R5, R66, RZ ;  /* 0x0000004205097227 */ /* 0x000fc800078e00ff */
[----:B------:R-:W-:Y:S02]  /*1dc0*/  IMAD.MOV R3, RZ, RZ, -R3 ;  /* 0x000000ffff037224 */ /* 0x000fe400078e0a03 */
[----:B------:R-:W-:Y:S02]  /*1dd0*/  IMAD R54, R30, R7, R54 ;  /* 0x000000071e367224 */ /* 0x000fe400078e0236 */
[----:B------:R-:W-:-:S04]  /*1de0*/  IMAD.HI.U32 R7, R5, R61, RZ ;  /* 0x0000003d05077227 */ /* 0x000fc800078e00ff */
        /* <DEDUP_REMOVED lines=10> */
[C---:B------:R-:W-:Y:S02]  /*1e90*/  IMAD R61, R30.reuse, R7, R61 ;  /* 0x000000071e3d7224 */ /* 0x040fe400078e023d */
[----:B------:R-:W-:Y:S02]  /*1ea0*/  IMAD R60, R30, R11, R60 ;  /* 0x0000000b1e3c7224 */ /* 0x000fe400078e023c */
[----:B------:R-:W-:-:S04]  /*1eb0*/  IMAD.HI.U32 R7, R5, R68, RZ ;  /* 0x0000004405077227 */ /* 0x000fc800078e00ff */
[----:B------:R-:W-:Y:S02]  /*1ec0*/  IMAD.MOV R11, RZ, RZ, -R8 ;  /* 0x000000ffff0b7224 */ /* 0x000fe400078e0a08 */
[----:B------:R-:W-:Y:S02]  /*1ed0*/  IMAD.MOV R9, RZ, RZ, -R9 ;  /* 0x000000ffff097224 */ /* 0x000fe400078e0a09 */
[----:B------:R-:W-:Y:S02]  /*1ee0*/  IMAD R79, R30, R3, R79 ;  /* 0x000000031e4f7224 */ /* 0x000fe400078e024f */
[----:B------:R-:W-:-:S04]  /*1ef0*/  IMAD.HI.U32 R3, R5, R78, RZ ;  /* 0x0000004e05037227 */ /* 0x000fc800078e00ff */
[----:B------:R-:W-:Y:S02]  /*1f00*/  IMAD.MOV R7, RZ, RZ, -R7 ;  /* 0x000000ffff077224 */ /* 0x000fe400078e0a07 */
[C---:B------:R-:W-:Y:S01]  /*1f10*/  IMAD R74, R30.reuse, R11, R74 ;  /* 0x0000000b1e4a7224 */ /* 0x040fe200078e024a */
[----:B------:R-:W-:Y:S01]  /*1f20*/  LOP3.LUT R11, R29, 0x5c, RZ, 0xfc, !PT ;  /* 0x0000005c1d0b7812 */ /* 0x000fe200078efcff */
[----:B------:R-:W-:Y:S02]  /*1f30*/  IMAD R73, R30, R9, R73 ;  /* 0x000000091e497224 */ /* 0x000fe400078e0249 */
[----:B------:R-:W-:Y:S01]  /*1f40*/  IMAD.HI.U32 R9, R5, R80, RZ ;  /* 0x0000005005097227 */ /* 0x000fe200078e00ff */
[----:B------:R-:W-:Y:S01]  /*1f50*/  IABS R83, R11 ;  /* 0x0000000b00537213 */ /* 0x000fe20000000000 */
[----:B------:R-:W-:Y:S02]  /*1f60*/  STL [R1+0x58], R11 ;  /* 0x0000580b01007387 */ /* 0x000fe40000100800 */
[----:B------:R-:W-:-:S02]  /*1f70*/  IMAD.MOV R3, RZ, RZ, -R3 ;  /* 0x000000ffff037224 */ /* 0x000fc400078e0a03 */
[----:B------:R-:W-:Y:S01]  /*1f80*/  IMAD R68, R30, R7, R68 ;  /* 0x000000071e447224 */ /* 0x000fe200078e0244 */
[----:B------:R0:W-:Y:S01]  /*1f90*/  STL [R1+0xd8], R10 ;  /* 0x0000d80a01007387 */ /* 0x0001e20000100800 */
[----:B------:R-:W-:-:S03]  /*1fa0*/  IMAD.HI.U32 R7, R5, R75, RZ ;  /* 0x0000004b05077227 */ /* 0x000fc600078e00ff */
[----:B------:R1:W-:Y:S01]  /*1fb0*/  STL [R1+0xdc], R13 ;  /* 0x0000dc0d01007387 */ /* 0x0003e20000100800 */
[----:B------:R-:W-:Y:S02]  /*1fc0*/  IMAD.MOV R9, RZ, RZ, -R9 ;  /* 0x000000ffff097224 */ /* 0x000fe400078e0a09 */
[----:B------:R-:W-:Y:S01]  /*1fd0*/  IMAD R78, R30, R3, R78 ;  /* 0x000000031e4e7224 */ /* 0x000fe200078e024e */
[----:B------:R2:W-:Y:S01]  /*1fe0*/  STL [R1+0xe4], R12 ;  /* 0x0000e40c01007387 */ /* 0x0005e20000100800 */
[----:B------:R-:W-:Y:S01]  /*1ff0*/  IMAD.HI.U32 R3, R5, R86, RZ ;  /* 0x0000005605037227 */ /* 0x000fe200078e00ff */
[----:B0-----:R-:W-:-:S03]  /*2000*/  LOP3.LUT R10, R29, 0x6a, RZ, 0xfc, !PT ;  /* 0x0000006a1d0a7812 */ /* 0x001fc600078efcff */
[----:B------:R-:W-:Y:S01]  /*2010*/  IMAD.MOV R7, RZ, RZ, -R7 ;  /* 0x000000ffff077224 */ /* 0x000fe200078e0a07 */
[----:B------:R-:W-:Y:S01]  /*2020*/  IABS R88, R10 ;  /* 0x0000000a00587213 */ /* 0x000fe20000000000 */
[----:B------:R-:W-:Y:S01]  /*2030*/  IMAD.HI.U32 R8, R5, R81, RZ ;  /* 0x0000005105087227 */ /* 0x000fe200078e00ff */
[----:B------:R0:W-:Y:S01]  /*2040*/  STL [R1+0xe8], R10 ;  /* 0x0000e80a01007387 */ /* 0x0001e20000100800 */
[C---:B-1----:R-:W-:Y:S02]  /*2050*/  LOP3.LUT R13, R29.reuse, 0x6e, RZ, 0xfc, !PT ;  /* 0x0000006e1d0d7812 */ /* 0x042fe400078efcff */
[C---:B------:R-:W-:Y:S01]  /*2060*/  IMAD R80, R30.reuse, R9, R80 ;  /* 0x000000091e507224 */ /* 0x040fe200078e0250 */
[----:B--2---:R-:W-:Y:S01]  /*2070*/  LOP3.LUT R12, R29, 0x70, RZ, 0xfc, !PT ;  /* 0x000000701d0c7812 */ /* 0x004fe200078efcff */
[----:B------:R-:W-:Y:S01]  /*2080*/  IMAD.HI.U32 R9, R5, R87, RZ ;  /* 0x0000005705097227 */ /* 0x000fe200078e00ff */
[----:B------:R-:W-:Y:S02]  /*2090*/  IABS R92, R13 ;  /* 0x0000000d005c7213 */ /* 0x000fe40000000000 */
[----:B------:R-:W-:Y:S01]  /*20a0*/  IABS R91, R12 ;  /* 0x0000000c005b7213 */ /* 0x000fe20000000000 */
[----:B------:R-:W-:Y:S01]  /*20b0*/  IMAD.MOV R3, RZ, RZ, -R3 ;  /* 0x000000ffff037224 */ /* 0x000fe200078e0a03 */
[----:B0-----:R-:W-:Y:S01]  /*20c0*/  LOP3.LUT R10, R29, 0x6c, RZ, 0xfc, !PT ;  /* 0x0000006c1d0a7812 */ /* 0x001fe200078efcff */
[----:B------:R-:W-:-:S02]  /*20d0*/  IMAD R75, R30, R7, R75 ;  /* 0x000000071e4b7224 */ /* 0x000fc400078e024b */
[----:B------:R-:W-:Y:S01]  /*20e0*/  IMAD.MOV R8, RZ, RZ, -R8 ;  /* 0x000000ffff087224 */ /* 0x000fe200078e0a08 */
[----:B------:R-:W-:Y:S01]  /*20f0*/  IABS R93, R10 ;  /* 0x0000000a005d7213 */ /* 0x000fe20000000000 */
[C---:B------:R-:W-:Y:S01]  /*2100*/  IMAD.HI.U32 R7, R5.reuse, R76, RZ ;  /* 0x0000004c05077227 */ /* 0x040fe200078e00ff */
[----:B------:R0:W-:Y:S03]  /*2110*/  STL [R1+0xf0], R10 ;  /* 0x0000f00a01007387 */ /* 0x0001e60000100800 */
[----:B------:R-:W-:Y:S01]  /*2120*/  IMAD.MOV R9, RZ, RZ, -R9 ;  /* 0x000000ffff097224 */ /* 0x000fe200078e0a09 */
[----:B------:R-:W-:Y:S01]  /*2130*/  STL [R1+0xec], R13 ;  /* 0x0000ec0d01007387 */ /* 0x000fe20000100800 */
[----:B------:R-:W-:Y:S02]  /*2140*/  IMAD R86, R30, R3, R86 ;  /* 0x000000031e567224 */ /* 0x000fe400078e0256 */
[----:B------:R-:W-:Y:S01]  /*2150*/  IMAD.HI.U32 R3, R5, R85, RZ ;  /* 0x0000005505037227 */ /* 0x000fe200078e00ff */
[----:B------:R-:W-:Y:S01]  /*2160*/  STL [R1+0xf4], R12 ;  /* 0x0000f40c01007387 */ /* 0x000fe20000100800 */
[----:B0-----:R-:W-:-:S02]  /*2170*/  LOP3.LUT R10, R29, 0x74, RZ, 0xfc, !PT ;  /* 0x000000741d0a7812 */ /* 0x001fc400078efcff */
[----:B------:R-:W-:Y:S02]  /*2180*/  IMAD R81, R30, R8, R81 ;  /* 0x000000081e517224 */ /* 0x000fe400078e0251 */
[----:B------:R-:W-:Y:S01]  /*2190*/  IMAD.MOV R7, RZ, RZ, -R7 ;  /* 0x000000ffff077224 */ /* 0x000fe200078e0a07 */
[----:B------:R-:W-:Y:S01]  /*21a0*/  IABS R95, R10 ;  /* 0x0000000a005f7213 */ /* 0x000fe20000000000 */
[----:B------:R-:W-:-:S04]  /*21b0*/  IMAD.HI.U32 R8, R5, R82, RZ ;  /* 0x0000005205087227 */ /* 0x000fc800078e00ff */
[----:B------:R-:W-:Y:S02]  /*21c0*/  IMAD R87, R30, R9, R87 ;  /* 0x000000091e577224 */ /* 0x000fe400078e0257 */
[----:B------:R-:W-:-:S04]  /*21d0*/  IMAD.HI.U32 R9, R5, R88, RZ ;  /* 0x0000005805097227 */ /* 0x000fc800078e00ff */
[----:B------:R-:W-:Y:S02]  /*21e0*/  IMAD.MOV R3, RZ, RZ, -R3 ;  /* 0x000000ffff037224 */ /* 0x000fe400078e0a03 */
[----:B------:R-:W-:Y:S02]  /*21f0*/  IMAD R76, R30, R7, R76 ;  /* 0x000000071e4c7224 */ /* 0x000fe400078e024c */
[----:B------:R-:W-:Y:S02]  /*2200*/  IMAD.MOV R11, RZ, RZ, -R8 ;  /* 0x000000ffff0b7224 */ /* 0x000fe400078e0a08 */
[----:B------:R-:W-:-:S04]  /*2210*/  IMAD.HI.U32 R7, R5, R83, RZ ;  /* 0x0000005305077227 */ /* 0x000fc800078e00ff */
[----:B------:R-:W-:Y:S02]  /*2220*/  IMAD.MOV R9, RZ, RZ, -R9 ;  /* 0x000000ffff097224 */ /* 0x000fe400078e0a09 */
[----:B------:R-:W-:Y:S02]  /*2230*/  IMAD R85, R30, R3, R85 ;  /* 0x000000031e557224 */ /* 0x000fe400078e0255 */
[----:B------:R-:W-:-:S04]  /*2240*/  IMAD.HI.U32 R3, R5, R93, RZ ;  /* 0x0000005d05037227 */ /* 0x000fc800078e00ff */
[C---:B------:R-:W-:Y:S01]  /*2250*/  IMAD R82, R30.reuse, R11, R82 ;  /* 0x0000000b1e527224 */ /* 0x040fe200078e0252 */
[----:B------:R-:W-:Y:S01]  /*2260*/  LOP3.LUT R11, R29, 0x72, RZ, 0xfc, !PT ;  /* 0x000000721d0b7812 */ /* 0x000fe200078efcff */
[----:B------:R-:W-:Y:S02]  /*2270*/  IMAD.MOV R7, RZ, RZ, -R7 ;  /* 0x000000ffff077224 */ /* 0x000fe400078e0a07 */
[----:B------:R-:W-:Y:S01]  /*2280*/  IMAD R88, R30, R9, R88 ;  /* 0x000000091e587224 */ /* 0x000fe200078e0258 */
[----:B------:R-:W-:Y:S01]  /*2290*/  IABS R90, R11 ;  /* 0x0000000b005a7213 */ /* 0x000fe20000000000 */
[----:B------:R-:W-:Y:S01]  /*22a0*/  IMAD.MOV R3, RZ, RZ, -R3 ;  /* 0x000000ffff037224 */ /* 0x000fe200078e0a03 */
[----:B------:R-:W-:Y:S01]  /*22b0*/  STL [R1+0x118], R11 ;  /* 0x0001180b01007387 */ /* 0x000fe20000100800 */
[----:B------:R-:W-:-:S03]  /*22c0*/  IMAD.HI.U32 R9, R5, R95, RZ ;  /* 0x0000005f05097227 */ /* 0x000fc600078e00ff */
[----:B------:R0:W-:Y:S01]  /*22d0*/  STL [R1+0xfc], R10 ;  /* 0x0000fc0a01007387 */ /* 0x0001e20000100800 */
[----:B------:R-:W-:Y:S02]  /*22e0*/  IMAD R83, R30, R7, R83 ;  /* 0x000000071e537224 */ /* 0x000fe400078e0253 */
[----:B------:R-:W-:-:S04]  /*22f0*/  IMAD.HI.U32 R7, R5, R84, RZ ;  /* 0x0000005405077227 */ /* 0x000fc800078e00ff */
[----:B------:R-:W-:Y:S02]  /*2300*/  IMAD R93, R30, R3, R93 ;  /* 0x000000031e5d7224 */ /* 0x000fe400078e025d */
[----:B------:R-:W-:Y:S01]  /*2310*/  IMAD.MOV R9, RZ, RZ, -R9 ;  /* 0x000000ffff097224 */ /* 0x000fe200078e0a09 */
[----:B0-----:R-:W-:Y:S01]  /*2320*/  LOP3.LUT R10, R29, 0x76, RZ, 0xfc, !PT ;  /* 0x000000761d0a7812 */ /* 0x001fe200078efcff */
[----:B------:R-:W-:-:S03]  /*2330*/  IMAD.HI.U32 R3, R5, R92, RZ ;  /* 0x0000005c05037227 */ /* 0x000fc600078e00ff */
[----:B------:R-:W-:Y:S01]  /*2340*/  IABS R94, R10 ;  /* 0x0000000a005e7213 */ /* 0x000fe20000000000 */
[----:B------:R-:W-:Y:S01]  /*2350*/  IMAD.MOV R7, RZ, RZ, -R7 ;  /* 0x000000ffff077224 */ /* 0x000fe200078e0a07 */
[----:B------:R0:W-:Y:S01]  /*2360*/  STL [R1+0x11c], R10 ;  /* 0x00011c0a01007387 */ /* 0x0001e20000100800 */
[----:B------:R-:W-:Y:S02]  /*2370*/  IMAD R95, R30, R9, R95 ;  /* 0x000000091e5f7224 */ /* 0x000fe400078e025f */
[----:B------:R-:W-:-:S04]  /*2380*/  IMAD.HI.U32 R8, R5, R89, RZ ;  /* 0x0000005905087227 */ /* 0x000fc800078e00ff */
[----:B------:R-:W-:Y:S02]  /*2390*/  IMAD.MOV R3, RZ, RZ, -R3 ;  /* 0x000000ffff037224 */ /* 0x000fe400078e0a03 */
[----:B------:R-:W-:-:S04]  /*23a0*/  IMAD.HI.U32 R9, R5, R35, RZ ;  /* 0x0000002305097227 */ /* 0x000fc800078e00ff */
[----:B------:R-:W-:Y:S02]  /*23b0*/  IMAD R84, R30, R7, R84 ;  /* 0x000000071e547224 */ /* 0x000fe400078e0254 */
[----:B------:R-:W-:-:S04]  /*23c0*/  IMAD.HI.U32 R7, R5, R91, RZ ;  /* 0x0000005b05077227 */ /* 0x000fc800078e00ff */
[----:B------:R-:W-:Y:S02]  /*23d0*/  IMAD.MOV R8, RZ, RZ, -R8 ;  /* 0x000000ffff087224 */ /* 0x000fe400078e0a08 */
[----:B------:R-:W-:Y:S02]  /*23e0*/  IMAD R92, R30, R3, R92 ;  /* 0x000000031e5c7224 */ /* 0x000fe400078e025c */
[----:B0-----:R-:W-:Y:S02]  /*23f0*/  IMAD.MOV R10, RZ, RZ, -R9 ;  /* 0x000000ffff0a7224 */ /* 0x001fe400078e0a09 */
[----:B------:R-:W-:-:S04]  /*2400*/  IMAD.HI.U32 R3, R5, R94, RZ ;  /* 0x0000005e05037227 */ /* 0x000fc800078e00ff */
[----:B------:R-:W-:Y:S02]  /*2410*/  IMAD.MOV R7, RZ, RZ, -R7 ;  /* 0x000000ffff077224 */ /* 0x000fe400078e0a07 */
[C---:B------:R-:W-:Y:S02]  /*2420*/  IMAD R89, R30.reuse, R8, R89 ;  /* 0x000000081e597224 */ /* 0x040fe400078e0259 */
[----:B------:R-:W-:Y:S02]  /*2430*/  IMAD R35, R30, R10, R35 ;  /* 0x0000000a1e237224 */ /* 0x000fe400078e0223 */
[----:B------:R-:W-:-:S03]  /*2440*/  IMAD.HI.U32 R8, R5, R90, RZ ;  /* 0x0000005a05087227 */ /* 0x000fc600078e00ff */
[----:B------:R-:W-:Y:S01]  /*2450*/  ISETP.GT.U32.AND P2, PT, R30, R35, PT ;  /* 0x000000231e00720c */ /* 0x000fe20003f44070 */
[----:B------:R-:W-:Y:S02]  /*2460*/  IMAD.MOV R3, RZ, RZ, -R3 ;  /* 0x000000ffff037224 */ /* 0x000fe400078e0a03 */
[----:B------:R-:W-:Y:S02]  /*2470*/  IMAD.U32 R2, R2, 0x100, R146 ;  /* 0x0000010002027824 */ /* 0x000fe400078e0092 */
[C---:B------:R-:W-:Y:S01]  /*2480*/  IMAD R91, R30.reuse, R7, R91 ;  /* 0x000000071e5b7224 */ /* 0x040fe200078e025b */
[----:B------:R-:W-:Y:S01]  /*2490*/  LOP3.LUT R7, R29, 0x7a, RZ, 0xfc, !PT ;  /* 0x0000007a1d077812 */ /* 0x000fe200078efcff */
[----:B------:R-:W-:Y:S02]  /*24a0*/  IMAD.MOV R11, RZ, RZ, -R8 ;  /* 0x000000ffff0b7224 */ /* 0x000fe400078e0a08 */
[----:B------:R-:W-:Y:S01]  /*24b0*/  IMAD R94, R30, R3, R94 ;  /* 0x000000031e5e7224 */ /* 0x000fe200078e025e */
[----:B------:R-:W-:Y:S01]  /*24c0*/  IABS R97, R7 ;  /* 0x0000000700617213 */ /* 0x000fe20000000000 */
[----:B------:R-:W-:Y:S01]  /*24d0*/  VIADD R3, R2, 0x80 ;  /* 0x0000008002037836 */ /* 0x000fe20000000000 */
[----:B------:R0:W-:Y:S01]  /*24e0*/  STL [R1+0x120], R7 ;  /* 0x0001200701007387 */ /* 0x0001e20000100800 */
[C---:B------:R-:W-:Y:S01]  /*24f0*/  IMAD R90, R30.reuse, R11, R90 ;  /* 0x0000000b1e5a7224 */ /* 0x040fe200078e025a */
[----:B------:R-:W-:Y:S01]  /*2500*/  IABS R11, R2 ;  /* 0x00000002000b7213 */ /* 0x000fe20000000000 */
[--C-:B------:R-:W-:Y:S01]  /*2510*/  @!P2 IMAD.IADD R35, R35, 0x1, -R30.reuse ;  /* 0x000000012323a824 */ /* 0x100fe200078e0a1e */
[----:B------:R-:W-:Y:S01]  /*2520*/  IABS R12, R3 ;  /* 0x00000003000c7213 */ /* 0x000fe20000000000 */
[--C-:B------:R-:W-:Y:S01]  /*2530*/  @!P0 IMAD.IADD R39, R39, 0x1, -R30.reuse ;  /* 0x0000000127278824 */ /* 0x100fe200078e0a1e */
[C---:B------:R-:W-:Y:S01]  /*2540*/  ISETP.GT.U32.AND P2, PT, R30.reuse, R45, PT ;  /* 0x0000002d1e00720c */ /* 0x040fe20003f44070 */
[----:B------:R-:W-:Y:S01]  /*2550*/  @!P3 IMAD.IADD R31, R31, 0x1, -R30 ;  /* 0x000000011f1fb824 */ /* 0x000fe200078e0a1e */
[C---:B------:R-:W-:Y:S01]  /*2560*/  ISETP.GT.U32.AND P0, PT, R30.reuse, R43, PT ;  /* 0x0000002b1e00720c */ /* 0x040fe20003f04070 */
[----:B------:R-:W-:Y:S01]  /*2570*/  IMAD.MOV.U32 R9, RZ, RZ, R12 ;  /* 0x000000ffff097224 */ /* 0x000fe200078e000c */
[----:B------:R-:W-:Y:S01]  /*2580*/  ISETP.GT.U32.AND P3, PT, R30, R44, PT ;  /* 0x0000002c1e00720c */ /* 0x000fe20003f64070 */
[----:B0-----:R-:W-:Y:S01]  /*2590*/  IMAD.HI.U32 R7, R5, R98, RZ ;  /* 0x0000006205077227 */ /* 0x001fe200078e00ff */
[----:B------:R0:W-:Y:S03]  /*25a0*/  STL [R1+0x138], R14 ;  /* 0x0001380e01007387 */ /* 0x0001e60000100800 */
[----:B------:R-:W-:-:S02]  /*25b0*/  IMAD.MOV R13, RZ, RZ, -R7 ;  /* 0x000000ffff0d7224 */ /* 0x000fc400078e0a07 */
[----:B------:R-:W-:-:S04]  /*25c0*/  IMAD.HI.U32 R7, R6, R11, RZ ;  /* 0x0000000b06077227 */ /* 0x000fc800078e00ff */
[----:B------:R-:W-:Y:S02]  /*25d0*/  IMAD.MOV R7, RZ, RZ, -R7 ;  /* 0x000000ffff077224 */ /* 0x000fe400078e0a07 */
[----:B------:R-:W-:-:S04]  /*25e0*/  IMAD.HI.U32 R6, R6, R9, RZ ;  /* 0x0000000906067227 */ /* 0x000fc800078e00ff */
[----:B------:R-:W-:Y:S02]  /*25f0*/  IMAD R7, R4, R7, R11 ;  /* 0x0000000704077224 */ /* 0x000fe400078e020b */
[----:B------:R-:W-:Y:S02]  /*2600*/  IMAD.MOV R6, RZ, RZ, -R6 ;  /* 0x000000ffff067224 */ /* 0x000fe400078e0a06 */
[--C-:B------:R-:W-:Y:S01]  /*2610*/  @!P4 IMAD.IADD R36, R36, 0x1, -R30.reuse ;  /* 0x000000012424c824 */ /* 0x100fe200078e0a1e */
[C---:B------:R-:W-:Y:S01]  /*2620*/  ISETP.GT.U32.AND P4, PT, R30.reuse, R47, PT ;  /* 0x0000002f1e00720c */ /* 0x040fe20003f84070 */
[--C-:B------:R-:W-:Y:S01]  /*2630*/  @!P1 IMAD.IADD R37, R37, 0x1, -R30.reuse ;  /* 0x0000000125259824 */ /* 0x100fe200078e0a1e */
[----:B------:R-:W-:Y:S01]  /*2640*/  ISETP.GT.U32.AND P1, PT, R30, R42, PT ;  /* 0x0000002a1e00720c */ /* 0x000fe20003f24070 */
[----:B------:R-:W-:Y:S01]  /*2650*/  @!P5 IMAD.IADD R41, R41, 0x1, -R30 ;  /* 0x000000012929d824 */ /* 0x000fe200078e0a1e */
[C---:B------:R-:W-:Y:S01]  /*2660*/  ISETP.GT.U32.AND P5, PT, R4.reuse, R7, PT ;  /* 0x000000070400720c */ /* 0x040fe20003fa4070 */
[----:B------:R-:W-:-:S02]  /*2670*/  IMAD R9, R4, R6, R9 ;  /* 0x0000000604097224 */ /* 0x000fc400078e0209 */
[--C-:B------:R-:W-:Y:S02]  /*2680*/  @!P2 IMAD.IADD R45, R45, 0x1, -R30.reuse ;  /* 0x000000012d2da824 */ /* 0x100fe400078e0a1e */
[--C-:B------:R-:W-:Y:S01]  /*2690*/  @!P0 IMAD.IADD R43, R43, 0x1, -R30.reuse ;  /* 0x000000012b2b8824 */ /* 0x100fe200078e0a1e */
[----:B------:R-:W-:Y:S01]  /*26a0*/  ISETP.GT.U32.AND P2, PT, R4, R9, PT ;  /* 0x000000090400720c */ /* 0x000fe20003f44070 */
[--C-:B------:R-:W-:Y:S01]  /*26b0*/  @!P3 IMAD.IADD R44, R44, 0x1, -R30.reuse ;  /* 0x000000012c2cb824 */ /* 0x100fe200078e0a1e */
[C---:B------:R-:W-:Y:S01]  /*26c0*/  ISETP.GT.U32.AND P0, PT, R30.reuse, R50, PT ;  /* 0x000000321e00720c */ /* 0x040fe20003f04070 */
[--C-:B------:R-:W-:Y:S01]  /*26d0*/  @!P4 IMAD.IADD R47, R47, 0x1, -R30.reuse ;  /* 0x000000012f2fc824 */ /* 0x100fe200078e0a1e */
[----:B------:R-:W-:Y:S01]  /*26e0*/  ISETP.GT.U32.AND P3, PT, R30, R51, PT ;  /* 0x000000331e00720c */ /* 0x000fe20003f64070 */
[----:B------:R-:W-:Y:S01]  /*26f0*/  @!P1 IMAD.IADD R42, R42, 0x1, -R30 ;  /* 0x000000012a2a9824 */ /* 0x000fe200078e0a1e */
[C---:B------:R-:W-:Y:S01]  /*2700*/  ISETP.GT.U32.AND P4, PT, R30.reuse, R48, PT ;  /* 0x000000301e00720c */ /* 0x040fe20003f84070 */
[----:B------:R-:W-:Y:S01]  /*2710*/  @!P5 IMAD.IADD R7, R7, 0x1, -R4 ;  /* 0x000000010707d824 */ /* 0x000fe200078e0a04 */
[----:B------:R-:W-:Y:S01]  /*2720*/  ISETP.GT.U32.AND P1, PT, R30, R49, PT ;  /* 0x000000311e00720c */ /* 0x000fe20003f24070 */
[----:B------:R-:W-:Y:S01]  /*2730*/  @!P6 IMAD.IADD R40, R40, 0x1, -R30 ;  /* 0x000000012828e824 */ /* 0x000fe200078e0a1e */
[C---:B------:R-:W-:Y:S01]  /*2740*/  ISETP.GT.U32.AND P5, PT, R30.reuse, R53, PT ;  /* 0x000000351e00720c */ /* 0x040fe20003fa4070 */
[----:B------:R-:W-:Y:S01]  /*2750*/  IMAD.HI.U32 R8, R5, R97, RZ ;  /* 0x0000006105087227 */ /* 0x000fe200078e00ff */
[----:B------:R-:W-:-:S03]  /*2760*/  ISETP.GT.U32.AND P6, PT, R30, R46, PT ;  /* 0x0000002e1e00720c */ /* 0x000fc60003fc4070 */
[----:B------:R-:W-:Y:S01]  /*2770*/  @!P2 IMAD.IADD R9, R9, 0x1, -R4 ;  /* 0x000000010909a824 */ /* 0x000fe200078e0a04 */
[----:B------:R-:W-:Y:S01]  /*2780*/  ISETP.GT.U32.AND P2, PT, R4, R7, PT ;  /* 0x000000070400720c */ /* 0x000fe20003f44070 */
[--C-:B------:R-:W-:Y:S01]  /*2790*/  @!P0 IMAD.IADD R50, R50, 0x1, -R30.reuse ;  /* 0x0000000132328824 */ /* 0x100fe200078e0a1e */
[----:B------:R-:W-:Y:S01]  /*27a0*/  ISETP.GT.U32.AND P0, PT, R30, R57, PT ;  /* 0x000000391e00720c */ /* 0x000fe20003f04070 */
[--C-:B------:R-:W-:Y:S01]  /*27b0*/  @!P3 IMAD.IADD R51, R51, 0x1, -R30.reuse ;  /* 0x000000013333b824 */ /* 0x100fe200078e0a1e */
[----:B------:R-:W-:Y:S01]  /*27c0*/  ISETP.GT.U32.AND P3, PT, R4, R9, PT ;  /* 0x000000090400720c */ /* 0x000fe20003f64070 */
[--C-:B------:R-:W-:Y:S01]  /*27d0*/  @!P4 IMAD.IADD R48, R48, 0x1, -R30.reuse ;  /* 0x000000013030c824 */ /* 0x100fe200078e0a1e */
[C---:B------:R-:W-:Y:S01]  /*27e0*/  ISETP.GT.U32.AND P4, PT, R30.reuse, R55, PT ;  /* 0x000000371e00720c */ /* 0x040fe20003f84070 */
[--C-:B------:R-:W-:Y:S01]  /*27f0*/  @!P1 IMAD.IADD R49, R49, 0x1, -R30.reuse ;  /* 0x0000000131319824 */ /* 0x100fe200078e0a1e */
[C---:B------:R-:W-:Y:S01]  /*2800*/  ISETP.GT.U32.AND P1, PT, R30.reuse, R56, PT ;  /* 0x000000381e00720c */ /* 0x040fe20003f24070 */
[----:B------:R-:W-:Y:S01]  /*2810*/  @!P5 IMAD.IADD R53, R53, 0x1, -R30 ;  /* 0x000000013535d824 */ /* 0x000fe200078e0a1e */
[----:B------:R-:W-:Y:S01]  /*2820*/  ISETP.GT.U32.AND P5, PT, R30, R54, PT ;  /* 0x000000361e00720c */ /* 0x000fe20003fa4070 */
[----:B------:R-:W-:-:S04]  /*2830*/  IMAD.HI.U32 R5, R5, R96, RZ ;  /* 0x0000006005057227 */ /* 0x000fc800078e00ff */
[----:B------:R-:W-:Y:S01]  /*2840*/  @!P0 IMAD.IADD R57, R57, 0x1, -R30 ;  /* 0x0000000139398824 */ /* 0x000fe200078e0a1e */
[C---:B------:R-:W-:Y:S01]  /*2850*/  ISETP.GT.U32.AND P0, PT, R30.reuse, R63, PT ;  /* 0x0000003f1e00720c */ /* 0x040fe20003f04070 */
[----:B------:R-:W-:Y:S01]  /*2860*/  @!P3 IMAD.IADD R9, R9, 0x1, -R4 ;  /* 0x000000010909b824 */ /* 0x000fe200078e0a04 */
[C---:B------:R-:W-:Y:S01]  /*2870*/  ISETP.GT.U32.AND P3, PT, R30.reuse, R58, PT ;  /* 0x0000003a1e00720c */ /* 0x040fe20003f64070 */
[----:B------:R-:W-:Y:S01]  /*2880*/  @!P4 IMAD.IADD R55, R55, 0x1, -R30 ;  /* 0x000000013737c824 */ /* 0x000fe200078e0a1e */
[C---:B------:R-:W-:Y:S01]  /*2890*/  ISETP.GT.U32.AND P4, PT, R30.reuse, R62, PT ;  /* 0x0000003e1e00720c */ /* 0x040fe20003f84070 */
[----:B------:R-:W-:Y:S01]  /*28a0*/  @!P2 IMAD.IADD R7, R7, 0x1, -R4 ;  /* 0x000000010707a824 */ /* 0x000fe200078e0a04 */
[----:B------:R-:W-:Y:S01]  /*28b0*/  ISETP.GT.U32.AND P2, PT, R30, R59, PT ;  /* 0x0000003b1e00720c */ /* 0x000fe20003f44070 */
[--C-:B------:R-:W-:Y:S01]  /*28c0*/  @!P1 IMAD.IADD R56, R56, 0x1, -R30.reuse ;  /* 0x0000000138389824 */ /* 0x100fe200078e0a1e */
[----:B------:R-:W-:Y:S01]  /*28d0*/  ISETP.GE.AND P1, PT, R2, RZ, PT ;  /* 0x000000ff0200720c */ /* 0x000fe20003f26270 */
[----:B------:R-:W-:Y:S01]  /*28e0*/  @!P5 IMAD.IADD R54, R54, 0x1, -R30 ;  /* 0x000000013636d824 */ /* 0x000fe200078e0a1e */
[----:B------:R-:W-:Y:S01]  /*28f0*/  ISETP.GE.AND P5, PT, R3, RZ, PT ;  /* 0x000000ff0300720c */ /* 0x000fe20003fa6270 */
[----:B------:R-:W-:-:S02]  /*2900*/  IMAD.MOV R5, RZ, RZ, -R5 ;  /* 0x000000ffff057224 */ /* 0x000fc400078e0a05 */
[--C-:B------:R-:W-:Y:S01]  /*2910*/  @!P0 IMAD.IADD R63, R63, 0x1, -R30.reuse ;  /* 0x000000013f3f8824 */ /* 0x100fe200078e0a1e */
[----:B------:R-:W-:Y:S01]  /*2920*/  ISETP.GT.U32.AND P0, PT, R30, R60, PT ;  /* 0x0000003c1e00720c */ /* 0x000fe20003f04070 */
[--C-:B------:R-:W-:Y:S01]  /*2930*/  @!P3 IMAD.IADD R58, R58, 0x1, -R30.reuse ;  /* 0x000000013a3ab824 */ /* 0x100fe200078e0a1e */
[----:B------:R-:W-:Y:S01]  /*2940*/  ISETP.GT.U32.AND P3, PT, R30, R65, PT ;  /* 0x000000411e00720c */ /* 0x000fe20003f64070 */
[--C-:B------:R-:W-:Y:S01]  /*2950*/  @!P4 IMAD.IADD R62, R62, 0x1, -R30.reuse ;  /* 0x000000013e3ec824 */ /* 0x100fe200078e0a1e */
[----:B------:R-:W-:Y:S01]  /*2960*/  ISETP.GT.U32.AND P4, PT, R30, R64, PT ;  /* 0x000000401e00720c */ /* 0x000fe20003f84070 */
[--C-:B------:R-:W-:Y:S01]  /*2970*/  @!P2 IMAD.IADD R59, R59, 0x1, -R30.reuse ;  /* 0x000000013b3ba824 */ /* 0x100fe200078e0a1e */
[----:B------:R-:W-:Y:S01]  /*2980*/  ISETP.NE.AND P2, PT, R32, RZ, PT ;  /* 0x000000ff2000720c */ /* 0x000fe20003f45270 */
[----:B------:R-:W-:Y:S01]  /*2990*/  @!P1 IMAD.MOV R7, RZ, RZ, -R7 ;  /* 0x000000ffff079224 */ /* 0x000fe200078e0a07 */
[----:B------:R-:W-:Y:S01]  /*29a0*/  LOP3.LUT R32, RZ, R32, RZ, 0x33, !PT ;  /* 0x00000020ff207212 */ /* 0x000fe200078e33ff */
[----:B------:R-:W-:Y:S01]  /*29b0*/  @!P5 IMAD.MOV R9, RZ, RZ, -R9 ;  /* 0x000000ffff09d224 */ /* 0x000fe200078e0a09 */
[----:B------:R-:W-:Y:S01]  /*29c0*/  ISETP.GT.U32.AND P5, PT, R30, R68, PT ;  /* 0x000000441e00720c */ /* 0x000fe20003fa4070 */
[----:B------:R-:W-:Y:S01]  /*29d0*/  @!P6 IMAD.IADD R46, R46, 0x1, -R30 ;  /* 0x000000012e2ee824 */ /* 0x000fe200078e0a1e */
[C---:B------:R-:W-:Y:S01]  /*29e0*/  ISETP.GT.U32.AND P6, PT, R30.reuse, R52, PT ;  /* 0x000000341e00720c */ /* 0x040fe20003fc4070 */
[C---:B------:R-:W-:Y:S01]  /*29f0*/  IMAD R96, R30.reuse, R5, R96 ;  /* 0x000000051e607224 */ /* 0x040fe200078e0260 */
[----:B------:R-:W-:Y:S01]  /*2a00*/  ISETP.GT.U32.AND P1, PT, R30, R69, PT ;  /* 0x000000451e00720c */ /* 0x000fe20003f24070 */
[--C-:B------:R-:W-:Y:S01]  /*2a10*/  @!P0 IMAD.IADD R60, R60, 0x1, -R30.reuse ;  /* 0x000000013c3c8824 */ /* 0x100fe200078e0a1e */
[C---:B------:R-:W-:Y:S01]  /*2a20*/  SEL R4, R32.reuse, R7, !P2 ;  /* 0x0000000720047207 */ /* 0x040fe20005000000 */
[--C-:B------:R-:W-:Y:S01]  /*2a30*/  @!P3 IMAD.IADD R65, R65, 0x1, -R30.reuse ;  /* 0x000000014141b824 */ /* 0x100fe200078e0a1e */
[----:B------:R-:W-:Y:S01]  /*2a40*/  SEL R5, R32, R9, !P2 ;  /* 0x0000000920057207 */ /* 0x000fe20005000000 */
[--C-:B------:R-:W-:Y:S01]  /*2a50*/  @!P4 IMAD.IADD R64, R64, 0x1, -R30.reuse ;  /* 0x000000014040c824 */ /* 0x100fe200078e0a1e */
[----:B------:R-:W-:Y:S01]  /*2a60*/  ISETP.GT.U32.AND P2, PT, R30, R67, PT ;  /* 0x000000431e00720c */ /* 0x000fe20003f44070 */
[----:B------:R-:W-:Y:S01]  /*2a70*/  VIADD R6, R142, 0xffffffff ;  /* 0xffffffff8e067836 */ /* 0x000fe20000000000 */
[----:B------:R-:W-:Y:S01]  /*2a80*/  ISETP.GT.U32.AND P0, PT, R30, R66, PT ;  /* 0x000000421e00720c */ /* 0x000fe20003f04070 */
[--C-:B------:R-:W-:Y:S01]  /*2a90*/  @!P5 IMAD.IADD R68, R68, 0x1, -R30.reuse ;  /* 0x000000014444d824 */ /* 0x100fe200078e0a1e */
[----:B------:R-:W-:Y:S01]  /*2aa0*/  ISETP.GT.U32.AND P3, PT, R30, R71, PT ;  /* 0x000000471e00720c */ /* 0x000fe20003f64070 */
[--C-:B------:R-:W-:Y:S01]  /*2ab0*/  @!P6 IMAD.IADD R52, R52, 0x1, -R30.reuse ;  /* 0x000000013434e824 */ /* 0x100fe200078e0a1e */
[C---:B------:R-:W-:Y:S01]  /*2ac0*/  ISETP.GT.U32.AND P4, PT, R30.reuse, R70, PT ;  /* 0x000000461e00720c */ /* 0x040fe20003f84070 */
[----:B------:R-:W-:Y:S01]  /*2ad0*/  @!P1 IMAD.IADD R69, R69, 0x1, -R30 ;  /* 0x0000000145459824 */ /* 0x000fe200078e0a1e */
[----:B------:R-:W-:Y:S01]  /*2ae0*/  ISETP.GT.U32.AND P5, PT, R30, R75, PT ;  /* 0x0000004b1e00720c */ /* 0x000fe20003fa4070 */
[----:B------:R-:W-:Y:S01]  /*2af0*/  VIADD R7, R142, 0xffffffec ;  /* 0xffffffec8e077836 */ /* 0x000fe20000000000 */
[----:B------:R-:W-:Y:S01]  /*2b00*/  ISETP.GT.U32.AND P6, PT, R30, R61, PT ;  /* 0x0000003d1e00720c */ /* 0x000fe20003fc4070 */
[----:B------:R-:W-:Y:S01]  /*2b10*/  IMAD.MOV R8, RZ, RZ, -R8 ;  /* 0x000000ffff087224 */ /* 0x000fe200078e0a08 */
[----:B------:R-:W-:Y:S01]  /*2b20*/  ISETP.GE.U32.AND P1, PT, R6, 0x7fffffc0, PT ;  /* 0x7fffffc00600780c */ /* 0x000fe20003f26070 */
[----:B------:R-:W-:-:S02]  /*2b30*/  VIADD R6, R142, 0xfffffff7 ;  /* 0xfffffff78e067836 */ /* 0x000fc40000000000 */
[--C-:B------:R-:W-:Y:S01]  /*2b40*/  @!P2 IMAD.IADD R67, R67, 0x1, -R30.reuse ;  /* 0x000000014343a824 */ /* 0x100fe200078e0a1e */
[----:B------:R-:W-:Y:S01]  /*2b50*/  ISETP.GT.U32.AND P2, PT, R30, R74, PT ;  /* 0x0000004a1e00720c */ /* 0x000fe20003f44070 */
[--C-:B------:R-:W-:Y:S01]  /*2b60*/  @!P0 IMAD.IADD R66, R66, 0x1, -R30.reuse ;  /* 0x0000000142428824 */ /* 0x100fe200078e0a1e */
[----:B------:R-:W-:Y:S01]  /*2b70*/  ISETP.GT.U32.AND P0, PT, R30, R73, PT ;  /* 0x000000491e00720c */ /* 0x000fe20003f04070 */
[--C-:B------:R-:W-:Y:S01]  /*2b80*/  @!P3 IMAD.IADD R71, R71, 0x1, -R30.reuse ;  /* 0x000000014747b824 */ /* 0x100fe200078e0a1e */
[----:B------:R-:W-:Y:S01]  /*2b90*/  ISETP.GE.U32.AND P3, PT, R6, 0x7fffffb8, PT ;  /* 0x7fffffb80600780c */ /* 0x000fe20003f66070 */
[----:B------:R-:W-:Y:S02]  /*2ba0*/  VIADD R6, R142, 0xffffffed ;  /* 0xffffffed8e067836 */ /* 0x000fe40000000000 */
[----:B------:R-:W-:Y:S01]  /*2bb0*/  @!P4 IMAD.IADD R70, R70, 0x1, -R30 ;  /* 0x000000014646c824 */ /* 0x000fe200078e0a1e */
[----:B------:R-:W-:Y:S01]  /*2bc0*/  ISETP.GE.U32.AND P4, PT, R7, 0x7fffffad, PT ;  /* 0x7fffffad0700780c */ /* 0x000fe20003f86070 */
[----:B------:R-:W-:-:S02]  /*2bd0*/  VIADD R7, R142, 0xffffffef ;  /* 0xffffffef8e077836 */ /* 0x000fc40000000000 */
[----:B------:R-:W-:Y:S02]  /*2be0*/  IMAD R97, R30, R8, R97 ;  /* 0x000000081e617224 */ /* 0x000fe400078e0261 */
[----:B------:R-:W-:Y:S02]  /*2bf0*/  VIADD R8, R142, 0xffffffee ;  /* 0xffffffee8e087836 */ /* 0x000fe40000000000 */
[--C-:B------:R-:W-:Y:S01]  /*2c00*/  @!P5 IMAD.IADD R75, R75, 0x1, -R30.reuse ;  /* 0x000000014b4bd824 */ /* 0x100fe200078e0a1e */
[----:B------:R-:W-:Y:S01]  /*2c10*/  ISETP.GE.U32.AND P5, PT, R6, 0x7fffffae, PT ;  /* 0x7fffffae0600780c */ /* 0x000fe20003fa6070 */
[--C-:B------:R-:W-:Y:S01]  /*2c20*/  @!P6 IMAD.IADD R61, R61, 0x1, -R30.reuse ;  /* 0x000000013d3de824 */ /* 0x100fe200078e0a1e */
[----:B------:R-:W-:Y:S01]  /*2c30*/  ISETP.GE.U32.AND P6, PT, R7, 0x7fffffb0, PT ;  /* 0x7fffffb00700780c */ /* 0x000fe20003fc6070 */
[----:B------:R-:W-:Y:S02]  /*2c40*/  VIADD R6, R142, 0xffffffe8 ;  /* 0xffffffe88e067836 */ /* 0x000fe40000000000 */
[----:B------:R-:W-:Y:S01]  /*2c50*/  @!P2 IMAD.IADD R74, R74, 0x1, -R30 ;  /* 0x000000014a4aa824 */ /* 0x000fe200078e0a1e */
[----:B------:R-:W-:Y:S01]  /*2c60*/  ISETP.GE.U32.AND P2, PT, R8, 0x7fffffaf, PT ;  /* 0x7fffffaf0800780c */ /* 0x000fe20003f46070 */
[----:B------:R-:W-:-:S02]  /*2c70*/  VIADD R7, R142, 0xffffffe9 ;  /* 0xffffffe98e077836 */ /* 0x000fc40000000000 */
[----:B------:R-:W-:Y:S01]  /*2c80*/  @!P0 IMAD.IADD R73, R73, 0x1, -R30 ;  /* 0x0000000149498824 */ /* 0x000fe200078e0a1e */
[----:B------:R-:W-:Y:S01]  /*2c90*/  ISETP.GE.U32.AND P0, PT, R6, 0x7fffffa9, PT ;  /* 0x7fffffa90600780c */ /* 0x000fe20003f06070 */
[C---:B------:R-:W-:Y:S01]  /*2ca0*/  VIADD R8, R142.reuse, 0xffffffea ;  /* 0xffffffea8e087836 */ /* 0x040fe20000000000 */
[----:B------:R-:W-:Y:S01]  /*2cb0*/  SEL R6, RZ, 0x1, P4 ;  /* 0x00000001ff067807 */ /* 0x000fe20002000000 */
[C---:B------:R-:W-:Y:S01]  /*2cc0*/  VIADD R9, R142.reuse, 0xffffffeb ;  /* 0xffffffeb8e097836 */ /* 0x040fe20000000000 */
[----:B------:R-:W-:Y:S01]  /*2cd0*/  ISETP.GE.U32.AND P4, PT, R7, 0x7fffffaa, PT ;  /* 0x7fffffaa0700780c */ /* 0x000fe20003f86070 */
[C---:B------:R-:W-:Y:S01]  /*2ce0*/  VIADD R10, R142.reuse, 0xffffffe4 ;  /* 0xffffffe48e0a7836 */ /* 0x040fe20000000000 */
[----:B------:R-:W-:Y:S01]  /*2cf0*/  SEL R7, RZ, 0x1fffe, P5 ;  /* 0x0001fffeff077807 */ /* 0x000fe20002800000 */
[----:B------:R-:W-:Y:S01]  /*2d00*/  VIADD R11, R142, 0xffffffe5 ;  /* 0xffffffe58e0b7836 */ /* 0x000fe20000000000 */
[----:B------:R-:W-:Y:S01]  /*2d10*/  ISETP.GE.U32.AND P5, PT, R8, 0x7fffffab, PT ;  /* 0x7fffffab0800780c */ /* 0x000fe20003fa6070 */
[----:B------:R-:W-:Y:S01]  /*2d20*/  VIADD R12, R142, 0xffffffe6 ;  /* 0xffffffe68e0c7836 */ /* 0x000fe20000000000 */
[----:B------:R-:W-:Y:S01]  /*2d30*/  SEL R8, RZ, 0x4, P2 ;  /* 0x00000004ff087807 */ /* 0x000fe20001000000 */
[----:B------:R-:W-:Y:S01]  /*2d40*/  IMAD R98, R30, R13, R98 ;  /* 0x0000000d1e627224 */ /* 0x000fe200078e0262 */
[----:B------:R-:W-:Y:S01]  /*2d50*/  ISETP.GE.U32.AND P2, PT, R9, 0x7fffffac, PT ;  /* 0x7fffffac0900780c */ /* 0x000fe20003f46070 */
[C---:B------:R-:W-:Y:S01]  /*2d60*/  VIADD R13, R142.reuse, 0xffffffe7 ;  /* 0xffffffe78e0d7836 */ /* 0x040fe20000000000 */
[----:B------:R-:W-:Y:S01]  /*2d70*/  SEL R9, RZ, 0x7fff8, P6 ;  /* 0x0007fff8ff097807 */ /* 0x000fe20003000000 */
[----:B0-----:R-:W-:Y:S01]  /*2d80*/  VIADD R14, R142, 0xffffffe1 ;  /* 0xffffffe18e0e7836 */ /* 0x001fe20000000000 */
[----:B------:R-:W-:Y:S01]  /*2d90*/  ISETP.GE.U32.AND P6, PT, R10, 0x7fffffa5, PT ;  /* 0x7fffffa50a00780c */ /* 0x000fe20003fc6070 */
[C---:B------:R-:W-:Y:S01]  /*2da0*/  VIADD R15, R142.reuse, 0xffffffe0 ;  /* 0xffffffe08e0f7836 */ /* 0x040fe20000000000 */
[----:B------:R-:W-:Y:S01]  /*2db0*/  SEL R10, RZ, 0x1, P0 ;  /* 0x00000001ff0a7807 */ /* 0x000fe20000000000 */
[----:B------:R-:W-:Y:S01]  /*2dc0*/  VIADD R32, R142, 0xffffffc7 ;  /* 0xffffffc78e207836 */ /* 0x000fe20000000000 */
[----:B------:R-:W-:Y:S01]  /*2dd0*/  ISETP.GE.U32.AND P0, PT, R11, 0x7fffffa6, PT ;  /* 0x7fffffa60b00780c */ /* 0x000fe20003f06070 */
[----:B------:R-:W-:Y:S01]  /*2de0*/  IMAD.IADD R6, R6, 0x1, R7 ;  /* 0x0000000106067824 */ /* 0x000fe200078e0207 */
[----:B------:R-:W-:Y:S01]  /*2df0*/  SEL R11, RZ, 0x1fffe, P4 ;  /* 0x0001fffeff0b7807 */ /* 0x000fe20002000000 */
[----:B------:R-:W-:Y:S01]  /*2e00*/  VIADD R142, R142, 0xffffffd3 ;  /* 0xffffffd38e8e7836 */ /* 0x000fe20000000000 */
[----:B------:R-:W-:-:S02]  /*2e10*/  ISETP.GE.U32.AND P4, PT, R12, 0x7fffffa7, PT ;  /* 0x7fffffa70c00780c */ /* 0x000fc40003f86070 */
[----:B------:R-:W-:Y:S01]  /*2e20*/  SEL R12, RZ, 0x4, P5 ;  /* 0x00000004ff0c7807 */ /* 0x000fe20002800000 */
[----:B------:R-:W-:Y:S01]  /*2e30*/  IMAD.IADD R10, R10, 0x1, R11 ;  /* 0x000000010a0a7824 */ /* 0x000fe200078e020b */
[----:B------:R-:W-:Y:S02]  /*2e40*/  ISETP.GE.U32.AND P5, PT, R13, 0x7fffffa8, PT ;  /* 0x7fffffa80d00780c */ /* 0x000fe40003fa6070 */
[----:B------:R-:W-:Y:S02]  /*2e50*/  SEL R13, RZ, 0x7fff8, P2 ;  /* 0x0007fff8ff0d7807 */ /* 0x000fe40001000000 */
[----:B------:R-:W-:Y:S02]  /*2e60*/  ISETP.GE.U32.AND P2, PT, R14, 0x7fffffa2, PT ;  /* 0x7fffffa20e00780c */ /* 0x000fe40003f46070 */
[----:B------:R-:W-:Y:S02]  /*2e70*/  SEL R14, RZ, 0x1, P6 ;  /* 0x00000001ff0e7807 */ /* 0x000fe40003000000 */
[----:B------:R-:W-:-:S02]  /*2e80*/  ISETP.GE.U32.AND P6, PT, R15, 0x7fffffa1, PT ;  /* 0x7fffffa10f00780c */ /* 0x000fc40003fc6070 */
[----:B------:R-:W-:Y:S02]  /*2e90*/  SEL R15, RZ, 0x1fffe, P0 ;  /* 0x0001fffeff0f7807 */ /* 0x000fe40000000000 */
[----:B------:R-:W-:Y:S02]  /*2ea0*/  ISETP.GE.U32.AND P0, PT, R16, 0x7fffffa3, PT ;  /* 0x7fffffa31000780c */ /* 0x000fe40003f06070 */
[----:B------:R-:W-:Y:S01]  /*2eb0*/  SEL R16, RZ, 0x4, P4 ;  /* 0x00000004ff107807 */ /* 0x000fe20002000000 */
[----:B------:R-:W-:Y:S01]  /*2ec0*/  IMAD.IADD R14, R14, 0x1, R15 ;  /* 0x000000010e0e7824 */ /* 0x000fe200078e020f */
[----:B------:R-:W-:Y:S02]  /*2ed0*/  ISETP.GE.U32.AND P4, PT, R17, 0x7fffffa4, PT ;  /* 0x7fffffa41100780c */ /* 0x000fe40003f86070 */
[----:B------:R-:W-:Y:S02]  /*2ee0*/  SEL R17, RZ, 0x7fff8, P5 ;  /* 0x0007fff8ff117807 */ /* 0x000fe40002800000 */
[----:B------:R-:W-:-:S02]  /*2ef0*/  ISETP.GE.U32.AND P5, PT, R18, 0x7fffff8d, PT ;  /* 0x7fffff8d1200780c */ /* 0x000fc40003fa6070 */
[----:B------:R-:W-:Y:S02]  /*2f00*/  SEL R18, RZ, 0x1fffe, P2 ;  /* 0x0001fffeff127807 */ /* 0x000fe40001000000 */
[----:B------:R-:W-:Y:S02]  /*2f10*/  ISETP.GE.U32.AND P2, PT, R19, 0x7fffff8e, PT ;  /* 0x7fffff8e1300780c */ /* 0x000fe40003f46070 */
[----:B------:R-:W-:Y:S02]  /*2f20*/  SEL R19, RZ, 0x4, P0 ;  /* 0x00000004ff137807 */ /* 0x000fe40000000000 */
[----:B------:R-:W-:Y:S02]  /*2f30*/  ISETP.GE.U32.AND P0, PT, R20, 0x7fffff8f, PT ;  /* 0x7fffff8f1400780c */ /* 0x000fe40003f06070 */
[----:B------:R-:W-:Y:S02]  /*2f40*/  SEL R20, RZ, 0x7fff8, P4 ;  /* 0x0007fff8ff147807 */ /* 0x000fe40002000000 */
[----:B------:R-:W-:-:S02]  /*2f50*/  ISETP.GE.U32.AND P4, PT, R21, 0x7fffff90, PT ;  /* 0x7fffff901500780c */ /* 0x000fc40003f86070 */
[----:B------:R-:W-:Y:S02]  /*2f60*/  SEL R21, RZ, 0x1, P5 ;  /* 0x00000001ff157807 */ /* 0x000fe40002800000 */
[----:B------:R-:W-:Y:S02]  /*2f70*/  ISETP.GE.U32.AND P5, PT, R22, 0x7fffff89, PT ;  /* 0x7fffff891600780c */ /* 0x000fe40003fa6070 */
[----:B------:R-:W-:Y:S02]  /*2f80*/  SEL R22, RZ, 0x1fffe, P2 ;  /* 0x0001fffeff167807 */ /* 0x000fe40001000000 */
[----:B------:R-:W-:Y:S02]  /*2f90*/  ISETP.GE.U32.AND P2, PT, R23, 0x7fffff8a, PT ;  /* 0x7fffff8a1700780c */ /* 0x000fe40003f46070 */
[----:B------:R-:W-:Y:S01]  /*2fa0*/  SEL R23, RZ, 0x4, P0 ;  /* 0x00000004ff177807 */ /* 0x000fe20000000000 */
[----:B------:R-:W-:Y:S01]  /*2fb0*/  IMAD.IADD R21, R21, 0x1, R22 ;  /* 0x0000000115157824 */ /* 0x000fe200078e0216 */
[----:B------:R-:W-:-:S02]  /*2fc0*/  ISETP.GE.U32.AND P0, PT, R24, 0x7fffff8b, PT ;  /* 0x7fffff8b1800780c */ /* 0x000fc40003f06070 */
[----:B------:R-:W-:Y:S02]  /*2fd0*/  SEL R24, RZ, 0x7fff8, P4 ;  /* 0x0007fff8ff187807 */ /* 0x000fe40002000000 */
[----:B------:R-:W-:Y:S02]  /*2fe0*/  ISETP.GE.U32.AND P4, PT, R25, 0x7fffff8c, PT ;  /* 0x7fffff8c1900780c */ /* 0x000fe40003f86070 */
[----:B------:R-:W-:Y:S02]  /*2ff0*/  SEL R25, RZ, 0x1, P5 ;  /* 0x00000001ff197807 */ /* 0x000fe40002800000 */
[----:B------:R-:W-:Y:S02]  /*3000*/  ISETP.GE.U32.AND P5, PT, R26, 0x7fffff85, PT ;  /* 0x7fffff851a00780c */ /* 0x000fe40003fa6070 */
[----:B------:R-:W-:Y:S02]  /*3010*/  SEL R26, RZ, 0x1fffe, P2 ;  /* 0x0001fffeff1a7807 */ /* 0x000fe40001000000 */
        /* <DEDUP_REMOVED lines=45> */
[----:B------:R-:W-:Y:S02]  /*32f0*/  SEL R7, RZ, 0x1, P2 ;  /* 0x00000001ff077807 */ /* 0x000fe40001000000 */
[----:B------:R-:W-:Y:S02]  /*3300*/  ISETP.GE.U32.AND P0, PT, R140, 0x7fffff92, PT ;  /* 0x7fffff928c00780c */ /* 0x000fe40003f06070 */
[----:B------:R-:W-:Y:S01]  /*3310*/  SEL R140, RZ, 0x1, P5 ;  /* 0x00000001ff8c7807 */ /* 0x000fe20002800000 */
[----:B------:R-:W-:Y:S01]  /*3320*/  IMAD.IADD R7, R7, 0x1, R100 ;  /* 0x0000000107077824 */ /* 0x000fe200078e0264 */
[----:B------:R-:W-:-:S02]  /*3330*/  ISETP.GE.U32.AND P5, PT, R141, 0x7fffff93, PT ;  /* 0x7fffff938d00780c */ /* 0x000fc40003fa6070 */
[----:B------:R-:W-:Y:S02]  /*3340*/  SEL R141, RZ, 0x1fffe, P0 ;  /* 0x0001fffeff8d7807 */ /* 0x000fe40000000000 */
[----:B------:R-:W-:Y:S02]  /*3350*/  LOP3.LUT R10, R10, 0x3, RZ, 0xc0, !PT ;  /* 0x000000030a0a7812 */ /* 0x000fe400078ec0ff */
[----:B------:R-:W-:Y:S01]  /*3360*/  LOP3.LUT R6, R6, 0x3, RZ, 0xc0, !PT ;  /* 0x0000000306067812 */ /* 0x000fe200078ec0ff */
[----:B------:R-:W-:Y:S01]  /*3370*/  IMAD.IADD R140, R140, 0x1, R141 ;  /* 0x000000018c8c7824 */ /* 0x000fe200078e028d */
[----:B------:R-:W-:Y:S02]  /*3380*/  IADD3 R10, PT, PT, R10, R13, R12 ;  /* 0x0000000d0a0a7210 */ /* 0x000fe40007ffe00c */
[----:B------:R-:W-:Y:S02]  /*3390*/  LOP3.LUT R14, R14, 0x3, RZ, 0xc0, !PT ;  /* 0x000000030e0e7812 */ /* 0x000fe400078ec0ff */
[----:B------:R-:W-:-:S02]  /*33a0*/  LOP3.LUT R12, R7, 0x3, RZ, 0xc0, !PT ;  /* 0x00000003070c7812 */ /* 0x000fc400078ec0ff */
[----:B------:R-:W-:Y:S02]  /*33b0*/  ISETP.GE.U32.AND P0, PT, R142, 0x7fffff94, PT ;  /* 0x7fffff948e00780c */ /* 0x000fe40003f06070 */
[----:B------:R-:W-:Y:S02]  /*33c0*/  SEL R142, RZ, 0x1, P6 ;  /* 0x00000001ff8e7807 */ /* 0x000fe40003000000 */
[----:B------:R-:W-:Y:S02]  /*33d0*/  IADD3 R6, PT, PT, R6, R9, R8 ;  /* 0x0000000906067210 */ /* 0x000fe40007ffe008 */
[----:B------:R-:W-:Y:S01]  /*33e0*/  IADD3 R14, PT, PT, R14, R17, R16 ;  /* 0x000000110e0e7210 */ /* 0x000fe20007ffe010 */
[----:B------:R-:W-:Y:S01]  /*33f0*/  IMAD.IADD R18, R142, 0x1, R18 ;  /* 0x000000018e127824 */ /* 0x000fe200078e0212 */
[----:B------:R-:W-:Y:S02]  /*3400*/  IADD3 R12, PT, PT, R12, R113, R101 ;  /* 0x000000710c0c7210 */ /* 0x000fe40007ffe065 */
[----:B------:R-:W-:-:S02]  /*3410*/  SEL R9, RZ, 0x4, P5 ;  /* 0x00000004ff097807 */ /* 0x000fc40002800000 */
[----:B------:R-:W-:Y:S02]  /*3420*/  SEL R16, RZ, 0x7fff8, P0 ;  /* 0x0007fff8ff107807 */ /* 0x000fe40000000000 */
[----:B------:R-:W-:Y:S02]  /*3430*/  LOP3.LUT R140, R140, 0x3, RZ, 0xc0, !PT ;  /* 0x000000038c8c7812 */ /* 0x000fe400078ec0ff */
[----:B------:R-:W-:Y:S02]  /*3440*/  LOP3.LUT R25, R25, 0x3, RZ, 0xc0, !PT ;  /* 0x0000000319197812 */ /* 0x000fe400078ec0ff */
[----:B------:R-:W-:Y:S02]  /*3450*/  LOP3.LUT R124, R124, 0x3, RZ, 0xc0, !PT ;  /* 0x000000037c7c7812 */ /* 0x000fe400078ec0ff */
[----:B------:R-:W-:Y:S01]  /*3460*/  LOP3.LUT R7, R12, 0xf, RZ, 0xc0, !PT ;  /* 0x0000000f0c077812 */ /* 0x000fe200078ec0ff */
[----:B------:R-:W-:Y:S01]  /*3470*/  IMAD.SHL.U32 R12, R10, 0x100, RZ ;  /* 0x000001000a0c7824 */ /* 0x000fe200078e00ff */
[----:B------:R-:W-:-:S02]  /*3480*/  IADD3 R9, PT, PT, R140, R16, R9 ;  /* 0x000000108c097210 */ /* 0x000fc40007ffe009 */
[----:B------:R-:W-:Y:S02]  /*3490*/  SEL R8, RZ, 0x7fff8, P4 ;  /* 0x0007fff8ff087807 */ /* 0x000fe40002000000 */
[----:B------:R-:W-:Y:S02]  /*34a0*/  IADD3 R25, PT, PT, R25, R28, R27 ;  /* 0x0000001c19197210 */ /* 0x000fe40007ffe01b */
[----:B------:R-:W-:Y:S02]  /*34b0*/  LOP3.LUT R32, R32, 0x3, RZ, 0xc0, !PT ;  /* 0x0000000320207812 */ /* 0x000fe400078ec0ff */
[----:B------:R-:W-:Y:S02]  /*34c0*/  IADD3 R127, PT, PT, R124, R129, R127 ;  /* 0x000000817c7f7210 */ /* 0x000fe40007ffe07f */
[----:B------:R-:W-:Y:S02]  /*34d0*/  LOP3.LUT R131, R131, 0x3, RZ, 0xc0, !PT ;  /* 0x0000000383837812 */ /* 0x000fe400078ec0ff */
[----:B------:R-:W-:Y:S01]  /*34e0*/  LOP3.LUT R18, R18, 0x3, RZ, 0xc0, !PT ;  /* 0x0000000312127812 */ /* 0x000fe200078ec0ff */
[----:B------:R-:W-:Y:S01]  /*34f0*/  IMAD.SHL.U32 R127, R127, 0x100, RZ ;  /* 0x000001007f7f7824 */ /* 0x000fe200078e00ff */
[----:B------:R-:W-:-:S02]  /*3500*/  LOP3.LUT R10, R9, 0xf, RZ, 0xc0, !PT ;  /* 0x0000000f090a7812 */ /* 0x000fc400078ec0ff */
[----:B------:R-:W-:Y:S02]  /*3510*/  IADD3 R38, PT, PT, R32, R99, R38 ;  /* 0x0000006320267210 */ /* 0x000fe40007ffe026 */
[----:B------:R-:W-:Y:S01]  /*3520*/  IADD3 R131, PT, PT, R131, R8, R137 ;  /* 0x0000000883837210 */ /* 0x000fe20007ffe089 */
[----:B------:R-:W-:Y:S01]  /*3530*/  IMAD.SHL.U32 R8, R25, 0x100, RZ ;  /* 0x0000010019087824 */ /* 0x000fe200078e00ff */
[----:B------:R-:W-:Y:S01]  /*3540*/  LOP3.LUT R9, R12, 0xf00, RZ, 0xe2, !PT ;  /* 0x00000f000c097812 */ /* 0x000fe200078ee2ff */
[----:B------:R-:W-:Y:S01]  /*3550*/  IMAD R7, R38, 0x10, R7 ;  /* 0x0000001026077824 */ /* 0x000fe200078e0207 */
[----:B------:R-:W-:Y:S01]  /*3560*/  LOP3.LUT R21, R21, 0x3, RZ, 0xc0, !PT ;  /* 0x0000000315157812 */ /* 0x000fe200078ec0ff */
[----:B------:R-:W-:Y:S01]  /*3570*/  IMAD R10, R131, 0x10, R10 ;  /* 0x00000010830a7824 */ /* 0x000fe200078e020a */
[----:B------:R-:W-:Y:S01]  /*3580*/  IADD3 R18, PT, PT, R18, R20, R19 ;  /* 0x0000001412127210 */ /* 0x000fe20007ffe013 */
[----:B------:R-:W-:Y:S01]  /*3590*/  IMAD R6, R6, 0x1000, R9 ;  /* 0x0000100006067824 */ /* 0x000fe200078e0209 */
[----:B------:R-:W-:-:S02]  /*35a0*/  LOP3.LUT R114, R114, 0x3, RZ, 0xc0, !PT ;  /* 0x0000000372727812 */ /* 0x000fc400078ec0ff */
[----:B------:R-:W-:Y:S02]  /*35b0*/  IADD3 R21, PT, PT, R21, R24, R23 ;  /* 0x0000001815157210 */ /* 0x000fe40007ffe017 */
[----:B------:R-:W-:Y:S02]  /*35c0*/  ISETP.GT.U32.AND P4, PT, R30, R72, PT ;  /* 0x000000481e00720c */ /* 0x000fe40003f84070 */
[----:B------:R-:W-:Y:S02]  /*35d0*/  IADD3 R118, PT, PT, R114, R119, R118 ;  /* 0x0000007772767210 */ /* 0x000fe40007ffe076 */
[----:B------:R-:W-:Y:S02]  /*35e0*/  LOP3.LUT R11, R18, 0xf, RZ, 0xc0, !PT ;  /* 0x0000000f120b7812 */ /* 0x000fe400078ec0ff */
[----:B------:R-:W-:Y:S02]  /*35f0*/  LOP3.LUT R8, R8, 0xf00, RZ, 0xe2, !PT ;  /* 0x00000f0008087812 */ /* 0x000fe400078ee2ff */
[----:B------:R-:W-:Y:S01]  /*3600*/  LOP3.LUT R9, R127, 0xf00, RZ, 0xe2, !PT ;  /* 0x00000f007f097812 */ /* 0x000fe200078ee2ff */
[----:B------:R-:W-:Y:S01]  /*3610*/  IMAD R11, R14, 0x10, R11 ;  /* 0x000000100e0b7824 */ /* 0x000fe200078e020b */
[----:B------:R-:W-:Y:S01]  /*3620*/  LOP3.LUT R7, R7, 0xff, RZ, 0xc0, !PT ;  /* 0x000000ff07077812 */ /* 0x000fe200078ec0ff */
[----:B------:R-:W-:Y:S01]  /*3630*/  IMAD R8, R21, 0x1000, R8 ;  /* 0x0000100015087824 */ /* 0x000fe200078e0208 */
[----:B------:R-:W-:Y:S01]  /*3640*/  LOP3.LUT R10, R10, 0xff, RZ, 0xc0, !PT ;  /* 0x000000ff0a0a7812 */ /* 0x000fe200078ec0ff */
[----:B------:R-:W-:Y:S01]  /*3650*/  IMAD R9, R118, 0x1000, R9 ;  /* 0x0000100076097824 */ /* 0x000fe200078e0209 */
[----:B------:R-:W-:Y:S01]  /*3660*/  LOP3.LUT R11, R11, 0xff, RZ, 0xc0, !PT ;  /* 0x000000ff0b0b7812 */ /* 0x000fe200078ec0ff */
[----:B------:R-:W-:Y:S01]  /*3670*/  IMAD.IADD R7, R8, 0x1, R7 ;  /* 0x0000000108077824 */ /* 0x000fe200078e0207 */
[C---:B------:R-:W-:Y:S01]  /*3680*/  ISETP.GT.U32.AND P5, PT, R30.reuse, R77, PT ;  /* 0x0000004d1e00720c */ /* 0x040fe20003fa4070 */
[----:B------:R-:W-:Y:S01]  /*3690*/  IMAD.IADD R10, R9, 0x1, R10 ;  /* 0x00000001090a7824 */ /* 0x000fe200078e020a */
[----:B------:R-:W-:Y:S01]  /*36a0*/  ISETP.GT.U32.AND P0, PT, R30, R76, PT ;  /* 0x0000004c1e00720c */ /* 0x000fe20003f04070 */
[----:B------:R-:W-:Y:S01]  /*36b0*/  @!P4 IMAD.IADD R72, R72, 0x1, -R30 ;  /* 0x000000014848c824 */ /* 0x000fe200078e0a1e */
[----:B------:R-:W-:Y:S01]  /*36c0*/  ISETP.GT.U32.AND P4, PT, R30, R81, PT ;  /* 0x000000511e00720c */ /* 0x000fe20003f84070 */
[----:B------:R-:W-:Y:S01]  /*36d0*/  IMAD.IADD R11, R6, 0x1, R11 ;  /* 0x00000001060b7824 */ /* 0x000fe200078e020b */
[----:B------:R-:W-:-:S02]  /*36e0*/  PRMT R38, R7, 0x5410, R10 ;  /* 0x0000541007267816 */ /* 0x000fc4000000000a */
[----:B------:R-:W-:Y:S02]  /*36f0*/  PRMT R7, RZ, 0x7610, R7 ;  /* 0x00007610ff077816 */ /* 0x000fe40000000007 */
[----:B------:R-:W-:-:S03]  /*3700*/  PRMT R6, RZ, 0x7610, R6 ;  /* 0x00007610ff067816 */ /* 0x000fc60000000006 */
[----:B------:R0:W-:Y:S01]  /*3710*/  STL.S16 [R1+0x25c], R7 ;  /* 0x00025c0701007387 */ /* 0x0001e20000100600 */
[--C-:B------:R-:W-:Y:S01]  /*3720*/  @!P5 IMAD.IADD R77, R77, 0x1, -R30.reuse ;  /* 0x000000014d4dd824 */ /* 0x100fe200078e0a1e */
[----:B------:R-:W-:Y:S01]  /*3730*/  ISETP.GT.U32.AND P5, PT, R30, R78, PT ;  /* 0x0000004e1e00720c */ /* 0x000fe20003fa4070 */
[--C-:B------:R-:W-:Y:S01]  /*3740*/  @!P0 IMAD.IADD R76, R76, 0x1, -R30.reuse ;  /* 0x000000014c4c8824 */ /* 0x100fe200078e0a1e */
[----:B------:R0:W-:Y:S01]  /*3750*/  STL.S16 [R1+0x258], R6 ;  /* 0x0002580601007387 */ /* 0x0001e20000100600 */
[C---:B------:R-:W-:Y:S01]  /*3760*/  ISETP.GT.U32.AND P0, PT, R30.reuse, R80, PT ;  /* 0x000000501e00720c */ /* 0x040fe20003f04070 */
[----:B------:R-:W-:Y:S01]  /*3770*/  @!P4 IMAD.IADD R81, R81, 0x1, -R30 ;  /* 0x000000015151c824 */ /* 0x000fe200078e0a1e */
[----:B------:R-:W-:-:S08]  /*3780*/  ISETP.GT.U32.AND P4, PT, R30, R79, PT ;  /* 0x0000004f1e00720c */ /* 0x000fd00003f84070 */
[--C-:B------:R-:W-:Y:S01]  /*3790*/  @!P5 IMAD.IADD R78, R78, 0x1, -R30.reuse ;  /* 0x000000014e4ed824 */ /* 0x100fe200078e0a1e */
[----:B------:R-:W-:Y:S02]  /*37a0*/  ISETP.GT.U32.AND P5, PT, R30, R83, PT ;  /* 0x000000531e00720c */ /* 0x000fe40003fa4070 */
[--C-:B------:R-:W-:Y:S01]  /*37b0*/  @!P0 IMAD.IADD R80, R80, 0x1, -R30.reuse ;  /* 0x0000000150508824 */ /* 0x100fe200078e0a1e */
[----:B------:R-:W-:Y:S01]  /*37c0*/  ISETP.NE.U32.AND P0, PT, R146, RZ, PT ;  /* 0x000000ff9200720c */ /* 0x000fe20003f05070 */
[----:B------:R-:W-:Y:S01]  /*37d0*/  @!P4 IMAD.IADD R79, R79, 0x1, -R30 ;  /* 0x000000014f4fc824 */ /* 0x000fe200078e0a1e */
[----:B0-----:R-:W-:Y:S11]  /*37e0*/  BRA.U UP0, `(.L_x_11) ;  /* 0x0000000100187547 */ /* 0x001ff6000b800000 */
[----:B------:R-:W-:Y:S01]  /*37f0*/  ELECT P4, URZ, PT ;  /* 0x0000000000ff782f */ /* 0x000fe20003880000 */
[----:B------:R-:W-:Y:S01]  /*3800*/  IMAD.MOV.U32 R6, RZ, RZ, 0x1 ;  /* 0x00000001ff067424 */ /* 0x000fe200078e00ff */
[----:B------:R-:W-:Y:S01]  /*3810*/  UMOV UR5, 0x40 ;  /* 0x0000004000057882 */ /* 0x000fe20000000000 */
[----:B------:R-:W-:Y:S01]  /*3820*/  UVIRTCOUNT.DEALLOC.SMPOOL 0x80 ;  /* 0x000000800000784c */ /* 0x000fe20000000000 */
[----:B------:R-:W-:-:S09]  /*3830*/  ULEA UR5, UR11, UR5, 0x18 ;  /* 0x000000050b057291 */ /* 0x000fd2000f8ec0ff */
[----:B------:R0:W-:Y:S03]  /*3840*/  @P4 STS.U8 [UR5], R6 ;  /* 0x00000006ff004988 */ /* 0x0001e60008000005 */
.L_x_11:
[----:B0-----:R-:W2:Y:S01]  /*3850*/  LDL.LU R6, [R1+0xec] ;  /* 0x0000ec0001067983 */ /* 0x001ea20000300800 */
[----:B------:R-:W-:Y:S01]  /*3860*/  P2R R27, PR, RZ, 0x4 ;  /* 0x00000004ff1b7803 */ /* 0x000fe20000000000 */
[----:B------:R-:W-:Y:S02]  /*3870*/  STTM.x64 tmem[UR9], RZ ;  /* 0x000000ff000079ed */ /* 0x000fe40008340009 */
[----:B------:R-:W3:Y:S01]  /*3880*/  LDL.LU R7, [R1+0x58] ;  /* 0x0000580001077983 */ /* 0x000ee20000300800 */
[----:B------:R-:W-:Y:S01]  /*3890*/  VOTEU.ALL UP1, P0 ;  /* 0x0000000000ff7886 */ /* 0x000fe20000020000 */
[----:B------:R-:W-:Y:S01]  /*38a0*/  VOTEU.ALL UP2, P0 ;  /* 0x0000000000ff7886 */ /* 0x000fe20000040000 */
[----:B------:R-:W-:Y:S01]  /*38b0*/  @!P5 IMAD.IADD R83, R83, 0x1, -R30 ;  /* 0x000000015353d824 */ /* 0x000fe200078e0a1e */
[----:B------:R-:W4:Y:S01]  /*38c0*/  LDL.LU R8, [R1+0x120] ;  /* 0x0001200001087983 */ /* 0x000f220000300800 */
[----:B------:R-:W-:Y:S01]  /*38d0*/  ISETP.GT.U32.AND P4, PT, R30, R87, PT ;  /* 0x000000571e00720c */ /* 0x000fe20003f84070 */
[----:B------:R-:W-:-:S02]  /*38e0*/  USHF.L.U32 UR5, UR6, 0x3, URZ ;  /* 0x0000000306057899 */ /* 0x000fc400080006ff */
[----:B------:R-:W2:Y:S01]  /*38f0*/  LDL.LU R9, [R1+0x3c] ;  /* 0x00003c0001097983 */ /* 0x000ea20000300800 */
[----:B------:R-:W-:Y:S01]  /*3900*/  PRMT R129, RZ, 0x7610, R129 ;  /* 0x00007610ff817816 */ /* 0x000fe20000000081 */
[----:B------:R-:W0:Y:S02]  /*3910*/  LDCU UR40, c[0x0][0x3b0] ;  /* 0x00007600ff2877ac */ /* 0x000e240008000800 */
[----:B------:R-:W2:Y:S01]  /*3920*/  LDL.LU R14, [R1+0xf0] ;  /* 0x0000f000010e7983 */ /* 0x000ea20000300800 */
[----:B------:R-:W-:Y:S01]  /*3930*/  PRMT R127, RZ, 0x7610, R127 ;  /* 0x00007610ff7f7816 */ /* 0x000fe2000000007f */
[----:B------:R-:W1:Y:S02]  /*3940*/  LDCU UR61, c[0x0][0x3b0] ;  /* 0x00007600ff3d77ac */ /* 0x000e640008000800 */
[----:B------:R-:W2:Y:S01]  /*3950*/  LDL.LU R15, [R1+0xe8] ;  /* 0x0000e800010f7983 */ /* 0x000ea20000300800 */
[----:B------:R-:W-:Y:S01]  /*3960*/  PRMT R118, RZ, 0x7610, R118 ;  /* 0x00007610ff767816 */ /* 0x000fe20000000076 */
[----:B------:R-:W0:Y:S02]  /*3970*/  LDCU UR25, c[0x0][0x3b0] ;  /* 0x00007600ff1977ac */ /* 0x000e240008000800 */
        /* <DEDUP_REMOVED lines=36> */
[----:B------:R-:W-:Y:S01]  /*3bc0*/  STL [R1+0xcfc], R115 ;  /* 0x000cfc7301007387 */ /* 0x000fe20000100800 */
[----:B------:R-:W-:Y:S01]  /*3bd0*/  PRMT R155, RZ, 0x7610, R155 ;  /* 0x00007610ff9b7816 */ /* 0x000fe2000000009b */
[----:B------:R-:W0:Y:S02]  /*3be0*/  LDCU UR35, c[0x0][0x3b0] ;  /* 0x00007600ff2377ac */ /* 0x000e240008000800 */
[----:B------:R-:W-:Y:S01]  /*3bf0*/  STL [R1+0xcf8], R146 ;  /* 0x000cf89201007387 */ /* 0x000fe20000100800 */
[----:B------:R-:W-:Y:S01]  /*3c00*/  PRMT R152, RZ, 0x7610, R152 ;  /* 0x00007610ff987816 */ /* 0x000fe20000000098 */
[----:B------:R-:W0:Y:S02]  /*3c10*/  LDCU UR46, c[0x0][0x3b0] ;  /* 0x00007600ff2e77ac */ /* 0x000e240008000800 */
[----:B------:R-:W-:Y:S01]  /*3c20*/  STL [R1+0xcf4], R120 ;  /* 0x000cf47801007387 */ /* 0x000fe20000100800 */
[----:B------:R-:W0:Y:S03]  /*3c30*/  LDCU UR44, c[0x0][0x3b0] ;  /* 0x00007600ff2c77ac */ /* 0x000e260008000800 */
        /* <DEDUP_REMOVED lines=44> */
[----:B------:R-:W-:Y:S04]  /*3f00*/  STL [R1+0xc98], R156 ;  /* 0x000c989c01007387 */ /* 0x000fe80000100800 */
        /* <DEDUP_REMOVED lines=8> */
[----:B------:R2:W-:Y:S04]  /*3f90*/  STL [R1+0x2a4], R27 ;  /* 0x0002a41b01007387 */ /* 0x0005e80000100800 */
[----:B------:R-:W2:Y:S04]  /*3fa0*/  LDL R34, [R1+0x25c] ;  /* 0x00025c0001227983 */ /* 0x000ea80000100800 */
[----:B------:R-:W2:Y:S01]  /*3fb0*/  LDL R99, [R1+0x258] ;  /* 0x0002580001637983 */ /* 0x000ea20000100800 */
[----:B------:R-:W-:Y:S01]  /*3fc0*/  STTM.x64 tmem[UR9+0x40], RZ ;  /* 0x000040ff000079ed */ /* 0x000fe20008340009 */
[----:B------:R-:W-:Y:S01]  /*3fd0*/  STTM.x64 tmem[UR9+0x80], RZ ;  /* 0x000080ff000079ed */ /* 0x000fe20008340009 */
[----:B------:R-:W-:Y:S01]  /*3fe0*/  STTM.x64 tmem[UR9+0xc0], RZ ;  /* 0x0000c0ff000079ed */ /* 0x000fe20008340009 */
[----:B------:R-:W-:Y:S01]  /*3ff0*/  STTM.x64 tmem[UR9+0x100], RZ ;  /* 0x000100ff000079ed */ /* 0x000fe20008340009 */
[----:B------:R-:W-:Y:S01]  /*4000*/  STTM.x64 tmem[UR9+0x140], RZ ;  /* 0x000140ff000079ed */ /* 0x000fe20008340009 */
[----:B------:R-:W-:Y:S01]  /*4010*/  STTM.x64 tmem[UR9+0x180], RZ ;  /* 0x000180ff000079ed */ /* 0x000fe20008340009 */
[----:B------:R-:W-:Y:S01]  /*4020*/  STTM.x64 tmem[UR9+0x1c0], RZ ;  /* 0x0001c0ff000079ed */ /* 0x000fe20008340009 */
[----:B------:R-:W0:Y:S02]  /*4030*/  FENCE.VIEW.ASYNC.T ;  /* 0x00000000000073c6 */ /* 0x000e240000000200 */
[----:B0-----:R-:W-:Y:S01]  /*4040*/  BAR.SYNC.DEFER_BLOCKING 0x0 ;  /* 0x0000000000007b1d */ /* 0x001fe20000010000 */
[----:B------:R-:W-:-:S04]  /*4050*/  @!UP1 UIADD3 UR16, UPT, UPT, -UR4, 0x100000, URZ ;  /* 0x0010000004109890 */ /* 0x000fc8000fffe1ff */
[----:B------:R-:W-:Y:S02]  /*4060*/  @!UP1 USHF.L.U32 UR17, UR16, 0xb, URZ ;  /* 0x0000000b10119899 */ /* 0x000fe400080006ff */
[----:B------:R-:W-:Y:S01]  /*4070*/  @!UP1 USHF.L.U32 UR16, UR16, 0x1, URZ ;  /* 0x0000000110109899 */ /* 0x000fe200080006ff */
[----:B------:R-:W-:Y:S01]  /*4080*/  ISETP.GT.U32.AND P5, PT, R30, R82, PT ;  /* 0x000000521e00720c */ /* 0x000fe20003fa4070 */
[--C-:B------:R-:W-:Y:S01]  /*4090*/  @!P4 IMAD.IADD R87, R87, 0x1, -R30.reuse ;  /* 0x000000015757c824 */ /* 0x100fe200078e0a1e */
[----:B------:R-:W0:Y:S09]  /*40a0*/  FENCE.VIEW.ASYNC.S ;  /* 0x00000000000073c6 */ /* 0x000e320000000000 */
[----:B0-----:R0:W0:Y:S02]  /*40b0*/  @!UP2 SYNCS.EXCH.64 URZ, [UR10], UR16 ;  /* 0x000000100affa5b2 */ /* 0x0010240008000100 */
[----:B------:R-:W-:-:S02]  /*40c0*/  @!P5 IMAD.IADD R82, R82, 0x1, -R30 ;  /* 0x000000015252d824 */ /* 0x000fc400078e0a1e */
[----:B---3--:R-:W-:Y:S02]  /*40d0*/  IMAD.MOV.U32 R32, RZ, RZ, R7 ;  /* 0x000000ffff207224 */ /* 0x008fe400078e0007 */
[----:B------:R-:W-:Y:S02]  /*40e0*/  IMAD R7, R5, UR21, RZ ;  /* 0x0000001505077c24 */ /* 0x000fe4000f8e02ff */
[----:B----4-:R-:W-:-:S03]  /*40f0*/  IMAD.MOV.U32 R28, RZ, RZ, R8 ;  /* 0x000000ffff1c7224 */ /* 0x010fc600078e0008 */
[----:B------:R-:W-:-:S04]  /*4100*/  IADD3 R5, P4, PT, R7, UR12, RZ ;  /* 0x0000000c07057c10 */ /* 0x000fc8000ff9e0ff */
[----:B------:R-:W-:Y:S01]  /*4110*/  LEA.HI.X.SX32 R7, R7, UR13, 0x1, P4 ;  /* 0x0000000d07077c11 */ /* 0x000fe2000a0f0eff */
[----:B--2---:R-:W-:Y:S02]  /*4120*/  IMAD.MOV.U32 R27, RZ, RZ, R24 ;  /* 0x000000ffff1b7224 */ /* 0x004fe400078e0018 */
[----:B------:R-:W-:Y:S02]  /*4130*/  IMAD.MOV.U32 R24, RZ, RZ, R15 ;  /* 0x000000ffff187224 */ /* 0x000fe400078e000f */
[----:B------:R-:W-:Y:S02]  /*4140*/  IMAD.MOV.U32 R15, RZ, RZ, R14 ;  /* 0x000000ffff0f7224 */ /* 0x000fe400078e000e */
[----:B------:R-:W-:Y:S02]  /*4150*/  IMAD.MOV.U32 R14, RZ, RZ, R9 ;  /* 0x000000ffff0e7224 */ /* 0x000fe400078e0009 */
[----:B------:R-:W-:Y:S02]  /*4160*/  IMAD.MOV.U32 R26, RZ, RZ, R25 ;  /* 0x000000ffff1a7224 */ /* 0x000fe400078e0019 */
[----:B------:R-:W-:-:S02]  /*4170*/  IMAD.MOV.U32 R25, RZ, RZ, R23 ;  /* 0x000000ffff197224 */ /* 0x000fc400078e0017 */
[----:B------:R-:W-:Y:S02]  /*4180*/  IMAD.MOV.U32 R23, RZ, RZ, R6 ;  /* 0x000000ffff177224 */ /* 0x000fe400078e0006 */
[----:B------:R-:W-:-:S05]  /*4190*/  IMAD R6, R4, UR21, RZ ;  /* 0x0000001504067c24 */ /* 0x000fca000f8e02ff */
[----:B------:R-:W-:-:S04]  /*41a0*/  IADD3 R4, P5, PT, R6, UR12, RZ ;  /* 0x0000000c06047c10 */ /* 0x000fc8000ffbe0ff */
[----:B------:R-:W-:Y:S01]  /*41b0*/  LEA.HI.X.SX32 R6, R6, UR13, 0x1, P5 ;  /* 0x0000000d06067c11 */ /* 0x000fe2000a8f0eff */
[----:B------:R-:W-:-:S04]  /*41c0*/  @!P1 IMAD.MOV.U32 R8, RZ, RZ, R4 ;  /* 0x000000ffff089224 */ /* 0x000fc800078e0004 */
[----:B------:R-:W-:Y:S01]  /*41d0*/  @!P1 IMAD.MOV.U32 R9, RZ, RZ, R6 ;  /* 0x000000ffff099224 */ /* 0x000fe200078e0006 */
[----:B0-----:R-:W-:Y:S06]  /*41e0*/  BAR.SYNC.DEFER_BLOCKING 0x0 ;  /* 0x0000000000007b1d */ /* 0x001fec0000010000 */
[----:B------:R0:W2:Y:S02]  /*41f0*/  @!P1 LDG.E.U8 R34, desc[UR18][R8.64] ;  /* 0x0000001208229981 */ /* 0x0000a4000c1e1100 */
[----:B0-----:R-:W-:Y:S02]  /*4200*/  @!P1 IMAD.MOV.U32 R8, RZ, RZ, R5 ;  /* 0x000000ffff089224 */ /* 0x001fe400078e0005 */
[----:B------:R-:W-:-:S05]  /*4210*/  @!P1 IMAD.MOV.U32 R9, RZ, RZ, R7 ;  /* 0x000000ffff099224 */ /* 0x000fca00078e0007 */
[----:B------:R0:W3:Y:S01]  /*4220*/  @!P1 LDG.E.U8 R99, desc[UR18][R8.64] ;  /* 0x0000001208639981 */ /* 0x0000e2000c1e1100 */
[----:B------:R-:W-:Y:S01]  /*4230*/  ISETP.GT.U32.AND P4, PT, R30, R85, PT ;  /* 0x000000551e00720c */ /* 0x000fe20003f84070 */
[----:B------:R-:W-:Y:S01]  /*4240*/  USHF.R.S32.HI UR12, URZ, 0x1f, UR5 ;  /* 0x0000001fff0c7899 */ /* 0x000fe20008011405 */
[----:B------:R-:W-:-:S11]  /*4250*/  PRMT R137, RZ, 0x7610, R137 ;  /* 0x00007610ff897816 */ /* 0x000fd60000000089 */
[----:B------:R-:W-:Y:S01]  /*4260*/  @!P4 IMAD.IADD R85, R85, 0x1, -R30 ;  /* 0x000000015555c824 */ /* 0x000fe200078e0a1e */
[----:B------:R-:W-:-:S04]  /*4270*/  IADD3 R116, P4, PT, R5, UR5, RZ ;  /* 0x0000000505747c10 */ /* 0x000fc8000ff9e0ff */
[----:B------:R-:W-:Y:S02]  /*4280*/  IADD3.X R114, PT, PT, R7, UR12, RZ, P4, !PT ;  /* 0x0000000c07727c10 */ /* 0x000fe4000a7fe4ff */
[----:B0-----:R-:W-:Y:S01]  /*4290*/  PRMT R9, RZ, 0x7610, R9 ;  /* 0x00007610ff097816 */ /* 0x001fe20000000009 */
[----:B--2---:R0:W-:Y:S02]  /*42a0*/  @!P1 STL [R1+0x25c], R34 ;  /* 0x00025c2201009387 */ /* 0x0041e40000100800 */
[----:B0-----:R-:W-:Y:S02]  /*42b0*/  LOP3.LUT R34, R11, 0xffff, RZ, 0xc0, !PT ;  /* 0x0000ffff0b227812 */ /* 0x001fe400078ec0ff */
[----:B---3--:R0:W-:Y:S01]  /*42c0*/  @!P1 STL [R1+0x258], R99 ;  /* 0x0002586301009387 */ /* 0x0081e20000100800 */
[----:B------:R-:W-:-:S04]  /*42d0*/  IADD3 R113, P1, PT, R4, UR5, RZ ;  /* 0x0000000504717c10 */ /* 0x000fc8000ff3e0ff */
[----:B------:R-:W-:Y:S01]  /*42e0*/  IADD3.X R8, PT, PT, R6, UR12, RZ, P1, !PT ;  /* 0x0000000c06087c10 */ /* 0x000fe20008ffe4ff */
[----:B0-----:R-:W-:Y:S02]  /*42f0*/  IMAD.MOV.U32 R99, RZ, RZ, R27 ;  /* 0x000000ffff637224 */ /* 0x001fe400078e001b */
[----:B------:R-:W-:Y:S02]  /*4300*/  IMAD.MOV.U32 R27, RZ, RZ, R26 ;  /* 0x000000ffff1b7224 */ /* 0x000fe400078e001a */
[----:B------:R-:W-:Y:S01]  /*4310*/  IMAD.MOV.U32 R26, RZ, RZ, R10 ;  /* 0x000000ffff1a7224 */ /* 0x000fe200078e000a */
[----:B------:R-:W-:Y:S01]  /*4320*/  SHF.R.U32.HI R10, RZ, 0xf, R34 ;  /* 0x0000000fff0a7819 */ /* 0x000fe20000011622 */
[----:B------:R-:W-:-:S03]  /*4330*/  @!P3 IMAD.MOV.U32 R11, RZ, RZ, R8 ;  /* 0x000000ffff0bb224 */ /* 0x000fc600078e0008 */
[----:B------:R-:W-:Y:S01]  /*4340*/  LOP3.LUT P4, RZ, R10, 0x1, RZ, 0xc0, !PT ;  /* 0x000000010aff7812 */ /* 0x000fe2000788c0ff */
[----:B------:R-:W-:-:S05]  /*4350*/  @!P3 IMAD.MOV.U32 R10, RZ, RZ, R113 ;  /* 0x000000ffff0ab224 */ /* 0x000fca00078e0071 */
[----:B------:R0:W2:Y:S02]  /*4360*/  @!P3 LDG.E.U8 R137, desc[UR18][R10.64] ;  /* 0x000000120a89b981 */ /* 0x0000a4000c1e1100 */
[----:B0-----:R-:W-:Y:S02]  /*4370*/  @!P3 IMAD.MOV.U32 R10, RZ, RZ, R116 ;  /* 0x000000ffff0ab224 */ /* 0x001fe400078e0074 */
[----:B------:R-:W-:-:S05]  /*4380*/  @!P3 IMAD.MOV.U32 R11, RZ, RZ, R114 ;  /* 0x000000ffff0bb224 */ /* 0x000fca00078e0072 */
[----:B------:R0:W3:Y:S01]  /*4390*/  @!P3 LDG.E.U8 R9, desc[UR18][R10.64] ;  /* 0x000000120a09b981 */ /* 0x0000e2000c1e1100 */
[----:B------:R-:W-:Y:S01]  /*43a0*/  ISETP.GT.U32.AND P1, PT, R30, R89, PT ;  /* 0x000000591e00720c */ /* 0x000fe20003f24070 */
[----:B------:R-:W-:Y:S02]  /*43b0*/  USHF.L.U32 UR5, UR6, 0x4, URZ ;  /* 0x0000000406057899 */ /* 0x000fe400080006ff */
[----:B------:R-:W-:Y:S02]  /*43c0*/  STL [R1+0xbd8], R113 ;  /* 0x000bd87101007387 */ /* 0x000fe40000100800 */
[----:B------:R-:W-:Y:S02]  /*43d0*/  USHF.R.S32.HI UR12, URZ, 0x1f, UR5 ;  /* 0x0000001fff0c7899 */ /* 0x000fe40008011405 */
[----:B------:R-:W-:Y:S04]  /*43e0*/  STL [R1+0xbd4], R8 ;  /* 0x000bd40801007387 */ /* 0x000fe80000100800 */
[----:B------:R-:W-:Y:S01]  /*43f0*/  STL [R1+0xbe0], R116 ;  /* 0x000be07401007387 */ /* 0x000fe20000100800 */
[----:B0-----:R-:W-:Y:S01]  /*4400*/  IADD3 R10, P3, PT, R4, UR5, RZ ;  /* 0x00000005040a7c10 */ /* 0x001fe2000ff7e0ff */
[----:B------:R-:W-:-:S02]  /*4410*/  @!P1 IMAD.IADD R89, R89, 0x1, -R30 ;  /* 0x0000000159599824 */ /* 0x000fc400078e0a1e */
[----:B------:R-:W-:Y:S01]  /*4420*/  STL [R1+0xbdc], R114 ;  /* 0x000bdc7201007387 */ /* 0x000fe20000100800 */
[----:B------:R-:W-:Y:S02]  /*4430*/  PRMT R115, RZ, 0x7610, R115 ;  /* 0x00007610ff737816 */ /* 0x000fe40000000073 */
[----:B------:R-:W-:Y:S02]  /*4440*/  IADD3.X R11, PT, PT, R6, UR12, RZ, P3, !PT ;  /* 0x0000000c060b7c10 */ /* 0x000fe40009ffe4ff */
[----:B------:R-:W-:-:S03]  /*4450*/  PRMT R117, RZ, 0x7610, R117 ;  /* 0x00007610ff757816 */ /* 0x000fc60000000075 */
[----:B------:R0:W4:Y:S04]  /*4460*/  @P4 LDG.E.U8 R115, desc[UR18][R10.64] ;  /* 0x000000120a734981 */ /* 0x000128000c1e1100 */
[----:B---3--:R-:W-:Y:S04]  /*4470*/  STL [R1+0x24c], R9 ;  /* 0x00024c0901007387 */ /* 0x008fe80000100800 */
[----:B--2---:R2:W-:Y:S04]  /*4480*/  STL [R1+0x13c], R137 ;  /* 0x00013c8901007387 */ /* 0x0045e80000100800 */
[----:B------:R0:W-:Y:S01]  /*4490*/  STL [R1+0x70], R10 ;  /* 0x0000700a01007387 */ /* 0x0001e20000100800 */
[----:B--2---:R-:W-:-:S04]  /*44a0*/  IADD3 R137, P1, PT, R5, UR5, RZ ;  /* 0x0000000505897c10 */ /* 0x004fc8000ff3e0ff */
[----:B------:R-:W-:Y:S01]  /*44b0*/  IADD3.X R146, PT, PT, R7, UR12, RZ, P1, !PT ;  /* 0x0000000c07927c10 */ /* 0x000fe20008ffe4ff */
[----:B------:R-:W-:Y:S01]  /*44c0*/  STL [R1+0x78], R137 ;  /* 0x0000788901007387 */ /* 0x000fe20000100800 */
[----:B0-----:R-:W-:-:S03]  /*44d0*/  @P4 IMAD.MOV.U32 R10, RZ, RZ, R137 ;  /* 0x000000ffff0a4224 */ /* 0x001fc600078e0089 */
[----:B------:R0:W-:Y:S02]  /*44e0*/  STL [R1+0x6c], R11 ;  /* 0x00006c0b01007387 */ /* 0x0001e40000100800 */
[----:B0-----:R-:W-:-:S05]  /*44f0*/  @P4 IMAD.MOV.U32 R11, RZ, RZ, R146 ;  /* 0x000000ffff0b4224 */ /* 0x001fca00078e0092 */
[----:B------:R0:W2:Y:S01]  /*4500*/  @P4 LDG.E.U8 R117, desc[UR18][R10.64] ;  /* 0x000000120a754981 */ /* 0x0000a2000c1e1100 */
[----:B------:R-:W-:Y:S01]  /*4510*/  ISETP.GT.U32.AND P3, PT, R30, R93, PT ;  /* 0x0000005d1e00720c */ /* 0x000fe20003f64070 */
[----:B------:R-:W-:Y:S01]  /*4520*/  UIMAD UR5, UR6, 0x18, URZ ;  /* 0x00000018060578a4 */ /* 0x000fe2000f8e02ff */
[----:B------:R-:W-:Y:S01]  /*4530*/  SHF.R.U32.HI R9, RZ, 0x7, R34 ;  /* 0x00000007ff097819 */ /* 0x000fe20000011622 */
[----:B------:R-:W-:Y:S03]  /*4540*/  STL [R1+0x74], R146 ;  /* 0x0000749201007387 */ /* 0x000fe60000100800 */
[----:B------:R-:W-:Y:S01]  /*4550*/  LOP3.LUT P1, RZ, R9, 0x1, RZ, 0xc0, !PT ;  /* 0x0000000109ff7812 */ /* 0x000fe2000782c0ff */
[----:B------:R-:W-:Y:S02]  /*4560*/  USHF.R.S32.HI UR12, URZ, 0x1f, UR5 ;  /* 0x0000001fff0c7899 */ /* 0x000fe40008011405 */
[----:B0-----:R-:W-:Y:S01]  /*4570*/  IADD3 R10, P4, PT, R4, UR5, RZ ;  /* 0x00000005040a7c10 */ /* 0x001fe2000ff9e0ff */
[----:B----4-:R0:W-:Y:S03]  /*4580*/  STL [R1+0x144], R115 ;  /* 0x0001447301007387 */ /* 0x0101e60000100800 */
[----:B------:R-:W-:Y:S01]  /*4590*/  @!P3 IMAD.IADD R93, R93, 0x1, -R30 ;  /* 0x000000015d5db824 */ /* 0x000fe200078e0a1e */
[----:B------:R-:W-:-:S02]  /*45a0*/  IADD3 R137, P3, PT, R5, UR5, RZ ;  /* 0x0000000505897c10 */ /* 0x000fc4000ff7e0ff */
[----:B------:R-:W-:Y:S01]  /*45b0*/  PRMT R120, RZ, 0x7610, R120 ;  /* 0x00007610ff787816 */ /* 0x000fe20000000078 */
[----:B0-----:R-:W3:Y:S01]  /*45c0*/  LDL.LU R115, [R1+0xcfc] ;  /* 0x000cfc0001737983 */ /* 0x001ee20000300800 */
[----:B------:R-:W-:-:S03]  /*45d0*/  IADD3.X R11, PT, PT, R6, UR12, RZ, P4, !PT ;  /* 0x0000000c060b7c10 */ /* 0x000fc6000a7fe4ff */
[----:B------:R-:W4:Y:S04]  /*45e0*/  LDL.LU R146, [R1+0xcf8] ;  /* 0x000cf80001927983 */ /* 0x000f280000300800 */
[----:B------:R0:W-:Y:S04]  /*45f0*/  STL [R1+0x374], R10 ;  /* 0x0003740a01007387 */ /* 0x0001e80000100800 */
[----:B------:R-:W-:Y:S04]  /*4600*/  STL [R1+0x37c], R137 ;  /* 0x00037c8901007387 */ /* 0x000fe80000100800 */
[----:B------:R0:W3:Y:S02]  /*4610*/  @P1 LDG.E.U8 R120, desc[UR18][R10.64] ;  /* 0x000000120a781981 */ /* 0x0000e4000c1e1100 */
[----:B0-----:R-:W-:-:S02]  /*4620*/  @P1 IMAD.MOV.U32 R10, RZ, RZ, R137 ;  /* 0x000000ffff0a1224 */ /* 0x001fc400078e0089 */
[----:B--2---:R0:W-:Y:S04]  /*4630*/  STL [R1+0x230], R117 ;  /* 0x0002307501007387 */ /* 0x0041e80000100800 */
[----:B------:R2:W-:Y:S01]  /*4640*/  STL [R1+0x370], R11 ;  /* 0x0003700b01007387 */ /* 0x0005e20000100800 */
[----:B0-----:R-:W-:-:S05]  /*4650*/  IADD3.X R117, PT, PT, R7, UR12, RZ, P3, !PT ;  /* 0x0000000c07757c10 */ /* 0x001fca0009ffe4ff */
[----:B--2---:R-:W-:-:S05]  /*4660*/  @P1 IMAD.MOV.U32 R11, RZ, RZ, R117 ;  /* 0x000000ffff0b1224 */ /* 0x004fca00078e0075 */
[----:B------:R0:W2:Y:S01]  /*4670*/  @P1 LDG.E.U8 R129, desc[UR18][R10.64] ;  /* 0x000000120a811981 */ /* 0x0000a2000c1e1100 */
[----:B------:R-:W-:Y:S02]  /*4680*/  ISETP.GT.U32.AND P4, PT, R30, R91, PT ;  /* 0x0000005b1e00720c */ /* 0x000fe40003f84070 */
[----:B------:R-:W-:Y:S01]  /*4690*/  SHF.R.U64 R9, R38, 0x1f, RZ ;  /* 0x0000001f26097819 */ /* 0x000fe200000012ff */
[----:B------:R-:W-:Y:S01]  /*46a0*/  USHF.L.U32 UR5, UR6, 0x5, URZ ;  /* 0x0000000506057899 */ /* 0x000fe200080006ff */
[----:B------:R-:W-:Y:S02]  /*46b0*/  STL [R1+0x378], R117 ;  /* 0x0003787501007387 */ /* 0x000fe40000100800 */
[----:B------:R-:W-:Y:S01]  /*46c0*/  LOP3.LUT P3, RZ, R9, 0x1, RZ, 0xc0, !PT ;  /* 0x0000000109ff7812 */ /* 0x000fe2000786c0ff */
[----:B------:R-:W-:Y:S02]  /*46d0*/  USHF.R.S32.HI UR12, URZ, 0x1f, UR5 ;  /* 0x0000001fff0c7899 */ /* 0x000fe40008011405 */
[----:B0-----:R-:W-:-:S04]  /*46e0*/  IADD3 R10, P1, PT, R4, UR5, RZ ;  /* 0x00000005040a7c10 */ /* 0x001fc8000ff3e0ff */
[----:B------:R-:W-:Y:S01]  /*46f0*/  @!P4 IMAD.IADD R91, R91, 0x1, -R30 ;  /* 0x000000015b5bc824 */ /* 0x000fe200078e0a1e */
[----:B---3--:R0:W-:Y:S01]  /*4700*/  STL [R1+0x23c], R120 ;  /* 0x00023c7801007387 */ /* 0x0081e20000100800 */
[----:B------:R-:W-:Y:S02]  /*4710*/  PRMT R121, RZ, 0x7610, R121 ;  /* 0x00007610ff797816 */ /* 0x000fe40000000079 */
[----:B------:R-:W-:-:S05]  /*4720*/  IADD3.X R11, PT, PT, R6, UR12, RZ, P1, !PT ;  /* 0x0000000c060b7c10 */ /* 0x000fca0008ffe4ff */
[----:B------:R3:W4:Y:S04]  /*4730*/  @P3 LDG.E.U8 R121, desc[UR18][R10.64] ;  /* 0x000000120a793981 */ /* 0x000728000c1e1100 */
[----:B0-----:R-:W4:Y:S04]  /*4740*/  LDL.LU R120, [R1+0xcf4] ;  /* 0x000cf40001787983 */ /* 0x001f280000300800 */
[----:B------:R-:W4:Y:S04]  /*4750*/  LDL.LU R117, [R1+0xcf0] ;  /* 0x000cf00001757983 */ /* 0x000f280000300800 */
[----:B--2---:R0:W-:Y:S04]  /*4760*/  STL [R1+0x238], R129 ;  /* 0x0002388101007387 */ /* 0x0041e80000100800 */
[----:B------:R3:W-:Y:S01]  /*4770*/  STL [R1+0x3e4], R10 ;  /* 0x0003e40a01007387 */ /* 0x0007e20000100800 */
[----:B0-----:R-:W-:-:S04]  /*4780*/  IADD3 R129, P4, PT, R5, UR5, RZ ;  /* 0x0000000505817c10 */ /* 0x001fc8000ff9e0ff */
[----:B------:R-:W-:Y:S01]  /*4790*/  IADD3.X R137, PT, PT, R7, UR12, RZ, P4, !PT ;  /* 0x0000000c07897c10 */ /* 0x000fe2000a7fe4ff */
[----:B------:R-:W-:Y:S01]  /*47a0*/  STL [R1+0x3ec], R129 ;  /* 0x0003ec8101007387 */ /* 0x000fe20000100800 */
[----:B---3--:R-:W-:-:S03]  /*47b0*/  @P3 IMAD.MOV.U32 R10, RZ, RZ, R129 ;  /* 0x000000ffff0a3224 */ /* 0x008fc600078e0081 */
[----:B------:R0:W-:Y:S02]  /*47c0*/  STL [R1+0x3e0], R11 ;  /* 0x0003e00b01007387 */ /* 0x0001e40000100800 */
[----:B0-----:R-:W-:-:S05]  /*47d0*/  @P3 IMAD.MOV.U32 R11, RZ, RZ, R137 ;  /* 0x000000ffff0b3224 */ /* 0x001fca00078e0089 */
[----:B------:R0:W2:Y:S01]  /*47e0*/  @P3 LDG.E.U8 R127, desc[UR18][R10.64] ;  /* 0x000000120a7f3981 */ /* 0x0000a2000c1e1100 */
[----:B------:R-:W-:Y:S02]  /*47f0*/  ISETP.GT.U32.AND P1, PT, R30, R95, PT ;  /* 0x0000005f1e00720c */ /* 0x000fe40003f24070 */
[----:B------:R-:W-:Y:S01]  /*4800*/  SHF.R.U64 R9, R38, 0x17, RZ ;  /* 0x0000001726097819 */ /* 0x000fe200000012ff */
[----:B------:R-:W-:Y:S01]  /*4810*/  UIMAD UR5, UR6, 0x28, URZ ;  /* 0x00000028060578a4 */ /* 0x000fe2000f8e02ff */
[----:B------:R-:W-:Y:S02]  /*4820*/  STL [R1+0x3e8], R137 ;  /* 0x0003e88901007387 */ /* 0x000fe40000100800 */
[----:B------:R-:W-:Y:S01]  /*4830*/  LOP3.LUT P4, RZ, R9, 0x1, RZ, 0xc0, !PT ;  /* 0x0000000109ff7812 */ /* 0x000fe2000788c0ff */
[----:B------:R-:W-:Y:S01]  /*4840*/  USHF.R.S32.HI UR12, URZ, 0x1f, UR5 ;  /* 0x0000001fff0c7899 */ /* 0x000fe20008011405 */
[----:B----4-:R3:W-:Y:S01]  /*4850*/  STL [R1+0x140], R121 ;  /* 0x0001407901007387 */ /* 0x0107e20000100800 */
[----:B0-----:R-:W-:-:S04]  /*4860*/  IADD3 R10, P3, PT, R4, UR5, RZ ;  /* 0x00000005040a7c10 */ /* 0x001fc8000ff7e0ff */
[----:B------:R-:W-:Y:S01]  /*4870*/  @!P1 IMAD.IADD R95, R95, 0x1, -R30 ;  /* 0x000000015f5f9824 */ /* 0x000fe200078e0a1e */
[----:B---3--:R-:W3:Y:S04]  /*4880*/  LDL.LU R121, [R1+0xcec] ;  /* 0x000cec0001797983 */ /* 0x008ee80000300800 */
[----:B------:R-:W4:Y:S01]  /*4890*/  LDL.LU R137, [R1+0xce8] ;  /* 0x000ce80001897983 */ /* 0x000f220000300800 */
[----:B------:R-:W-:Y:S02]  /*48a0*/  PRMT R123, RZ, 0x7610, R123 ;  /* 0x00007610ff7b7816 */ /* 0x000fe4000000007b */
[----:B------:R-:W-:-:S05]  /*48b0*/  IADD3.X R11, PT, PT, R6, UR12, RZ, P3, !PT ;  /* 0x0000000c060b7c10 */ /* 0x000fca0009ffe4ff */
[----:B------:R0:W3:Y:S04]  /*48c0*/  @P4 LDG.E.U8 R123, desc[UR18][R10.64] ;  /* 0x000000120a7b4981 */ /* 0x0000e8000c1e1100 */
        /* <DEDUP_REMOVED lines=15> */
[----:B---3--:R3:W-:Y:S01]  /*49c0*/  STL [R1+0x21c], R123 ;  /* 0x00021c7b01007387 */ /* 0x0087e20000100800 */
[----:B0-----:R-:W-:-:S04]  /*49d0*/  IADD3 R10, P4, PT, R4, UR5, RZ ;  /* 0x00000005040a7c10 */ /* 0x001fc8000ff9e0ff */
[----:B------:R-:W-:Y:S01]  /*49e0*/  @!P3 IMAD.IADD R98, R98, 0x1, -R30 ;  /* 0x000000016262b824 */ /* 0x000fe200078e0a1e */
[----:B---3--:R-:W3:Y:S01]  /*49f0*/  LDL.LU R123, [R1+0xce4] ;  /* 0x000ce400017b7983 */ /* 0x008ee20000300800 */
        /* <DEDUP_REMOVED lines=20> */
[----:B------:R-:W-:Y:S01]  /*4b40*/  IADD3.X R11, PT, PT, R6, UR12, RZ, P1, !PT ;  /* 0x0000000c060b7c10 */ /* 0x000fe20008ffe4ff */
[----:B---3--:R-:W0:Y:S04]  /*4b50*/  LDC R21, c[0x0][0x3a0] ;  /* 0x0000e800ff157b82 */ /* 0x008e280000000800 */
[----:B------:R3:W4:Y:S04]  /*4b60*/  @P3 LDG.E.U8 R119, desc[UR18][R10.64] ;  /* 0x000000120a773981 */ /* 0x000728000c1e1100 */
[----:B--2---:R2:W-:Y:S04]  /*4b70*/  STL [R1+0x214], R101 ;  /* 0x0002146501007387 */ /* 0x0045e80000100800 */
[----:B------:R3:W-:Y:S01]  /*4b80*/  STL [R1+0x524], R10 ;  /* 0x0005240a01007387 */ /* 0x0007e20000100800 */
[----:B--2---:R-:W-:-:S04]  /*4b90*/  IADD3 R101, P4, PT, R5, UR5, RZ ;  /* 0x0000000505657c10 */ /* 0x004fc8000ff9e0ff */
[----:B------:R-:W-:Y:S01]  /*4ba0*/  IADD3.X R118, PT, PT, R7, UR12, RZ, P4, !PT ;  /* 0x0000000c07767c10 */ /* 0x000fe2000a7fe4ff */
[----:B------:R-:W-:Y:S01]  /*4bb0*/  STL [R1+0x52c], R101 ;  /* 0x00052c6501007387 */ /* 0x000fe20000100800 */
[----:B---3--:R-:W-:-:S03]  /*4bc0*/  @P3 IMAD.MOV.U32 R10, RZ, RZ, R101 ;  /* 0x000000ffff0a3224 */ /* 0x008fc600078e0065 */
[----:B------:R2:W-:Y:S02]  /*4bd0*/  STL [R1+0x520], R11 ;  /* 0x0005200b01007387 */ /* 0x0005e40000100800 */
[----:B--2---:R-:W-:-:S05]  /*4be0*/  @P3 IMAD.MOV.U32 R11, RZ, RZ, R118 ;  /* 0x000000ffff0b3224 */ /* 0x004fca00078e0076 */
[----:B------:R2:W3:Y:S01]  /*4bf0*/  @P3 LDG.E.U8 R100, desc[UR18][R10.64] ;  /* 0x000000120a643981 */ /* 0x0004e2000c1e1100 */
[----:B0-----:R-:W-:Y:S01]  /*4c00*/  VIADD R9, R21, 0xfffffffe ;  /* 0xfffffffe15097836 */ /* 0x001fe20000000000 */
[----:B------:R-:W-:Y:S01]  /*4c10*/  ISETP.GT.U32.AND P1, PT, R30, R35, PT ;  /* 0x000000231e00720c */ /* 0x000fe20003f24070 */
[----:B------:R-:W-:-:S03]  /*4c20*/  USHF.R.S32.HI UR5, URZ, 0x1f, UR6 ;  /* 0x0000001fff057899 */ /* 0x000fc60008011406 */
[----:B------:R-:W-:Y:S02]  /*4c30*/  ISETP.GE.U32.AND P4, PT, R9, 0x7fffffbf, PT ;  /* 0x7fffffbf0900780c */ /* 0x000fe40003f86070 */
[----:B------:R-:W-:Y:S01]  /*4c40*/  IADD3 R9, P3, PT, R4, UR6, RZ ;  /* 0x0000000604097c10 */ /* 0x000fe2000ff7e0ff */
[----:B------:R0:W-:Y:S01]  /*4c50*/  STL [R1+0x528], R118 ;  /* 0x0005287601007387 */ /* 0x0001e20000100800 */
[----:B------:R-:W-:Y:S02]  /*4c60*/  IMAD.MOV.U32 R101, RZ, RZ, R27 ;  /* 0x000000ffff657224 */ /* 0x000fe400078e001b */
[----:B--2---:R-:W-:Y:S01]  /*4c70*/  IADD3.X R11, PT, PT, R6, UR5, RZ, P3, !PT ;  /* 0x00000005060b7c10 */ /* 0x004fe20009ffe4ff */
[----:B------:R-:W-:Y:S02]  /*4c80*/  IMAD.MOV.U32 R27, RZ, RZ, R20 ;  /* 0x000000ffff1b7224 */ /* 0x000fe400078e0014 */
[----:B------:R-:W-:Y:S01]  /*4c90*/  @!P1 IMAD.IADD R35, R35, 0x1, -R30 ;  /* 0x0000000123239824 */ /* 0x000fe200078e0a1e */
[----:B------:R-:W-:Y:S01]  /*4ca0*/  IADD3 R10, P1, PT, R5, UR6, RZ ;  /* 0x00000006050a7c10 */ /* 0x000fe2000ff3e0ff */
[----:B0-----:R-:W-:-:S02]  /*4cb0*/  IMAD.MOV.U32 R118, RZ, RZ, R99 ;  /* 0x000000ffff767224 */ /* 0x001fc400078e0063 */
[----:B------:R-:W-:Y:S02]  /*4cc0*/  IMAD.MOV.U32 R99, RZ, RZ, R32 ;  /* 0x000000ffff637224 */ /* 0x000fe400078e0020 */
[----:B------:R-:W-:Y:S02]  /*4cd0*/  IMAD.MOV.U32 R32, RZ, RZ, R28 ;  /* 0x000000ffff207224 */ /* 0x000fe400078e001c */
[----:B------:R-:W-:Y:S02]  /*4ce0*/  IMAD.MOV.U32 R28, RZ, RZ, R15 ;  /* 0x000000ffff1c7224 */ /* 0x000fe400078e000f */
[----:B------:R-:W-:Y:S02]  /*4cf0*/  IMAD.MOV.U32 R20, RZ, RZ, R14 ;  /* 0x000000ffff147224 */ /* 0x000fe400078e000e */
[----:B------:R-:W-:Y:S02]  /*4d00*/  @!P4 IMAD.MOV.U32 R14, RZ, RZ, R9 ;  /* 0x000000ffff0ec224 */ /* 0x000fe400078e0009 */
[----:B------:R-:W-:-:S05]  /*4d10*/  @!P4 IMAD.MOV.U32 R15, RZ, RZ, R11 ;  /* 0x000000ffff0fc224 */ /* 0x000fca00078e000b */
[----:B------:R0:W2:Y:S02]  /*4d20*/  @!P4 LDG.E.U8 R125, desc[UR18][R14.64] ;  /* 0x000000120e7dc981 */ /* 0x0000a4000c1e1100 */
[----:B0-----:R-:W-:Y:S02]  /*4d30*/  @!P4 IMAD.MOV.U32 R14, RZ, RZ, R10 ;  /* 0x000000ffff0ec224 */ /* 0x001fe400078e000a */
[----:B---3--:R-:W-:Y:S04]  /*4d40*/  STL [R1+0x220], R100 ;  /* 0x0002206401007387 */ /* 0x008fe80000100800 */
[----:B----4-:R0:W-:Y:S02]  /*4d50*/  STL [R1+0x1fc], R119 ;  /* 0x0001fc7701007387 */ /* 0x0101e40000100800 */
[----:B0-----:R-:W-:Y:S01]  /*4d60*/  IMAD.MOV.U32 R119, RZ, RZ, R12 ;  /* 0x000000ffff777224 */ /* 0x001fe200078e000c */
[----:B------:R-:W-:-:S05]  /*4d70*/  IADD3.X R12, PT, PT, R7, UR5, RZ, P1, !PT ;  /* 0x00000005070c7c10 */ /* 0x000fca0008ffe4ff */
[----:B------:R-:W-:-:S05]  /*4d80*/  @!P4 IMAD.MOV.U32 R15, RZ, RZ, R12 ;  /* 0x000000ffff0fc224 */ /* 0x000fca00078e000c */
[----:B------:R0:W3:Y:S01]  /*4d90*/  @!P4 LDG.E.U8 R124, desc[UR18][R14.64] ;  /* 0x000000120e7cc981 */ /* 0x0000e2000c1e1100 */
[----:B------:R-:W-:Y:S02]  /*4da0*/  IMAD.MOV.U32 R100, RZ, RZ, R26 ;  /* 0x000000ffff647224 */ /* 0x000fe400078e001a */
[----:B------:R-:W-:Y:S02]  /*4db0*/  IMAD.MOV.U32 R26, RZ, RZ, R25 ;  /* 0x000000ffff1a7224 */ /* 0x000fe400078e0019 */
[----:B------:R-:W-:Y:S02]  /*4dc0*/  IMAD.MOV.U32 R25, RZ, RZ, R22 ;  /* 0x000000ffff197224 */ /* 0x000fe400078e0016 */
[----:B------:R-:W-:Y:S02]  /*4dd0*/  IMAD.MOV.U32 R22, RZ, RZ, R13 ;  /* 0x000000ffff167224 */ /* 0x000fe400078e000d */
[----:B------:R-:W-:Y:S01]  /*4de0*/  VIADD R13, R21, 0xfffffff6 ;  /* 0xfffffff6150d7836 */ /* 0x000fe20000000000 */
[----:B------:R-:W-:Y:S01]  /*4df0*/  ISETP.GT.U32.AND P3, PT, R30, R37, PT ;  /* 0x000000251e00720c */ /* 0x000fe20003f64070 */
[----:B------:R-:W-:-:S03]  /*4e00*/  UIMAD UR5, UR6, 0x9, URZ ;  /* 0x00000009060578a4 */ /* 0x000fc6000f8e02ff */
[----:B------:R-:W-:Y:S01]  /*4e10*/  ISETP.GE.U32.AND P1, PT, R13, 0x7fffffb7, PT ;  /* 0x7fffffb70d00780c */ /* 0x000fe20003f26070 */
[----:B------:R-:W-:Y:S01]  /*4e20*/  USHF.R.S32.HI UR12, URZ, 0x1f, UR5 ;  /* 0x0000001fff0c7899 */ /* 0x000fe20008011405 */
[----:B------:R-:W-:Y:S01]  /*4e30*/  IMAD.MOV.U32 R129, RZ, RZ, R119 ;  /* 0x000000ffff817224 */ /* 0x000fe200078e0077 */
[----:B------:R-:W-:Y:S01]  /*4e40*/  IADD3 R119, P4, PT, R4, UR5, RZ ;  /* 0x0000000504777c10 */ /* 0x000fe2000ff9e0ff */
[----:B------:R-:W-:Y:S01]  /*4e50*/  STL [R1+0xbe8], R9 ;  /* 0x000be80901007387 */ /* 0x000fe20000100800 */
[----:B------:R-:W-:Y:S02]  /*4e60*/  IMAD.MOV.U32 R127, RZ, RZ, R118 ;  /* 0x000000ffff7f7224 */ /* 0x000fe400078e0076 */
[----:B------:R-:W-:Y:S01]  /*4e70*/  IADD3.X R118, PT, PT, R6, UR12, RZ, P4, !PT ;  /* 0x0000000c06767c10 */ /* 0x000fe2000a7fe4ff */
[----:B------:R-:W-:Y:S01]  /*4e80*/  STL [R1+0xbe4], R11 ;  /* 0x000be40b01007387 */ /* 0x000fe20000100800 */
[----:B------:R-:W-:-:S03]  /*4e90*/  @!P3 IMAD.IADD R37, R37, 0x1, -R30 ;  /* 0x000000012525b824 */ /* 0x000fc600078e0a1e */
[----:B------:R-:W-:Y:S01]  /*4ea0*/  STL [R1+0xbf0], R10 ;  /* 0x000bf00a01007387 */ /* 0x000fe20000100800 */
[----:B------:R-:W-:-:S03]  /*4eb0*/  PRMT R149, RZ, 0x7610, R149 ;  /* 0x00007610ff957816 */ /* 0x000fc60000000095 */
[----:B------:R-:W-:Y:S01]  /*4ec0*/  STL [R1+0xbec], R12 ;  /* 0x000bec0c01007387 */ /* 0x000fe20000100800 */
[----:B0-----:R-:W-:-:S03]  /*4ed0*/  @!P1 IMAD.MOV.U32 R14, RZ, RZ, R119 ;  /* 0x000000ffff0e9224 */ /* 0x001fc600078e0077 */
[----:B--2---:R0:W-:Y:S01]  /*4ee0*/  STL [R1+0x210], R125 ;  /* 0x0002107d01007387 */ /* 0x0041e20000100800 */
[----:B------:R-:W-:Y:S01]  /*4ef0*/  @!P1 IMAD.MOV.U32 R15, RZ, RZ, R118 ;  /* 0x000000ffff0f9224 */ /* 0x000fe200078e0076 */
[----:B------:R-:W-:-:S04]  /*4f00*/  PRMT R126, RZ, 0x7610, R126 ;  /* 0x00007610ff7e7816 */ /* 0x000fc8000000007e */
[----:B------:R2:W4:Y:S01]  /*4f10*/  @!P1 LDG.E.U8 R149, desc[UR18][R14.64] ;  /* 0x000000120e959981 */ /* 0x000522000c1e1100 */
[----:B0-----:R-:W-:-:S05]  /*4f20*/  IADD3 R125, P3, PT, R5, UR5, RZ ;  /* 0x00000005057d7c10 */ /* 0x001fca000ff7e0ff */
[----:B--2---:R-:W-:Y:S01]  /*4f30*/  @!P1 IMAD.MOV.U32 R14, RZ, RZ, R125 ;  /* 0x000000ffff0e9224 */ /* 0x004fe200078e007d */
[----:B---3--:R0:W-:Y:S02]  /*4f40*/  STL [R1+0x20c], R124 ;  /* 0x00020c7c01007387 */ /* 0x0081e40000100800 */
[----:B0-----:R-:W-:-:S05]  /*4f50*/  IADD3.X R124, PT, PT, R7, UR12, RZ, P3, !PT ;  /* 0x0000000c077c7c10 */ /* 0x001fca0009ffe4ff */
[----:B------:R-:W-:-:S05]  /*4f60*/  @!P1 IMAD.MOV.U32 R15, RZ, RZ, R124 ;  /* 0x000000ffff0f9224 */ /* 0x000fca00078e007c */
[----:B------:R0:W2:Y:S01]  /*4f70*/  @!P1 LDG.E.U8 R126, desc[UR18][R14.64] ;  /* 0x000000120e7e9981 */ /* 0x0000a2000c1e1100 */
[----:B------:R-:W-:Y:S01]  /*4f80*/  ISETP.GT.U32.AND P4, PT, R30, R41, PT ;  /* 0x000000291e00720c */ /* 0x000fe20003f84070 */
[----:B------:R-:W-:Y:S01]  /*4f90*/  UIMAD UR5, UR6, 0x11, URZ ;  /* 0x00000011060578a4 */ /* 0x000fe2000f8e02ff */
[----:B------:R-:W-:Y:S01]  /*4fa0*/  SHF.R.U32.HI R13, RZ, 0xe, R34 ;  /* 0x0000000eff0d7819 */ /* 0x000fe20000011622 */
[----:B------:R-:W-:Y:S04]  /*4fb0*/  STL [R1+0xbf8], R119 ;  /* 0x000bf87701007387 */ /* 0x000fe80000100800 */
[----:B------:R-:W-:Y:S01]  /*4fc0*/  STL [R1+0xbf4], R118 ;  /* 0x000bf47601007387 */ /* 0x000fe20000100800 */
[----:B------:R-:W-:-:S03]  /*4fd0*/  LOP3.LUT P3, RZ, R13, 0x1, RZ, 0xc0, !PT ;  /* 0x000000010dff7812 */ /* 0x000fc6000786c0ff */
[----:B------:R-:W-:Y:S01]  /*4fe0*/  STL [R1+0xc00], R125 ;  /* 0x000c007d01007387 */ /* 0x000fe20000100800 */
[----:B0-----:R-:W-:Y:S01]  /*4ff0*/  IADD3 R14, P1, PT, R4, UR5, RZ ;  /* 0x00000005040e7c10 */ /* 0x001fe2000ff3e0ff */
[----:B------:R-:W-:Y:S02]  /*5000*/  @!P4 IMAD.IADD R41, R41, 0x1, -R30 ;  /* 0x000000012929c824 */ /* 0x000fe400078e0a1e */
[----:B------:R-:W-:Y:S01]  /*5010*/  STL [R1+0xbfc], R124 ;  /* 0x000bfc7c01007387 */ /* 0x000fe20000100800 */
[----:B------:R-:W-:-:S03]  /*5020*/  USHF.R.S32.HI UR12, URZ, 0x1f, UR5 ;  /* 0x0000001fff0c7899 */ /* 0x000fc60008011405 */
[----:B----4-:R0:W-:Y:S01]  /*5030*/  STL [R1+0x1e8], R149 ;  /* 0x0001e89501007387 */ /* 0x0101e20000100800 */
[----:B------:R-:W-:-:S03]  /*5040*/  PRMT R122, RZ, 0x7610, R122 ;  /* 0x00007610ff7a7816 */ /* 0x000fc6000000007a */
[----:B------:R3:W-:Y:S01]  /*5050*/  STL [R1+0x94], R14 ;  /* 0x0000940e01007387 */ /* 0x0007e20000100800 */
[----:B0-----:R-:W-:Y:S02]  /*5060*/  IADD3 R149, P4, PT, R5, UR5, RZ ;  /* 0x0000000505957c10 */ /* 0x001fe4000ff9e0ff */
[----:B------:R-:W-:-:S03]  /*5070*/  IADD3.X R15, PT, PT, R6, UR12, RZ, P1, !PT ;  /* 0x0000000c060f7c10 */ /* 0x000fc60008ffe4ff */
[----:B------:R-:W-:Y:S01]  /*5080*/  STL [R1+0x9c], R149 ;  /* 0x00009c9501007387 */ /* 0x000fe20000100800 */
[----:B------:R-:W-:-:S03]  /*5090*/  PRMT R128, RZ, 0x7610, R128 ;  /* 0x00007610ff807816 */ /* 0x000fc60000000080 */
[----:B------:R3:W4:Y:S02]  /*50a0*/  @P3 LDG.E.U8 R122, desc[UR18][R14.64] ;  /* 0x000000120e7a3981 */ /* 0x000724000c1e1100 */
[----:B---3--:R-:W-:Y:S02]  /*50b0*/  @P3 IMAD.MOV.U32 R14, RZ, RZ, R149 ;  /* 0x000000ffff0e3224 */ /* 0x008fe400078e0095 */
[----:B--2---:R0:W-:Y:S04]  /*50c0*/  STL [R1+0x208], R126 ;  /* 0x0002087e01007387 */ /* 0x0041e80000100800 */
[----:B------:R2:W-:Y:S01]  /*50d0*/  STL [R1+0x90], R15 ;  /* 0x0000900f01007387 */ /* 0x0005e20000100800 */
[----:B0-----:R-:W-:-:S05]  /*50e0*/  IADD3.X R126, PT, PT, R7, UR12, RZ, P4, !PT ;  /* 0x0000000c077e7c10 */ /* 0x001fca000a7fe4ff */
[----:B--2---:R-:W-:-:S05]  /*50f0*/  @P3 IMAD.MOV.U32 R15, RZ, RZ, R126 ;  /* 0x000000ffff0f3224 */ /* 0x004fca00078e007e */
[----:B------:R0:W2:Y:S01]  /*5100*/  @P3 LDG.E.U8 R128, desc[UR18][R14.64] ;  /* 0x000000120e803981 */ /* 0x0000a2000c1e1100 */
[----:B------:R-:W-:Y:S01]  /*5110*/  ISETP.GT.U32.AND P1, PT, R30, R45, PT ;  /* 0x0000002d1e00720c */ /* 0x000fe20003f24070 */
[----:B------:R-:W-:Y:S01]  /*5120*/  UIMAD UR5, UR6, 0x19, URZ ;  /* 0x00000019060578a4 */ /* 0x000fe2000f8e02ff */
[----:B------:R-:W-:Y:S01]  /*5130*/  SHF.R.U32.HI R13, RZ, 0x6, R34 ;  /* 0x00000006ff0d7819 */ /* 0x000fe20000011622 */
[----:B------:R-:W-:Y:S03]  /*5140*/  STL [R1+0x98], R126 ;  /* 0x0000987e01007387 */ /* 0x000fe60000100800 */
[----:B------:R-:W-:Y:S01]  /*5150*/  LOP3.LUT P4, RZ, R13, 0x1, RZ, 0xc0, !PT ;  /* 0x000000010dff7812 */ /* 0x000fe2000788c0ff */
[----:B------:R-:W-:Y:S02]  /*5160*/  USHF.R.S32.HI UR12, URZ, 0x1f, UR5 ;  /* 0x0000001fff0c7899 */ /* 0x000fe40008011405 */
[----:B0-----:R-:W-:-:S04]  /*5170*/  IADD3 R14, P3, PT, R4, UR5, RZ ;  /* 0x00000005040e7c10 */ /* 0x001fc8000ff7e0ff */
[----:B------:R-:W-:Y:S01]  /*5180*/  @!P1 IMAD.IADD R45, R45, 0x1, -R30 ;  /* 0x000000012d2d9824 */ /* 0x000fe200078e0a1e */
[----:B------:R-:W-:Y:S01]  /*5190*/  IADD3 R149, P1, PT, R5, UR5, RZ ;  /* 0x0000000505957c10 */ /* 0x000fe2000ff3e0ff */
[----:B----4-:R0:W-:Y:S01]  /*51a0*/  STL [R1+0x1e4], R122 ;  /* 0x0001e47a01007387 */ /* 0x0101e20000100800 */
[----:B------:R-:W-:Y:S02]  /*51b0*/  PRMT R130, RZ, 0x7610, R130 ;  /* 0x00007610ff827816 */ /* 0x000fe40000000082 */
[----:B------:R-:W-:Y:S02]  /*51c0*/  IADD3.X R15, PT, PT, R6, UR12, RZ, P3, !PT ;  /* 0x0000000c060f7c10 */ /* 0x000fe40009ffe4ff */
[----:B------:R-:W-:-:S03]  /*51d0*/  PRMT R135, RZ, 0x7610, R135 ;  /* 0x00007610ff877816 */ /* 0x000fc60000000087 */
[----:B------:R3:W4:Y:S04]  /*51e0*/  @P4 LDG.E.U8 R130, desc[UR18][R14.64] ;  /* 0x000000120e824981 */ /* 0x000728000c1e1100 */
[----:B0-----:R-:W4:Y:S04]  /*51f0*/  LDL.LU R122, [R1+0xce0] ;  /* 0x000ce000017a7983 */ /* 0x001f280000300800 */
[----:B------:R-:W4:Y:S04]  /*5200*/  LDL.LU R126, [R1+0xcdc] ;  /* 0x000cdc00017e7983 */ /* 0x000f280000300800 */
[----:B------:R3:W-:Y:S04]  /*5210*/  STL [R1+0x384], R14 ;  /* 0x0003840e01007387 */ /* 0x0007e80000100800 */
[----:B------:R-:W-:Y:S01]  /*5220*/  STL [R1+0x38c], R149 ;  /* 0x00038c9501007387 */ /* 0x000fe20000100800 */
[----:B---3--:R-:W-:-:S03]  /*5230*/  @P4 IMAD.MOV.U32 R14, RZ, RZ, R149 ;  /* 0x000000ffff0e4224 */ /* 0x008fc600078e0095 */
[----:B--2---:R0:W-:Y:S04]  /*5240*/  STL [R1+0x1d0], R128 ;  /* 0x0001d08001007387 */ /* 0x0041e80000100800 */
[----:B------:R2:W-:Y:S01]  /*5250*/  STL [R1+0x380], R15 ;  /* 0x0003800f01007387 */ /* 0x0005e20000100800 */
[----:B0-----:R-:W-:-:S05]  /*5260*/  IADD3.X R128, PT, PT, R7, UR12, RZ, P1, !PT ;  /* 0x0000000c07807c10 */ /* 0x001fca0008ffe4ff */
[----:B--2---:R-:W-:-:S05]  /*5270*/  @P4 IMAD.MOV.U32 R15, RZ, RZ, R128 ;  /* 0x000000ffff0f4224 */ /* 0x004fca00078e0080 */
[----:B------:R0:W2:Y:S01]  /*5280*/  @P4 LDG.E.U8 R135, desc[UR18][R14.64] ;  /* 0x000000120e874981 */ /* 0x0000a2000c1e1100 */
[----:B------:R-:W-:Y:S01]  /*5290*/  ISETP.GT.U32.AND P3, PT, R30, R43, PT ;  /* 0x0000002b1e00720c */ /* 0x000fe20003f64070 */
[----:B------:R-:W-:Y:S01]  /*52a0*/  UIMAD UR5, UR6, 0x21, URZ ;  /* 0x00000021060578a4 */ /* 0x000fe2000f8e02ff */
[----:B------:R-:W-:Y:S01]  /*52b0*/  SHF.R.U64 R13, R38, 0x1e, RZ ;  /* 0x0000001e260d7819 */ /* 0x000fe200000012ff */
        /* <DEDUP_REMOVED lines=12> */
[----:B------:R-:W-:Y:S01]  /*5380*/  STL [R1+0x3fc], R149 ;  /* 0x0003fc9501007387 */ /* 0x000fe20000100800 */
[----:B------:R-:W-:-:S03]  /*5390*/  PRMT R136, RZ, 0x7610, R136 ;  /* 0x00007610ff887816 */ /* 0x000fc60000000088 */
[----:B------:R0:W3:Y:S02]  /*53a0*/  @P1 LDG.E.U8 R133, desc[UR18][R14.64] ;  /* 0x000000120e851981 */ /* 0x0000e4000c1e1100 */
[----:B0-----:R-:W-:Y:S02]  /*53b0*/  @P1 IMAD.MOV.U32 R14, RZ, RZ, R149 ;  /* 0x000000ffff0e1224 */ /* 0x001fe400078e0095 */
        /* <DEDUP_REMOVED lines=11> */
[----:B0-----:R-:W-:-:S04]  /*5470*/  IADD3 R14, P1, PT, R4, UR5, RZ ;  /* 0x00000005040e7c10 */ /* 0x001fc8000ff3e0ff */
[----:B------:R-:W-:Y:S01]  /*5480*/  @!P4 IMAD.IADD R47, R47, 0x1, -R30 ;  /* 0x000000012f2fc824 */ /* 0x000fe200078e0a1e */
[----:B------:R-:W-:Y:S01]  /*5490*/  IADD3 R149, P4, PT, R5, UR5, RZ ;  /* 0x0000000505957c10 */ /* 0x000fe2000ff9e0ff */
[----:B---3--:R0:W-:Y:S01]  /*54a0*/  STL [R1+0x1ac], R133 ;  /* 0x0001ac8501007387 */ /* 0x0081e20000100800 */
[----:B------:R-:W-:Y:S02]  /*54b0*/  PRMT R134, RZ, 0x7610, R134 ;  /* 0x00007610ff867816 */ /* 0x000fe40000000086 */
[----:B------:R-:W-:-:S05]  /*54c0*/  IADD3.X R15, PT, PT, R6, UR12, RZ, P1, !PT ;  /* 0x0000000c060f7c10 */ /* 0x000fca0008ffe4ff */
        /* <DEDUP_REMOVED lines=36> */
[----:B------:R-:W-:-:S03]  /*5710*/  UIMAD UR5, UR6, 0x39, URZ ;  /* 0x00000039060578a4 */ /* 0x000fc6000f8e02ff */
[----:B------:R-:W-:Y:S01]  /*5720*/  LOP3.LUT P1, RZ, R13, 0x1, RZ, 0xc0, !PT ;  /* 0x000000010dff7812 */ /* 0x000fe2000782c0ff */
[----:B------:R-:W-:Y:S01]  /*5730*/  USHF.R.S32.HI UR12, URZ, 0x1f, UR5 ;  /* 0x0000001fff0c7899 */ /* 0x000fe20008011405 */
[----:B------:R-:W-:Y:S01]  /*5740*/  STL [R1+0x4d8], R149 ;  /* 0x0004d89501007387 */ /* 0x000fe20000100800 */
[----:B0-----:R-:W-:-:S04]  /*5750*/  IADD3 R14, P4, PT, R4, UR5, RZ ;  /* 0x00000005040e7c10 */ /* 0x001fc8000ff9e0ff */
[----:B------:R-:W-:Y:S01]  /*5760*/  @!P3 IMAD.IADD R49, R49, 0x1, -R30 ;  /* 0x000000013131b824 */ /* 0x000fe200078e0a1e */
[----:B------:R-:W-:-:S05]  /*5770*/  IADD3.X R15, PT, PT, R6, UR12, RZ, P4, !PT ;  /* 0x0000000c060f7c10 */ /* 0x000fca000a7fe4ff */
[----:B------:R0:W4:Y:S04]  /*5780*/  @P1 LDG.E.U8 R141, desc[UR18][R14.64] ;  /* 0x000000120e8d1981 */ /* 0x000128000c1e1100 */
[----:B--2---:R2:W-:Y:S04]  /*5790*/  STL [R1+0x1c4], R132 ;  /* 0x0001c48401007387 */ /* 0x0045e80000100800 */
[----:B------:R0:W-:Y:S01]  /*57a0*/  STL [R1+0x544], R14 ;  /* 0x0005440e01007387 */ /* 0x0001e20000100800 */
[----:B--2---:R-:W-:-:S03]  /*57b0*/  IADD3 R132, P3, PT, R5, UR5, RZ ;  /* 0x0000000505847c10 */ /* 0x004fc6000ff7e0ff */
[----:B---3--:R-:W-:Y:S01]  /*57c0*/  STL [R1+0x1dc], R150 ;  /* 0x0001dc9601007387 */ /* 0x008fe20000100800 */
[----:B------:R-:W-:-:S03]  /*57d0*/  IADD3.X R140, PT, PT, R7, UR12, RZ, P3, !PT ;  /* 0x0000000c078c7c10 */ /* 0x000fc60009ffe4ff */
[----:B------:R-:W-:Y:S01]  /*57e0*/  STL [R1+0x54c], R132 ;  /* 0x00054c8401007387 */ /* 0x000fe20000100800 */
[----:B0-----:R-:W-:-:S03]  /*57f0*/  @P1 IMAD.MOV.U32 R14, RZ, RZ, R132 ;  /* 0x000000ffff0e1224 */ /* 0x001fc600078e0084 */
[----:B------:R0:W-:Y:S02]  /*5800*/  STL [R1+0x540], R15 ;  /* 0x0005400f01007387 */ /* 0x0001e40000100800 */
[----:B0-----:R-:W-:-:S05]  /*5810*/  @P1 IMAD.MOV.U32 R15, RZ, RZ, R140 ;  /* 0x000000ffff0f1224 */ /* 0x001fca00078e008c */
[----:B------:R0:W2:Y:S01]  /*5820*/  @P1 LDG.E.U8 R131, desc[UR18][R14.64] ;  /* 0x000000120e831981 */ /* 0x0000a2000c1e1100 */
[----:B------:R-:W-:Y:S01]  /*5830*/  VIADD R13, R21, 0xfffffffd ;  /* 0xfffffffd150d7836 */ /* 0x000fe20000000000 */
[----:B------:R-:W-:Y:S01]  /*5840*/  ISETP.GT.U32.AND P4, PT, R30, R53, PT ;  /* 0x000000351e00720c */ /* 0x000fe20003f84070 */
[----:B------:R-:W-:-:S03]  /*5850*/  USHF.L.U32 UR5, UR6, 0x1, URZ ;  /* 0x0000000106057899 */ /* 0x000fc600080006ff */
[----:B------:R-:W-:Y:S01]  /*5860*/  ISETP.GE.U32.AND P3, PT, R13, 0x7fffffbe, PT ;  /* 0x7fffffbe0d00780c */ /* 0x000fe20003f66070 */
[----:B------:R-:W-:Y:S02]  /*5870*/  USHF.R.S32.HI UR12, URZ, 0x1f, UR5 ;  /* 0x0000001fff0c7899 */ /* 0x000fe40008011405 */
[----:B------:R-:W-:Y:S01]  /*5880*/  IADD3 R13, P1, PT, R4, UR5, RZ ;  /* 0x00000005040d7c10 */ /* 0x000fe2000ff3e0ff */
[----:B------:R-:W-:Y:S03]  /*5890*/  STL [R1+0x548], R140 ;  /* 0x0005488c01007387 */ /* 0x000fe60000100800 */
[----:B0-----:R-:W-:Y:S01]  /*58a0*/  IADD3.X R15, PT, PT, R6, UR12, RZ, P1, !PT ;  /* 0x0000000c060f7c10 */ /* 0x001fe20008ffe4ff */
[----:B----4-:R0:W-:Y:S01]  /*58b0*/  STL [R1+0x1d8], R141 ;  /* 0x0001d88d01007387 */ /* 0x0101e20000100800 */
[----:B------:R-:W-:Y:S01]  /*58c0*/  @!P4 IMAD.IADD R53, R53, 0x1, -R30 ;  /* 0x000000013535c824 */ /* 0x000fe200078e0a1e */
[----:B------:R-:W-:Y:S01]  /*58d0*/  IADD3 R14, P4, PT, R5, UR5, RZ ;  /* 0x00000005050e7c10 */ /* 0x000fe2000ff9e0ff */
[----:B------:R-:W-:-:S02]  /*58e0*/  IMAD.MOV.U32 R132, RZ, RZ, R27 ;  /* 0x000000ffff847224 */ /* 0x000fc400078e001b */
[----:B------:R-:W-:Y:S02]  /*58f0*/  IMAD.MOV.U32 R27, RZ, RZ, R18 ;  /* 0x000000ffff1b7224 */ /* 0x000fe400078e0012 */
[----:B------:R-:W-:Y:S02]  /*5900*/  @!P3 IMAD.MOV.U32 R18, RZ, RZ, R13 ;  /* 0x000000ffff12b224 */ /* 0x000fe400078e000d */
[----:B0-----:R-:W-:Y:S02]  /*5910*/  IMAD.MOV.U32 R141, RZ, RZ, R129 ;  /* 0x000000ffff8d7224 */ /* 0x001fe400078e0081 */
[----:B------:R-:W-:Y:S01]  /*5920*/  IMAD.MOV.U32 R129, RZ, RZ, R16 ;  /* 0x000000ffff817224 */ /* 0x000fe200078e0010 */
[----:B------:R-:W-:Y:S02]  /*5930*/  IADD3.X R16, PT, PT, R7, UR12, RZ, P4, !PT ;  /* 0x0000000c07107c10 */ /* 0x000fe4000a7fe4ff */
[----:B------:R-:W-:Y:S01]  /*5940*/  PRMT R138, RZ, 0x7610, R138 ;  /* 0x00007610ff8a7816 */ /* 0x000fe2000000008a */
[----:B--2---:R0:W-:Y:S02]  /*5950*/  STL [R1+0x1d4], R131 ;  /* 0x0001d48301007387 */ /* 0x0041e40000100800 */
[----:B0-----:R-:W-:-:S02]  /*5960*/  IMAD.MOV.U32 R131, RZ, RZ, R19 ;  /* 0x000000ffff837224 */ /* 0x001fc400078e0013 */
[----:B------:R-:W-:-:S05]  /*5970*/  @!P3 IMAD.MOV.U32 R19, RZ, RZ, R15 ;  /* 0x000000ffff13b224 */ /* 0x000fca00078e000f */
[----:B------:R0:W2:Y:S02]  /*5980*/  @!P3 LDG.E.U8 R142, desc[UR18][R18.64] ;  /* 0x00000012128eb981 */ /* 0x0000a4000c1e1100 */
[----:B0-----:R-:W-:Y:S02]  /*5990*/  @!P3 IMAD.MOV.U32 R18, RZ, RZ, R14 ;  /* 0x000000ffff12b224 */ /* 0x001fe400078e000e */
[----:B------:R-:W-:-:S05]  /*59a0*/  @!P3 IMAD.MOV.U32 R19, RZ, RZ, R16 ;  /* 0x000000ffff13b224 */ /* 0x000fca00078e0010 */
[----:B------:R0:W3:Y:S01]  /*59b0*/  @!P3 LDG.E.U8 R138, desc[UR18][R18.64] ;  /* 0x00000012128ab981 */ /* 0x0000e2000c1e1100 */
[----:B------:R-:W-:Y:S02]  /*59c0*/  IMAD.MOV.U32 R140, RZ, RZ, R101 ;  /* 0x000000ffff8c7224 */ /* 0x000fe400078e0065 */
[----:B------:R-:W-:Y:S02]  /*59d0*/  IMAD.MOV.U32 R101, RZ, RZ, R99 ;  /* 0x000000ffff657224 */ /* 0x000fe400078e0063 */
[----:B------:R-:W-:Y:S01]  /*59e0*/  IMAD.MOV.U32 R99, RZ, RZ, R17 ;  /* 0x000000ffff637224 */ /* 0x000fe200078e0011 */
[----:B------:R-:W-:Y:S01]  /*59f0*/  ISETP.GT.U32.AND P1, PT, R30, R57, PT ;  /* 0x000000391e00720c */ /* 0x000fe20003f24070 */
[----:B------:R-:W-:Y:S01]  /*5a00*/  VIADD R17, R21, 0xfffffff5 ;  /* 0xfffffff515117836 */ /* 0x000fe20000000000 */
[----:B------:R-:W-:Y:S01]  /*5a10*/  UIMAD UR5, UR6, 0xa, URZ ;  /* 0x0000000a060578a4 */ /* 0x000fe2000f8e02ff */
[----:B------:R-:W-:Y:S03]  /*5a20*/  STL [R1+0xc08], R13 ;  /* 0x000c080d01007387 */ /* 0x000fe60000100800 */
[----:B------:R-:W-:Y:S01]  /*5a30*/  ISETP.GE.U32.AND P4, PT, R17, 0x7fffffb6, PT ;  /* 0x7fffffb61100780c */ /* 0x000fe20003f86070 */
[----:B------:R-:W-:Y:S01]  /*5a40*/  STL [R1+0xc04], R15 ;  /* 0x000c040f01007387 */ /* 0x000fe20000100800 */
[----:B------:R-:W-:Y:S01]  /*5a50*/  USHF.R.S32.HI UR12, URZ, 0x1f, UR5 ;  /* 0x0000001fff0c7899 */ /* 0x000fe20008011405 */
[----:B------:R-:W-:Y:S01]  /*5a60*/  IMAD.MOV.U32 R150, RZ, RZ, R129 ;  /* 0x000000ffff967224 */ /* 0x000fe200078e0081 */
[----:B------:R-:W-:Y:S01]  /*5a70*/  IADD3 R129, P3, PT, R4, UR5, RZ ;  /* 0x0000000504817c10 */ /* 0x000fe2000ff7e0ff */
[----:B------:R-:W-:Y:S04]  /*5a80*/  STL [R1+0xc10], R14 ;  /* 0x000c100e01007387 */ /* 0x000fe80000100800 */
[----:B------:R-:W-:Y:S01]  /*5a90*/  STL [R1+0xc0c], R16 ;  /* 0x000c0c1001007387 */ /* 0x000fe20000100800 */
[----:B------:R-:W-:Y:S01]  /*5aa0*/  @!P1 IMAD.IADD R57, R57, 0x1, -R30 ;  /* 0x0000000139399824 */ /* 0x000fe200078e0a1e */
[----:B------:R-:W-:Y:S01]  /*5ab0*/  PRMT R165, RZ, 0x7610, R165 ;  /* 0x00007610ffa57816 */ /* 0x000fe200000000a5 */
[----:B------:R-:W-:-:S02]  /*5ac0*/  IMAD.MOV.U32 R149, RZ, RZ, R131 ;  /* 0x000000ffff957224 */ /* 0x000fc400078e0083 */
[----:B0-----:R-:W-:Y:S01]  /*5ad0*/  @!P4 IMAD.MOV.U32 R18, RZ, RZ, R129 ;  /* 0x000000ffff12c224 */ /* 0x001fe200078e0081 */
[----:B------:R-:W-:Y:S02]  /*5ae0*/  PRMT R151, RZ, 0x7610, R151 ;  /* 0x00007610ff977816 */ /* 0x000fe40000000097 */
[----:B------:R-:W-:-:S13]  /*5af0*/  ISETP.GT.U32.AND P5, PT, R30, R86, PT ;  /* 0x000000561e00720c */ /* 0x000fda0003fa4070 */
[----:B------:R-:W-:Y:S01]  /*5b00*/  @!P5 IMAD.IADD R86, R86, 0x1, -R30 ;  /* 0x000000015656d824 */ /* 0x000fe200078e0a1e */
        /* <DEDUP_REMOVED lines=10> */
[----:B------:R-:W-:Y:S01]  /*5bb0*/  ISETP.GT.U32.AND P5, PT, R30, R97, PT ;  /* 0x000000611e00720c */ /* 0x000fe20003fa4070 */
[----:B--2---:R0:W-:Y:S02]  /*5bc0*/  STL [R1+0x1c0], R142 ;  /* 0x0001c08e01007387 */ /* 0x0041e40000100800 */
[----:B0-----:R-:W-:Y:S02]  /*5bd0*/  IMAD.MOV.U32 R142, RZ, RZ, R140 ;  /* 0x000000ffff8e7224 */ /* 0x001fe400078e008c */
[----:B------:R-:W-:Y:S01]  /*5be0*/  IMAD.MOV.U32 R140, RZ, RZ, R127 ;  /* 0x000000ffff8c7224 */ /* 0x000fe200078e007f */
[----:B------:R-:W-:Y:S01]  /*5bf0*/  IADD3.X R127, PT, PT, R6, UR12, RZ, P3, !PT ;  /* 0x0000000c067f7c10 */ /* 0x000fe20009ffe4ff */
[----:B---3--:R0:W-:Y:S04]  /*5c00*/  STL [R1+0x1bc], R138 ;  /* 0x0001bc8a01007387 */ /* 0x0081e80000100800 */
[----:B------:R-:W-:-:S05]  /*5c10*/  @!P4 IMAD.MOV.U32 R19, RZ, RZ, R127 ;  /* 0x000000ffff13c224 */ /* 0x000fca00078e007f */
[----:B------:R2:W3:Y:S01]  /*5c20*/  @!P4 LDG.E.U8 R165, desc[UR18][R18.64] ;  /* 0x0000001212a5c981 */ /* 0x0004e2000c1e1100 */
[----:B0-----:R-:W-:Y:S01]  /*5c30*/  IMAD.MOV.U32 R138, RZ, RZ, R132 ;  /* 0x000000ffff8a7224 */ /* 0x001fe200078e0084 */
[----:B------:R-:W-:-:S04]  /*5c40*/  IADD3 R132, P1, PT, R5, UR5, RZ ;  /* 0x0000000505847c10 */ /* 0x000fc8000ff3e0ff */
[----:B------:R-:W-:Y:S01]  /*5c50*/  IADD3.X R131, PT, PT, R7, UR12, RZ, P1, !PT ;  /* 0x0000000c07837c10 */ /* 0x000fe20008ffe4ff */
[----:B--2---:R-:W-:-:S04]  /*5c60*/  @!P4 IMAD.MOV.U32 R18, RZ, RZ, R132 ;  /* 0x000000ffff12c224 */ /* 0x004fc800078e0084 */
[----:B------:R-:W-:-:S05]  /*5c70*/  @!P4 IMAD.MOV.U32 R19, RZ, RZ, R131 ;  /* 0x000000ffff13c224 */ /* 0x000fca00078e0083 */
[----:B------:R0:W2:Y:S01]  /*5c80*/  @!P4 LDG.E.U8 R151, desc[UR18][R18.64] ;  /* 0x000000121297c981 */ /* 0x0000a2000c1e1100 */
        /* <DEDUP_REMOVED lines=19> */
[----:B------:R-:W-:Y:S02]  /*5dc0*/  ISETP.GT.U32.AND P5, PT, R30, R52, PT ;  /* 0x000000341e00720c */ /* 0x000fe40003fa4070 */
[----:B------:R-:W-:Y:S01]  /*5dd0*/  SHF.R.U32.HI R17, RZ, 0xd, R34 ;  /* 0x0000000dff117819 */ /* 0x000fe20000011622 */
[----:B------:R-:W-:Y:S01]  /*5de0*/  UIMAD UR5, UR6, 0x12, URZ ;  /* 0x00000012060578a4 */ /* 0x000fe2000f8e02ff */
[----:B------:R-:W-:Y:S09]  /*5df0*/  STL [R1+0xc18], R129 ;  /* 0x000c188101007387 */ /* 0x000ff20000100800 */
[----:B------:R-:W-:Y:S01]  /*5e00*/  @!P5 IMAD.IADD R52, R52, 0x1, -R30 ;  /* 0x000000013434d824 */ /* 0x000fe200078e0a1e */
[----:B------:R-:W-:Y:S01]  /*5e10*/  ISETP.GT.U32.AND P5, PT, R30, R56, PT ;  /* 0x000000381e00720c */ /* 0x000fe20003fa4070 */
[----:B------:R-:W-:Y:S01]  /*5e20*/  STL [R1+0xc14], R127 ;  /* 0x000c147f01007387 */ /* 0x000fe20000100800 */
[----:B------:R-:W-:Y:S01]  /*5e30*/  LOP3.LUT P1, RZ, R17, 0x1, RZ, 0xc0, !PT ;  /* 0x0000000111ff7812 */ /* 0x000fe2000782c0ff */
[----:B------:R-:W-:-:S02]  /*5e40*/  USHF.R.S32.HI UR12, URZ, 0x1f, UR5 ;  /* 0x0000001fff0c7899 */ /* 0x000fc40008011405 */
[----:B------:R-:W-:Y:S01]  /*5e50*/  STL [R1+0xc20], R132 ;  /* 0x000c208401007387 */ /* 0x000fe20000100800 */
[----:B0-----:R-:W-:-:S03]  /*5e60*/  IADD3 R18, P4, PT, R4, UR5, RZ ;  /* 0x0000000504127c10 */ /* 0x001fc6000ff9e0ff */
[----:B------:R-:W-:Y:S01]  /*5e70*/  STL [R1+0xc1c], R131 ;  /* 0x000c1c8301007387 */ /* 0x000fe20000100800 */
[----:B------:R-:W-:-:S03]  /*5e80*/  PRMT R139, RZ, 0x7610, R139 ;  /* 0x00007610ff8b7816 */ /* 0x000fc6000000008b */
[----:B------:R-:W-:Y:S01]  /*5e90*/  @!P5 IMAD.IADD R56, R56, 0x1, -R30 ;  /* 0x000000013838d824 */ /* 0x000fe200078e0a1e */
[----:B------:R-:W-:Y:S02]  /*5ea0*/  IADD3.X R19, PT, PT, R6, UR12, RZ, P4, !PT ;  /* 0x0000000c06137c10 */ /* 0x000fe4000a7fe4ff */
[----:B------:R-:W-:-:S03]  /*5eb0*/  PRMT R156, RZ, 0x7610, R156 ;  /* 0x00007610ff9c7816 */ /* 0x000fc6000000009c */
[----:B------:R0:W4:Y:S04]  /*5ec0*/  @P1 LDG.E.U8 R139, desc[UR18][R18.64] ;  /* 0x00000012128b1981 */ /* 0x000128000c1e1100 */
[----:B--2---:R2:W-:Y:S04]  /*5ed0*/  STL [R1+0x1b4], R151 ;  /* 0x0001b49701007387 */ /* 0x0045e80000100800 */
[----:B---3--:R3:W-:Y:S01]  /*5ee0*/  STL [R1+0x1b8], R165 ;  /* 0x0001b8a501007387 */ /* 0x0087e20000100800 */
[----:B--2---:R-:W-:Y:S01]  /*5ef0*/  IMAD.MOV.U32 R151, RZ, RZ, R149 ;  /* 0x000000ffff977224 */ /* 0x004fe200078e0095 */
[----:B---3--:R-:W-:Y:S01]  /*5f00*/  IADD3 R165, P5, PT, R5, UR5, RZ ;  /* 0x0000000505a57c10 */ /* 0x008fe2000ffbe0ff */
[----:B------:R-:W-:Y:S01]  /*5f10*/  IMAD.MOV.U32 R149, RZ, RZ, R138 ;  /* 0x000000ffff957224 */ /* 0x000fe200078e008a */
[----:B------:R0:W-:Y:S02]  /*5f20*/  STL [R1+0xa4], R18 ;  /* 0x0000a41201007387 */ /* 0x0001e40000100800 */
[----:B------:R-:W-:-:S02]  /*5f30*/  IADD3.X R138, PT, PT, R7, UR12, RZ, P5, !PT ;  /* 0x0000000c078a7c10 */ /* 0x000fc4000affe4ff */
[----:B------:R-:W-:Y:S04]  /*5f40*/  STL [R1+0xac], R165 ;  /* 0x0000aca501007387 */ /* 0x000fe80000100800 */
[----:B------:R2:W-:Y:S01]  /*5f50*/  STL [R1+0xa0], R19 ;  /* 0x0000a01301007387 */ /* 0x0005e20000100800 */
[----:B0-----:R-:W-:Y:S02]  /*5f60*/  @P1 IMAD.MOV.U32 R18, RZ, RZ, R165 ;  /* 0x000000ffff121224 */ /* 0x001fe400078e00a5 */
[----:B--2---:R-:W-:-:S05]  /*5f70*/  @P1 IMAD.MOV.U32 R19, RZ, RZ, R138 ;  /* 0x000000ffff131224 */ /* 0x004fca00078e008a */
[----:B------:R0:W2:Y:S01]  /*5f80*/  @P1 LDG.E.U8 R156, desc[UR18][R18.64] ;  /* 0x00000012129c1981 */ /* 0x0000a2000c1e1100 */
[----:B------:R-:W-:Y:S02]  /*5f90*/  ISETP.GT.U32.AND P4, PT, R30, R59, PT ;  /* 0x0000003b1e00720c */ /* 0x000fe40003f84070 */
[----:B------:R-:W-:Y:S01]  /*5fa0*/  SHF.R.U32.HI R17, RZ, 0x5, R34 ;  /* 0x00000005ff117819 */ /* 0x000fe20000011622 */
[----:B------:R-:W-:-:S03]  /*5fb0*/  UIMAD UR5, UR6, 0x1a, URZ ;  /* 0x0000001a060578a4 */ /* 0x000fc6000f8e02ff */
[----:B------:R-:W-:Y:S01]  /*5fc0*/  LOP3.LUT P5, RZ, R17, 0x1, RZ, 0xc0, !PT ;  /* 0x0000000111ff7812 */ /* 0x000fe200078ac0ff */
[----:B------:R-:W-:Y:S01]  /*5fd0*/  USHF.R.S32.HI UR12, URZ, 0x1f, UR5 ;  /* 0x0000001fff0c7899 */ /* 0x000fe20008011405 */
[----:B------:R-:W-:Y:S01]  /*5fe0*/  STL [R1+0xa8], R138 ;  /* 0x0000a88a01007387 */ /* 0x000fe20000100800 */
[----:B0-----:R-:W-:-:S04]  /*5ff0*/  IADD3 R18, P1, PT, R4, UR5, RZ ;  /* 0x0000000504127c10 */ /* 0x001fc8000ff3e0ff */
[----:B------:R-:W-:Y:S01]  /*6000*/  @!P4 IMAD.IADD R59, R59, 0x1, -R30 ;  /* 0x000000013b3bc824 */ /* 0x000fe200078e0a1e */
[----:B------:R-:W-:Y:S02]  /*6010*/  IADD3 R165, P4, PT, R5, UR5, RZ ;  /* 0x0000000505a57c10 */ /* 0x000fe4000ff9e0ff */
[----:B------:R-:W-:Y:S02]  /*6020*/  PRMT R144, RZ, 0x7610, R144 ;  /* 0x00007610ff907816 */ /* 0x000fe40000000090 */
[----:B------:R-:W-:Y:S02]  /*6030*/  IADD3.X R19, PT, PT, R6, UR12, RZ, P1, !PT ;  /* 0x0000000c06137c10 */ /* 0x000fe40008ffe4ff */
[----:B------:R-:W-:-:S03]  /*6040*/  PRMT R161, RZ, 0x7610, R161 ;  /* 0x00007610ffa17816 */ /* 0x000fc600000000a1 */
[----:B------:R0:W3:Y:S04]  /*6050*/  @P5 LDG.E.U8 R144, desc[UR18][R18.64] ;  /* 0x0000001212905981 */ /* 0x0000e8000c1e1100 */
[----:B----4-:R4:W-:Y:S04]  /*6060*/  STL [R1+0xf8], R139 ;  /* 0x0000f88b01007387 */ /* 0x0109e80000100800 */
[----:B----4-:R-:W4:Y:S04]  /*6070*/  LDL.LU R139, [R1+0xcc0] ;  /* 0x000cc000018b7983 */ /* 0x010f280000300800 */
[----:B------:R-:W4:Y:S04]  /*6080*/  LDL.LU R138, [R1+0xcbc] ;  /* 0x000cbc00018a7983 */ /* 0x000f280000300800 */
[----:B--2---:R2:W-:Y:S04]  /*6090*/  STL [R1+0x1b0], R156 ;  /* 0x0001b09c01007387 */ /* 0x0045e80000100800 */
[----:B------:R0:W-:Y:S01]  /*60a0*/  STL [R1+0x394], R18 ;  /* 0x0003941201007387 */ /* 0x0001e20000100800 */
[----:B--2---:R-:W-:Y:S01]  /*60b0*/  IMAD.MOV.U32 R156, RZ, RZ, R149 ;  /* 0x000000ffff9c7224 */ /* 0x004fe200078e0095 */
[----:B------:R-:W-:-:S02]  /*60c0*/  IADD3.X R149, PT, PT, R7, UR12, RZ, P4, !PT ;  /* 0x0000000c07957c10 */ /* 0x000fc4000a7fe4ff */
[----:B------:R-:W-:Y:S01]  /*60d0*/  STL [R1+0x39c], R165 ;  /* 0x00039ca501007387 */ /* 0x000fe20000100800 */
[----:B0-----:R-:W-:-:S03]  /*60e0*/  @P5 IMAD.MOV.U32 R18, RZ, RZ, R165 ;  /* 0x000000ffff125224 */ /* 0x001fc600078e00a5 */
[----:B------:R0:W-:Y:S02]  /*60f0*/  STL [R1+0x390], R19 ;  /* 0x0003901301007387 */ /* 0x0001e40000100800 */
[----:B0-----:R-:W-:-:S05]  /*6100*/  @P5 IMAD.MOV.U32 R19, RZ, RZ, R149 ;  /* 0x000000ffff135224 */ /* 0x001fca00078e0095 */
[----:B------:R0:W2:Y:S01]  /*6110*/  @P5 LDG.E.U8 R161, desc[UR18][R18.64] ;  /* 0x0000001212a15981 */ /* 0x0000a2000c1e1100 */
[----:B------:R-:W-:-:S13]  /*6120*/  ISETP.GT.U32.AND P3, PT, R30, R55, PT ;  /* 0x000000371e00720c */ /* 0x000fda0003f64070 */
[----:B------:R-:W-:Y:S01]  /*6130*/  @!P3 IMAD.IADD R55, R55, 0x1, -R30 ;  /* 0x000000013737b824 */ /* 0x000fe200078e0a1e */
[----:B------:R-:W-:Y:S02]  /*6140*/  ISETP.GT.U32.AND P3, PT, R30, R54, PT ;  /* 0x000000361e00720c */ /* 0x000fe40003f64070 */
[----:B------:R-:W-:Y:S01]  /*6150*/  SHF.R.U64 R17, R38, 0x1d, RZ ;  /* 0x0000001d26117819 */ /* 0x000fe200000012ff */
[----:B------:R-:W-:-:S10]  /*6160*/  UIMAD UR5, UR6, 0x22, URZ ;  /* 0x00000022060578a4 */ /* 0x000fd4000f8e02ff */
[----:B------:R-:W-:Y:S01]  /*6170*/  @!P3 IMAD.IADD R54, R54, 0x1, -R30 ;  /* 0x000000013636b824 */ /* 0x000fe200078e0a1e */
[----:B------:R-:W-:Y:S02]  /*6180*/  ISETP.GT.U32.AND P3, PT, R30, R58, PT ;  /* 0x0000003a1e00720c */ /* 0x000fe40003f64070 */
[----:B------:R-:W-:Y:S01]  /*6190*/  LOP3.LUT P4, RZ, R17, 0x1, RZ, 0xc0, !PT ;  /* 0x0000000111ff7812 */ /* 0x000fe2000788c0ff */
[----:B------:R-:W-:Y:S01]  /*61a0*/  STL [R1+0x398], R149 ;  /* 0x0003989501007387 */ /* 0x000fe20000100800 */
[----:B------:R-:W-:Y:S02]  /*61b0*/  USHF.R.S32.HI UR12, URZ, 0x1f, UR5 ;  /* 0x0000001fff0c7899 */ /* 0x000fe40008011405 */
[----:B------:R-:W-:Y:S01]  /*61c0*/  IADD3 R165, P5, PT, R5, UR5, RZ ;  /* 0x0000000505a57c10 */ /* 0x000fe2000ffbe0ff */
[----:B---3--:R3:W-:Y:S01]  /*61d0*/  STL [R1+0x104], R144 ;  /* 0x0001049001007387 */ /* 0x0087e20000100800 */
[----:B------:R-:W-:-:S05]  /*61e0*/  PRMT R148, RZ, 0x7610, R148 ;  /* 0x00007610ff947816 */ /* 0x000fca0000000094 */
[----:B------:R-:W-:Y:S01]  /*61f0*/  @!P3 IMAD.IADD R58, R58, 0x1, -R30 ;  /* 0x000000013a3ab824 */ /* 0x000fe200078e0a1e */
[----:B0-----:R-:W-:Y:S01]  /*6200*/  IADD3 R18, P3, PT, R4, UR5, RZ ;  /* 0x0000000504127c10 */ /* 0x001fe2000ff7e0ff */
[----:B---3--:R-:W3:Y:S03]  /*6210*/  LDL.LU R144, [R1+0xcb8] ;  /* 0x000cb80001907983 */ /* 0x008ee60000300800 */
[----:B------:R-:W-:Y:S01]  /*6220*/  IADD3.X R19, PT, PT, R6, UR12, RZ, P3, !PT ;  /* 0x0000000c06137c10 */ /* 0x000fe20009ffe4ff */
[----:B------:R-:W3:Y:S01]  /*6230*/  LDL.LU R149, [R1+0xcb4] ;  /* 0x000cb40001957983 */ /* 0x000ee20000300800 */
[----:B------:R-:W-:-:S03]  /*6240*/  PRMT R116, RZ, 0x7610, R116 ;  /* 0x00007610ff747816 */ /* 0x000fc60000000074 */
[----:B------:R0:W3:Y:S04]  /*6250*/  @P4 LDG.E.U8 R148, desc[UR18][R18.64] ;  /* 0x0000001212944981 */ /* 0x0000e8000c1e1100 */
[----:B--2---:R2:W-:Y:S04]  /*6260*/  STL [R1+0x100], R161 ;  /* 0x000100a101007387 */ /* 0x0045e80000100800 */
[----:B------:R0:W-:Y:S01]  /*6270*/  STL [R1+0x404], R18 ;  /* 0x0004041201007387 */ /* 0x0001e20000100800 */
[----:B--2---:R-:W-:Y:S02]  /*6280*/  IMAD.MOV.U32 R161, RZ, RZ, R156 ;  /* 0x000000ffffa17224 */ /* 0x004fe400078e009c */
[----:B------:R-:W-:Y:S01]  /*6290*/  IMAD.MOV.U32 R156, RZ, RZ, R150 ;  /* 0x000000ffff9c7224 */ /* 0x000fe200078e0096 */
        /* <DEDUP_REMOVED lines=8> */
[----:B------:R-:W-:-:S10]  /*6320*/  UIMAD UR5, UR6, 0x2a, URZ ;  /* 0x0000002a060578a4 */ /* 0x000fd4000f8e02ff */
[----:B------:R-:W-:Y:S01]  /*6330*/  @!P1 IMAD.IADD R63, R63, 0x1, -R30 ;  /* 0x000000013f3f9824 */ /* 0x000fe200078e0a1e */
[----:B------:R-:W-:Y:S01]  /*6340*/  ISETP.GT.U32.AND P1, PT, R30, R62, PT ;  /* 0x0000003e1e00720c */ /* 0x000fe20003f24070 */
[----:B------:R-:W-:Y:S01]  /*6350*/  STL [R1+0x408], R150 ;  /* 0x0004089601007387 */ /* 0x000fe20000100800 */
[----:B------:R-:W-:Y:S01]  /*6360*/  LOP3.LUT P5, RZ, R17, 0x1, RZ, 0xc0, !PT ;  /* 0x0000000111ff7812 */ /* 0x000fe200078ac0ff */
[----:B------:R-:W-:Y:S02]  /*6370*/  USHF.R.S32.HI UR12, URZ, 0x1f, UR5 ;  /* 0x0000001fff0c7899 */ /* 0x000fe40008011405 */
[----:B---3--:R3:W-:Y:S01]  /*6380*/  STL [R1+0x1a4], R148 ;  /* 0x0001a49401007387 */ /* 0x0087e20000100800 */
[----:B------:R-:W-:Y:S01]  /*6390*/  PRMT R153, RZ, 0x7610, R153 ;  /* 0x00007610ff997816 */ /* 0x000fe20000000099 */
[----:B------:R-:W-:-:S06]  /*63a0*/  IMAD.MOV.U32 R165, RZ, RZ, R151 ;  /* 0x000000ffffa57224 */ /* 0x000fcc00078e0097 */
[----:B------:R-:W-:Y:S01]  /*63b0*/  @!P1 IMAD.IADD R62, R62, 0x1, -R30 ;  /* 0x000000013e3e9824 */ /* 0x000fe200078e0a1e */
[----:B0-----:R-:W-:Y:S01]  /*63c0*/  IADD3 R18, P1, PT, R4, UR5, RZ ;  /* 0x0000000504127c10 */ /* 0x001fe2000ff3e0ff */
[----:B---3--:R-:W3:Y:S04]  /*63d0*/  LDL.LU R148, [R1+0xcb0] ;  /* 0x000cb00001947983 */ /* 0x008ee80000300800 */
[----:B------:R-:W3:Y:S01]  /*63e0*/  LDL.LU R150, [R1+0xcac] ;  /* 0x000cac0001967983 */ /* 0x000ee20000300800 */
[----:B------:R-:W-:Y:S02]  /*63f0*/  IADD3.X R19, PT, PT, R6, UR12, RZ, P1, !PT ;  /* 0x0000000c06137c10 */ /* 0x000fe40008ffe4ff */
[----:B------:R-:W-:-:S03]  /*6400*/  PRMT R33, RZ, 0x7610, R33 ;  /* 0x00007610ff217816 */ /* 0x000fc60000000021 */
        /* <DEDUP_REMOVED lines=19> */
[----:B------:R-:W-:-:S07]  /*6540*/  PRMT R154, RZ, 0x7610, R154 ;  /* 0x00007610ff9a7816 */ /* 0x000fce000000009a */
[----:B------:R-:W-:Y:S01]  /*6550*/  @!P3 IMAD.IADD R60, R60, 0x1, -R30 ;  /* 0x000000013c3cb824 */ /* 0x000fe200078e0a1e */
[----:B---3--:R-:W3:Y:S01]  /*6560*/  LDL.LU R153, [R1+0xca8] ;  /* 0x000ca80001997983 */ /* 0x008ee20000300800 */
[----:B0-----:R-:W-:-:S03]  /*6570*/  IADD3 R18, P3, PT, R4, UR5, RZ ;  /* 0x0000000504127c10 */ /* 0x001fc6000ff7e0ff */
        /* <DEDUP_REMOVED lines=24> */
[----:B0-----:R-:W-:Y:S01]  /*6700*/  IADD3 R18, P1, PT, R4, UR5, RZ ;  /* 0x0000000504127c10 */ /* 0x001fe2000ff3e0ff */
[----:B---3--:R-:W3:Y:S03]  /*6710*/  LDL.LU R154, [R1+0xca0] ;  /* 0x000ca000019a7983 */ /* 0x008ee60000300800 */
        /* <DEDUP_REMOVED lines=13> */
[----:B------:R-:W-:Y:S01]  /*67f0*/  VIADD R17, R21, 0xfffffffc ;  /* 0xfffffffc15117836 */ /* 0x000fe20000000000 */
[----:B------:R-:W-:-:S11]  /*6800*/  UIMAD UR5, UR6, 0x3, URZ ;  /* 0x00000003060578a4 */ /* 0x000fd6000f8e02ff */
[----:B------:R-:W-:Y:S01]  /*6810*/  @!P3 IMAD.IADD R69, R69, 0x1, -R30 ;  /* 0x000000014545b824 */ /* 0x000fe200078e0a1e */
[----:B------:R-:W-:Y:S02]  /*6820*/  ISETP.GT.U32.AND P3, PT, R30, R68, PT ;  /* 0x000000441e00720c */ /* 0x000fe40003f64070 */
[----:B------:R-:W-:Y:S01]  /*6830*/  ISETP.GE.U32.AND P4, PT, R17, 0x7fffffbd, PT ;  /* 0x7fffffbd1100780c */ /* 0x000fe20003f86070 */
[----:B------:R-:W-:Y:S01]  /*6840*/  USHF.R.S32.HI UR12, URZ, 0x1f, UR5 ;  /* 0x0000001fff0c7899 */ /* 0x000fe20008011405 */
[----:B------:R1:W-:Y:S01]  /*6850*/  STL [R1+0x558], R33 ;  /* 0x0005582101007387 */ /* 0x0003e20000100800 */
[----:B0-----:R-:W-:-:S08]  /*6860*/  IADD3 R18, P5, PT, R5, UR5, RZ ;  /* 0x0000000505127c10 */ /* 0x001fd0000ffbe0ff */
[----:B------:R-:W-:Y:S01]  /*6870*/  @!P3 IMAD.IADD R68, R68, 0x1, -R30 ;  /* 0x000000014444b824 */ /* 0x000fe200078e0a1e */
[----:B------:R-:W-:-:S04]  /*6880*/  IADD3 R17, P3, PT, R4, UR5, RZ ;  /* 0x0000000504117c10 */ /* 0x000fc8000ff7e0ff */
[----:B------:R-:W-:Y:S01]  /*6890*/  IADD3.X R19, PT, PT, R6, UR12, RZ, P3, !PT ;  /* 0x0000000c06137c10 */ /* 0x000fe20009ffe4ff */
[----:B------:R-:W-:Y:S01]  /*68a0*/  IMAD.MOV.U32 R3, RZ, RZ, R161 ;  /* 0x000000ffff037224 */ /* 0x000fe200078e00a1 */
[----:B------:R-:W-:Y:S01]  /*68b0*/  PRMT R8, RZ, 0x7610, R8 ;  /* 0x00007610ff087816 */ /* 0x000fe20000000008 */
[----:B-1----:R-:W-:Y:S02]  /*68c0*/  IMAD.MOV.U32 R33, RZ, RZ, R23 ;  /* 0x000000ffff217224 */ /* 0x002fe400078e0017 */
[----:B------:R-:W-:Y:S01]  /*68d0*/  IMAD.MOV.U32 R161, RZ, RZ, R20 ;  /* 0x000000ffffa17224 */ /* 0x000fe200078e0014 */
[----:B------:R-:W-:Y:S01]  /*68e0*/  IADD3.X R20, PT, PT, R7, UR12, RZ, P5, !PT ;  /* 0x0000000c07147c10 */ /* 0x000fe2000affe4ff */
[----:B------:R-:W-:Y:S01]  /*68f0*/  @!P4 IMAD.MOV.U32 R23, RZ, RZ, R19 ;  /* 0x000000ffff17c224 */ /* 0x000fe200078e0013 */
[----:B------:R-:W-:Y:S01]  /*6900*/  PRMT R0, RZ, 0x7610, R0 ;  /* 0x00007610ff007816 */ /* 0x000fe20000000000 */
[----:B--2---:R0:W-:Y:S02]  /*6910*/  STL [R1+0x198], R2 ;  /* 0x0001980201007387 */ /* 0x0041e40000100800 */
[----:B0-----:R-:W-:-:S02]  /*6920*/  IMAD.MOV.U32 R2, RZ, RZ, R165 ;  /* 0x000000ffff027224 */ /* 0x001fc400078e00a5 */
[----:B------:R-:W-:Y:S02]  /*6930*/  IMAD.MOV.U32 R165, RZ, RZ, R22 ;  /* 0x000000ffffa57224 */ /* 0x000fe400078e0016 */
[----:B------:R-:W-:-:S05]  /*6940*/  @!P4 IMAD.MOV.U32 R22, RZ, RZ, R17 ;  /* 0x000000ffff16c224 */ /* 0x000fca00078e0011 */
[----:B------:R0:W2:Y:S02]  /*6950*/  @!P4 LDG.E.U8 R8, desc[UR18][R22.64] ;  /* 0x000000121608c981 */ /* 0x0000a4000c1e1100 */
[----:B0-----:R-:W-:Y:S02]  /*6960*/  @!P4 IMAD.MOV.U32 R22, RZ, RZ, R18 ;  /* 0x000000ffff16c224 */ /* 0x001fe400078e0012 */
[----:B------:R-:W-:-:S05]  /*6970*/  @!P4 IMAD.MOV.U32 R23, RZ, RZ, R20 ;  /* 0x000000ffff17c224 */ /* 0x000fca00078e0014 */
[----:B------:R0:W4:Y:S01]  /*6980*/  @!P4 LDG.E.U8 R0, desc[UR18][R22.64] ;  /* 0x000000121600c981 */ /* 0x000122000c1e1100 */
[----:B------:R-:W-:Y:S01]  /*6990*/  ISETP.GT.U32.AND P1, PT, R30, R67, PT ;  /* 0x000000431e00720c */ /* 0x000fe20003f24070 */
[----:B------:R-:W-:Y:S01]  /*69a0*/  VIADD R21, R21, 0xfffffff4 ;  /* 0xfffffff415157836 */ /* 0x000fe20000000000 */
[----:B------:R-:W-:-:S11]  /*69b0*/  UIMAD UR5, UR6, 0xb, URZ ;  /* 0x0000000b060578a4 */ /* 0x000fd6000f8e02ff */
[----:B------:R-:W-:Y:S01]  /*69c0*/  @!P1 IMAD.IADD R67, R67, 0x1, -R30 ;  /* 0x0000000143439824 */ /* 0x000fe200078e0a1e */
[----:B------:R-:W-:Y:S01]  /*69d0*/  ISETP.GT.U32.AND P1, PT, R30, R66, PT ;  /* 0x000000421e00720c */ /* 0x000fe20003f24070 */
[----:B---3--:R1:W-:Y:S01]  /*69e0*/  STL [R1+0x19c], R113 ;  /* 0x00019c7101007387 */ /* 0x0083e20000100800 */
[----:B------:R-:W-:Y:S01]  /*69f0*/  ISETP.GE.U32.AND P5, PT, R21, 0x7fffffb5, PT ;  /* 0x7fffffb51500780c */ /* 0x000fe20003fa6070 */
[----:B------:R-:W-:Y:S02]  /*6a00*/  USHF.R.S32.HI UR12, URZ, 0x1f, UR5 ;  /* 0x0000001fff0c7899 */ /* 0x000fe40008011405 */
[----:B------:R-:W-:Y:S04]  /*6a10*/  STL [R1+0xc28], R17 ;  /* 0x000c281101007387 */ /* 0x000fe80000100800 */
[----:B------:R-:W-:Y:S01]  /*6a20*/  STL [R1+0xc24], R19 ;  /* 0x000c241301007387 */ /* 0x000fe20000100800 */
[----:B-1----:R-:W-:-:S03]  /*6a30*/  IMAD.MOV.U32 R113, RZ, RZ, R2 ;  /* 0x000000ffff717224 */ /* 0x002fc600078e0002 */
[----:B------:R-:W-:Y:S01]  /*6a40*/  STL [R1+0xc30], R18 ;  /* 0x000c301201007387 */ /* 0x000fe20000100800 */
[----:B------:R-:W-:Y:S02]  /*6a50*/  IMAD.MOV.U32 R2, RZ, RZ, R141 ;  /* 0x000000ffff027224 */ /* 0x000fe400078e008d */
[----:B------:R-:W-:Y:S01]  /*6a60*/  @!P1 IMAD.IADD R66, R66, 0x1, -R30 ;  /* 0x0000000142429824 */ /* 0x000fe200078e0a1e */
[----:B------:R-:W-:Y:S01]  /*6a70*/  STL [R1+0xc2c], R20 ;  /* 0x000c2c1401007387 */ /* 0x000fe20000100800 */
[----:B------:R-:W-:Y:S01]  /*6a80*/  IADD3 R141, P1, PT, R4, UR5, RZ ;  /* 0x00000005048d7c10 */ /* 0x000fe2000ff3e0ff */
[----:B------:R-:W-:Y:S01]  /*6a90*/  IMAD.MOV.U32 R116, RZ, RZ, R3 ;  /* 0x000000ffff747224 */ /* 0x000fe200078e0003 */
[----:B------:R-:W-:Y:S01]  /*6aa0*/  PRMT R125, RZ, 0x7610, R125 ;  /* 0x00007610ff7d7816 */ /* 0x000fe2000000007d */
[----:B------:R-:W-:Y:S02]  /*6ab0*/  IMAD.MOV.U32 R3, RZ, RZ, R142 ;  /* 0x000000ffff037224 */ /* 0x000fe400078e008e */
[----:B0-----:R-:W-:Y:S01]  /*6ac0*/  @!P5 IMAD.MOV.U32 R22, RZ, RZ, R141 ;  /* 0x000000ffff16d224 */ /* 0x001fe200078e008d */
[----:B------:R-:W-:Y:S01]  /*6ad0*/  PRMT R114, RZ, 0x7610, R114 ;  /* 0x00007610ff727816 */ /* 0x000fe20000000072 */
[----:B--2---:R0:W-:Y:S02]  /*6ae0*/  STL [R1+0x12c], R8 ;  /* 0x00012c0801007387 */ /* 0x0041e40000100800 */
[----:B0-----:R-:W-:-:S02]  /*6af0*/  IMAD.MOV.U32 R8, RZ, RZ, R165 ;  /* 0x000000ffff087224 */ /* 0x001fc400078e00a5 */
[----:B------:R-:W-:Y:S02]  /*6b00*/  IMAD.MOV.U32 R165, RZ, RZ, R100 ;  /* 0x000000ffffa57224 */ /* 0x000fe400078e0064 */
[----:B------:R-:W-:Y:S01]  /*6b10*/  IMAD.MOV.U32 R100, RZ, RZ, R143 ;  /* 0x000000ffff647224 */ /* 0x000fe200078e008f */
[----:B----4-:R0:W-:Y:S01]  /*6b20*/  STL [R1+0x128], R0 ;  /* 0x0001280001007387 */ /* 0x0101e20000100800 */
[----:B------:R-:W-:Y:S01]  /*6b30*/  IADD3 R143, P4, PT, R5, UR5, RZ ;  /* 0x00000005058f7c10 */ /* 0x000fe2000ff9e0ff */
[----:B0-----:R-:W-:Y:S01]  /*6b40*/  IMAD.MOV.U32 R0, RZ, RZ, R140 ;  /* 0x000000ffff007224 */ /* 0x001fe200078e008c */
[----:B------:R-:W-:Y:S02]  /*6b50*/  IADD3.X R140, PT, PT, R6, UR12, RZ, P1, !PT ;  /* 0x0000000c068c7c10 */ /* 0x000fe40008ffe4ff */
[----:B------:R-:W-:-:S03]  /*6b60*/  IADD3.X R142, PT, PT, R7, UR12, RZ, P4, !PT ;  /* 0x0000000c078e7c10 */ /* 0x000fc6000a7fe4ff */
[----:B------:R-:W-:-:S05]  /*6b70*/  @!P5 IMAD.MOV.U32 R23, RZ, RZ, R140 ;  /* 0x000000ffff17d224 */ /* 0x000fca00078e008c */
[----:B------:R0:W2:Y:S02]  /*6b80*/  @!P5 LDG.E.U8 R125, desc[UR18][R22.64] ;  /* 0x00000012167dd981 */ /* 0x0000a4000c1e1100 */
[----:B0-----:R-:W-:Y:S02]  /*6b90*/  @!P5 IMAD.MOV.U32 R22, RZ, RZ, R143 ;  /* 0x000000ffff16d224 */ /* 0x001fe400078e008f */
[----:B------:R-:W-:-:S05]  /*6ba0*/  @!P5 IMAD.MOV.U32 R23, RZ, RZ, R142 ;  /* 0x000000ffff17d224 */ /* 0x000fca00078e008e */
[----:B------:R0:W3:Y:S01]  /*6bb0*/  @!P5 LDG.E.U8 R114, desc[UR18][R22.64] ;  /* 0x000000121672d981 */ /* 0x0000e2000c1e1100 */
[----:B------:R-:W-:Y:S02]  /*6bc0*/  ISETP.GT.U32.AND P3, PT, R30, R71, PT ;  /* 0x000000471e00720c */ /* 0x000fe40003f64070 */
[----:B------:R-:W-:Y:S01]  /*6bd0*/  SHF.R.U32.HI R21, RZ, 0xc, R34 ;  /* 0x0000000cff157819 */ /* 0x000fe20000011622 */
[----:B------:R-:W-:-:S10]  /*6be0*/  UIMAD UR5, UR6, 0x13, URZ ;  /* 0x00000013060578a4 */ /* 0x000fd4000f8e02ff */
[--C-:B------:R-:W-:Y:S01]  /*6bf0*/  @!P3 IMAD.IADD R71, R71, 0x1, -R30.reuse ;  /* 0x000000014747b824 */ /* 0x100fe200078e0a1e */
[----:B------:R-:W-:Y:S01]  /*6c00*/  ISETP.GT.U32.AND P3, PT, R30, R70, PT ;  /* 0x000000461e00720c */ /* 0x000fe20003f64070 */
[----:B------:R-:W-:Y:S01]  /*6c10*/  STL [R1+0xc38], R141 ;  /* 0x000c388d01007387 */ /* 0x000fe20000100800 */
[----:B------:R-:W-:Y:S01]  /*6c20*/  LOP3.LUT P4, RZ, R21, 0x1, RZ, 0xc0, !PT ;  /* 0x0000000115ff7812 */ /* 0x000fe2000788c0ff */
[----:B------:R-:W-:Y:S02]  /*6c30*/  USHF.R.S32.HI UR12, URZ, 0x1f, UR5 ;  /* 0x0000001fff0c7899 */ /* 0x000fe40008011405 */
[----:B------:R-:W-:Y:S04]  /*6c40*/  STL [R1+0xc34], R140 ;  /* 0x000c348c01007387 */ /* 0x000fe80000100800 */
[----:B------:R-:W-:Y:S04]  /*6c50*/  STL [R1+0xc40], R143 ;  /* 0x000c408f01007387 */ /* 0x000fe80000100800 */
[----:B------:R-:W-:Y:S01]  /*6c60*/  STL [R1+0xc3c], R142 ;  /* 0x000c3c8e01007387 */ /* 0x000fe20000100800 */
[----:B------:R-:W-:Y:S01]  /*6c70*/  @!P3 IMAD.IADD R70, R70, 0x1, -R30 ;  /* 0x000000014646b824 */ /* 0x000fe200078e0a1e */
[----:B0-----:R-:W-:-:S02]  /*6c80*/  IADD3 R22, P3, PT, R4, UR5, RZ ;  /* 0x0000000504167c10 */ /* 0x001fc4000ff7e0ff */
[----:B------:R-:W-:Y:S02]  /*6c90*/  PRMT R157, RZ, 0x7610, R157 ;  /* 0x00007610ff9d7816 */ /* 0x000fe4000000009d */
[----:B------:R-:W-:Y:S02]  /*6ca0*/  IADD3.X R23, PT, PT, R6, UR12, RZ, P3, !PT ;  /* 0x0000000c06177c10 */ /* 0x000fe40009ffe4ff */
[----:B------:R-:W-:-:S03]  /*6cb0*/  PRMT R9, RZ, 0x7610, R9 ;  /* 0x00007610ff097816 */ /* 0x000fc60000000009 */
[----:B------:R0:W4:Y:S04]  /*6cc0*/  @P4 LDG.E.U8 R157, desc[UR18][R22.64] ;  /* 0x00000012169d4981 */ /* 0x000128000c1e1100 */
[----:B---3--:R1:W-:Y:S04]  /*6cd0*/  STL [R1+0x134], R114 ;  /* 0x0001347201007387 */ /* 0x0083e80000100800 */
[----:B--2---:R2:W-:Y:S01]  /*6ce0*/  STL [R1+0x194], R125 ;  /* 0x0001947d01007387 */ /* 0x0045e20000100800 */
[----:B-1----:R-:W-:Y:S01]  /*6cf0*/  IMAD.MOV.U32 R114, RZ, RZ, R116 ;  /* 0x000000ffff727224 */ /* 0x002fe200078e0074 */
[----:B--2---:R-:W-:Y:S01]  /*6d00*/  IADD3 R125, P5, PT, R5, UR5, RZ ;  /* 0x00000005057d7c10 */ /* 0x004fe2000ffbe0ff */
[----:B------:R-:W-:Y:S01]  /*6d10*/  IMAD.MOV.U32 R116, RZ, RZ, R156 ;  /* 0x000000ffff747224 */ /* 0x000fe200078e009c */
[----:B------:R0:W-:Y:S02]  /*6d20*/  STL [R1+0xb4], R22 ;  /* 0x0000b41601007387 */ /* 0x0001e40000100800 */
[----:B------:R-:W-:-:S02]  /*6d30*/  IADD3.X R156, PT, PT, R7, UR12, RZ, P5, !PT ;  /* 0x0000000c079c7c10 */ /* 0x000fc4000affe4ff */
[----:B------:R-:W-:Y:S04]  /*6d40*/  STL [R1+0xbc], R125 ;  /* 0x0000bc7d01007387 */ /* 0x000fe80000100800 */
[----:B------:R1:W-:Y:S01]  /*6d50*/  STL [R1+0xb0], R23 ;  /* 0x0000b01701007387 */ /* 0x0003e20000100800 */
[----:B0-----:R-:W-:Y:S02]  /*6d60*/  @P4 IMAD.MOV.U32 R22, RZ, RZ, R125 ;  /* 0x000000ffff164224 */ /* 0x001fe400078e007d */
[----:B-1----:R-:W-:-:S05]  /*6d70*/  @P4 IMAD.MOV.U32 R23, RZ, RZ, R156 ;  /* 0x000000ffff174224 */ /* 0x002fca00078e009c */
[----:B------:R0:W2:Y:S01]  /*6d80*/  @P4 LDG.E.U8 R9, desc[UR18][R22.64] ;  /* 0x0000001216094981 */ /* 0x0000a2000c1e1100 */
[----:B------:R-:W-:Y:S02]  /*6d90*/  ISETP.GT.U32.AND P1, PT, R30, R75, PT ;  /* 0x0000004b1e00720c */ /* 0x000fe40003f24070 */
[----:B------:R-:W-:Y:S01]  /*6da0*/  SHF.R.U32.HI R21, RZ, 0x4, R34 ;  /* 0x00000004ff157819 */ /* 0x000fe20000011622 */
[----:B------:R-:W-:-:S10]  /*6db0*/  UIMAD UR5, UR6, 0x1b, URZ ;  /* 0x0000001b060578a4 */ /* 0x000fd4000f8e02ff */
[----:B------:R-:W-:Y:S01]  /*6dc0*/  @!P1 IMAD.IADD R75, R75, 0x1, -R30 ;  /* 0x000000014b4b9824 */ /* 0x000fe200078e0a1e */
[----:B------:R-:W-:Y:S01]  /*6dd0*/  ISETP.GT.U32.AND P1, PT, R30, R74, PT ;  /* 0x0000004a1e00720c */ /* 0x000fe20003f24070 */
[----:B------:R-:W-:Y:S01]  /*6de0*/  STL [R1+0xb8], R156 ;  /* 0x0000b89c01007387 */ /* 0x000fe20000100800 */
[----:B------:R-:W-:Y:S01]  /*6df0*/  LOP3.LUT P5, RZ, R21, 0x1, RZ, 0xc0, !PT ;  /* 0x0000000115ff7812 */ /* 0x000fe200078ac0ff */
[----:B------:R-:W-:Y:S02]  /*6e00*/  USHF.R.S32.HI UR12, URZ, 0x1f, UR5 ;  /* 0x0000001fff0c7899 */ /* 0x000fe40008011405 */
[----:B----4-:R1:W-:Y:S01]  /*6e10*/  STL [R1+0x130], R157 ;  /* 0x0001309d01007387 */ /* 0x0103e20000100800 */
[----:B------:R-:W-:Y:S02]  /*6e20*/  IADD3 R125, P4, PT, R5, UR5, RZ ;  /* 0x00000005057d7c10 */ /* 0x000fe4000ff9e0ff */
[----:B------:R-:W-:-:S05]  /*6e30*/  PRMT R158, RZ, 0x7610, R158 ;  /* 0x00007610ff9e7816 */ /* 0x000fca000000009e */
[----:B------:R-:W-:Y:S01]  /*6e40*/  @!P1 IMAD.IADD R74, R74, 0x1, -R30 ;  /* 0x000000014a4a9824 */ /* 0x000fe200078e0a1e */
[----:B0-----:R-:W-:Y:S01]  /*6e50*/  IADD3 R22, P1, PT, R4, UR5, RZ ;  /* 0x0000000504167c10 */ /* 0x001fe2000ff3e0ff */
[----:B-1----:R-:W3:Y:S04]  /*6e60*/  LDL.LU R157, [R1+0xc9c] ;  /* 0x000c9c00019d7983 */ /* 0x002ee80000300800 */
[----:B------:R-:W4:Y:S01]  /*6e70*/  LDL.LU R156, [R1+0xc98] ;  /* 0x000c9800019c7983 */ /* 0x000f220000300800 */
[----:B------:R-:W-:Y:S02]  /*6e80*/  IADD3.X R23, PT, PT, R6, UR12, RZ, P1, !PT ;  /* 0x0000000c06177c10 */ /* 0x000fe40008ffe4ff */
[----:B------:R-:W-:-:S03]  /*6e90*/  PRMT R11, RZ, 0x7610, R11 ;  /* 0x00007610ff0b7816 */ /* 0x000fc6000000000b */
[----:B------:R0:W3:Y:S04]  /*6ea0*/  @P5 LDG.E.U8 R158, desc[UR18][R22.64] ;  /* 0x00000012169e5981 */ /* 0x0000e8000c1e1100 */
[----:B--2---:R1:W-:Y:S04]  /*6eb0*/  STL [R1+0x190], R9 ;  /* 0x0001900901007387 */ /* 0x0043e80000100800 */
[----:B------:R0:W-:Y:S01]  /*6ec0*/  STL [R1+0x3a4], R22 ;  /* 0x0003a41601007387 */ /* 0x0001e20000100800 */
[----:B-1----:R-:W-:Y:S02]  /*6ed0*/  IMAD.MOV.U32 R9, RZ, RZ, R114 ;  /* 0x000000ffff097224 */ /* 0x002fe400078e0072 */
[----:B------:R-:W-:-:S02]  /*6ee0*/  IMAD.MOV.U32 R114, RZ, RZ, R116 ;  /* 0x000000ffff727224 */ /* 0x000fc400078e0074 */
        /* <DEDUP_REMOVED lines=16> */
[----:B------:R-:W-:Y:S02]  /*6ff0*/  IADD3 R125, P5, PT, R5, UR5, RZ ;  /* 0x00000005057d7c10 */ /* 0x000fe4000ffbe0ff */
[----:B------:R-:W-:-:S05]  /*7000*/  PRMT R159, RZ, 0x7610, R159 ;  /* 0x00007610ff9f7816 */ /* 0x000fca000000009f */
[----:B------:R-:W-:Y:S01]  /*7010*/  @!P3 IMAD.IADD R72, R72, 0x1, -R30 ;  /* 0x000000014848b824 */ /* 0x000fe200078e0a1e */
[----:B0-----:R-:W-:Y:S01]  /*7020*/  IADD3 R22, P3, PT, R4, UR5, RZ ;  /* 0x0000000504167c10 */ /* 0x001fe2000ff7e0ff */
[----:B-1----:R-:W3:Y:S04]  /*7030*/  LDL.LU R158, [R1+0xc94] ;  /* 0x000c9400019e7983 */ /* 0x002ee80000300800 */
[----:B------:R-:W3:Y:S01]  /*7040*/  LDL.LU R161, [R1+0xc90] ;  /* 0x000c900001a17983 */ /* 0x000ee20000300800 */
        /* <DEDUP_REMOVED lines=25> */
[----:B-1----:R-:W3:Y:S01]  /*71e0*/  LDL.LU R159, [R1+0xc8c] ;  /* 0x000c8c00019f7983 */ /* 0x002ee20000300800 */
[----:B0-----:R-:W-:-:S03]  /*71f0*/  IADD3 R22, P1, PT, R4, UR5, RZ ;  /* 0x0000000504167c10 */ /* 0x001fc6000ff3e0ff */
[----:B------:R-:W3:Y:S01]  /*7200*/  LDL.LU R165, [R1+0xc88] ;  /* 0x000c880001a57983 */ /* 0x000ee20000300800 */
[----:B------:R-:W-:Y:S02]  /*7210*/  IADD3.X R23, PT, PT, R6, UR12, RZ, P1, !PT ;  /* 0x0000000c06177c10 */ /* 0x000fe40008ffe4ff */
[----:B------:R-:W-:-:S03]  /*7220*/  PRMT R118, RZ, 0x7610, R118 ;  /* 0x00007610ff767816 */ /* 0x000fc60000000076 */
[----:B------:R0:W3:Y:S04]  /*7230*/  @P5 LDG.E.U8 R129, desc[UR18][R22.64] ;  /* 0x0000001216815981 */ /* 0x0000e8000c1e1100 */
[----:B--2---:R1:W-:Y:S04]  /*7240*/  STL [R1+0x154], R124 ;  /* 0x0001547c01007387 */ /* 0x0043e80000100800 */
[----:B------:R0:W-:Y:S01]  /*7250*/  STL [R1+0x484], R22 ;  /* 0x0004841601007387 */ /* 0x0001e20000100800 */
[----:B-1----:R-:W-:-:S04]  /*7260*/  IADD3 R124, P4, PT, R5, UR5, RZ ;  /* 0x00000005057c7c10 */ /* 0x002fc8000ff9e0ff */
        /* <DEDUP_REMOVED lines=10> */
[----:B------:R-:W-:Y:S02]  /*7310*/  ISETP.GT.U32.AND P3, PT, R30, R80, PT ;  /* 0x000000501e00720c */ /* 0x000fe40003f64070 */
[----:B------:R-:W-:Y:S01]  /*7320*/  LOP3.LUT P4, RZ, R21, 0x1, RZ, 0xc0, !PT ;  /* 0x0000000115ff7812 */ /* 0x000fe2000788c0ff */
[----:B------:R-:W-:Y:S01]  /*7330*/  USHF.R.S32.HI UR12, URZ, 0x1f, UR5 ;  /* 0x0000001fff0c7899 */ /* 0x000fe20008011405 */
[----:B------:R-:W-:Y:S01]  /*7340*/  STL [R1+0x488], R125 ;  /* 0x0004887d01007387 */ /* 0x000fe20000100800 */
[----:B------:R-:W-:-:S08]  /*7350*/  PRMT R18, RZ, 0x7610, R18 ;  /* 0x00007610ff127816 */ /* 0x000fd00000000012 */
[----:B------:R-:W-:Y:S01]  /*7360*/  @!P3 IMAD.IADD R80, R80, 0x1, -R30 ;  /* 0x000000015050b824 */ /* 0x000fe200078e0a1e */
[----:B0-----:R-:W-:-:S04]  /*7370*/  IADD3 R22, P3, PT, R4, UR5, RZ ;  /* 0x0000000504167c10 */ /* 0x001fc8000ff7e0ff */
[----:B------:R-:W-:Y:S02]  /*7380*/  IADD3.X R23, PT, PT, R6, UR12, RZ, P3, !PT ;  /* 0x0000000c06177c10 */ /* 0x000fe40009ffe4ff */
[----:B------:R-:W-:-:S03]  /*7390*/  PRMT R12, RZ, 0x7610, R12 ;  /* 0x00007610ff0c7816 */ /* 0x000fc6000000000c */
[----:B------:R0:W4:Y:S04]  /*73a0*/  @P4 LDG.E.U8 R18, desc[UR18][R22.64] ;  /* 0x0000001216124981 */ /* 0x000128000c1e1100 */
[----:B--2---:R1:W-:Y:S04]  /*73b0*/  STL [R1+0x188], R118 ;  /* 0x0001887601007387 */ /* 0x0043e80000100800 */
[----:B---3--:R-:W-:Y:S01]  /*73c0*/  STL [R1+0x150], R129 ;  /* 0x0001508101007387 */ /* 0x008fe20000100800 */
[----:B-1----:R-:W-:-:S03]  /*73d0*/  IADD3 R118, P5, PT, R5, UR5, RZ ;  /* 0x0000000505767c10 */ /* 0x002fc6000ffbe0ff */
[----:B------:R0:W-:Y:S01]  /*73e0*/  STL [R1+0x4f4], R22 ;  /* 0x0004f41601007387 */ /* 0x0001e20000100800 */
[----:B------:R-:W-:-:S03]  /*73f0*/  IADD3.X R124, PT, PT, R7, UR12, RZ, P5, !PT ;  /* 0x0000000c077c7c10 */ /* 0x000fc6000affe4ff */
[----:B------:R-:W-:Y:S04]  /*7400*/  STL [R1+0x4fc], R118 ;  /* 0x0004fc7601007387 */ /* 0x000fe80000100800 */
[----:B------:R1:W-:Y:S01]  /*7410*/  STL [R1+0x4f0], R23 ;  /* 0x0004f01701007387 */ /* 0x0003e20000100800 */
[----:B0-----:R-:W-:Y:S02]  /*7420*/  @P4 IMAD.MOV.U32 R22, RZ, RZ, R118 ;  /* 0x000000ffff164224 */ /* 0x001fe400078e0076 */
[----:B-1----:R-:W-:-:S05]  /*7430*/  @P4 IMAD.MOV.U32 R23, RZ, RZ, R124 ;  /* 0x000000ffff174224 */ /* 0x002fca00078e007c */
[----:B------:R0:W2:Y:S01]  /*7440*/  @P4 LDG.E.U8 R12, desc[UR18][R22.64] ;  /* 0x00000012160c4981 */ /* 0x0000a2000c1e1100 */
[----:B------:R-:W-:Y:S02]  /*7450*/  ISETP.GT.U32.AND P1, PT, R30, R79, PT ;  /* 0x0000004f1e00720c */ /* 0x000fe40003f24070 */
[----:B------:R-:W-:Y:S01]  /*7460*/  SHF.R.U64 R21, R38, 0x4, RZ ;  /* 0x0000000426157819 */ /* 0x000fe200000012ff */
[----:B------:R-:W-:-:S10]  /*7470*/  UIMAD UR5, UR6, 0x3b, URZ ;  /* 0x0000003b060578a4 */ /* 0x000fd4000f8e02ff */
[----:B------:R-:W-:Y:S01]  /*7480*/  @!P1 IMAD.IADD R79, R79, 0x1, -R30 ;  /* 0x000000014f4f9824 */ /* 0x000fe200078e0a1e */
[----:B------:R-:W-:Y:S02]  /*7490*/  ISETP.GT.U32.AND P1, PT, R30, R78, PT ;  /* 0x0000004e1e00720c */ /* 0x000fe40003f24070 */
[----:B------:R-:W-:Y:S01]  /*74a0*/  LOP3.LUT P5, RZ, R21, 0x1, RZ, 0xc0, !PT ;  /* 0x0000000115ff7812 */ /* 0x000fe200078ac0ff */
[----:B------:R-:W-:Y:S01]  /*74b0*/  STL [R1+0x4f8], R124 ;  /* 0x0004f87c01007387 */ /* 0x000fe20000100800 */
[----:B------:R-:W-:-:S03]  /*74c0*/  USHF.R.S32.HI UR12, URZ, 0x1f, UR5 ;  /* 0x0000001fff0c7899 */ /* 0x000fc60008011405 */
[----:B----4-:R1:W-:Y:S01]  /*74d0*/  STL [R1+0x184], R18 ;  /* 0x0001841201007387 */ /* 0x0103e20000100800 */
[----:B------:R-:W-:-:S05]  /*74e0*/  PRMT R119, RZ, 0x7610, R119 ;  /* 0x00007610ff777816 */ /* 0x000fca0000000077 */
[----:B------:R-:W-:Y:S01]  /*74f0*/  @!P1 IMAD.IADD R78, R78, 0x1, -R30 ;  /* 0x000000014e4e9824 */ /* 0x000fe200078e0a1e */
[----:B0-----:R-:W-:Y:S02]  /*7500*/  IADD3 R22, P1, PT, R4, UR5, RZ ;  /* 0x0000000504167c10 */ /* 0x001fe4000ff3e0ff */
[----:B------:R-:W-:Y:S01]  /*7510*/  PRMT R10, RZ, 0x7610, R10 ;  /* 0x00007610ff0a7816 */ /* 0x000fe2000000000a */
[----:B-1----:R-:W0:Y:S01]  /*7520*/  LDC R18, c[0x0][0x3a0] ;  /* 0x0000e800ff127b82 */ /* 0x002e220000000800 */
[----:B------:R-:W-:-:S05]  /*7530*/  IADD3.X R23, PT, PT, R6, UR12, RZ, P1, !PT ;  /* 0x0000000c06177c10 */ /* 0x000fca0008ffe4ff */
[----:B------:R1:W3:Y:S04]  /*7540*/  @P5 LDG.E.U8 R119, desc[UR18][R22.64] ;  /* 0x0000001216775981 */ /* 0x0002e8000c1e1100 */
[----:B--2---:R2:W-:Y:S04]  /*7550*/  STL [R1+0x180], R12 ;  /* 0x0001800c01007387 */ /* 0x0045e80000100800 */
[----:B------:R1:W-:Y:S01]  /*7560*/  STL [R1+0x564], R22 ;  /* 0x0005641601007387 */ /* 0x0003e20000100800 */
[----:B--2---:R-:W-:-:S04]  /*7570*/  IADD3 R12, P4, PT, R5, UR5, RZ ;  /* 0x00000005050c7c10 */ /* 0x004fc8000ff9e0ff */
[----:B------:R-:W-:Y:S01]  /*7580*/  IADD3.X R118, PT, PT, R7, UR12, RZ, P4, !PT ;  /* 0x0000000c07767c10 */ /* 0x000fe2000a7fe4ff */
[----:B------:R-:W-:Y:S01]  /*7590*/  STL [R1+0x56c], R12 ;  /* 0x00056c0c01007387 */ /* 0x000fe20000100800 */
[----:B-1----:R-:W-:-:S03]  /*75a0*/  @P5 IMAD.MOV.U32 R22, RZ, RZ, R12 ;  /* 0x000000ffff165224 */ /* 0x002fc600078e000c */
[----:B------:R1:W-:Y:S02]  /*75b0*/  STL [R1+0x560], R23 ;  /* 0x0005601701007387 */ /* 0x0003e40000100800 */
[----:B-1----:R-:W-:-:S05]  /*75c0*/  @P5 IMAD.MOV.U32 R23, RZ, RZ, R118 ;  /* 0x000000ffff175224 */ /* 0x002fca00078e0076 */
[----:B------:R1:W2:Y:S01]  /*75d0*/  @P5 LDG.E.U8 R10, desc[UR18][R22.64] ;  /* 0x00000012160a5981 */ /* 0x0002a2000c1e1100 */
[----:B------:R-:W-:Y:S01]  /*75e0*/  ISETP.GT.U32.AND P3, PT, R30, R83, PT ;  /* 0x000000531e00720c */ /* 0x000fe20003f64070 */
[----:B0-----:R-:W-:Y:S01]  /*75f0*/  VIADD R21, R18, 0xfffffffb ;  /* 0xfffffffb12157836 */ /* 0x001fe20000000000 */
[----:B------:R-:W-:-:S11]  /*7600*/  USHF.L.U32 UR5, UR6, 0x2, URZ ;  /* 0x0000000206057899 */ /* 0x000fd600080006ff */
[--C-:B------:R-:W-:Y:S01]  /*7610*/  @!P3 IMAD.IADD R83, R83, 0x1, -R30.reuse ;  /* 0x000000015353b824 */ /* 0x100fe200078e0a1e */
[----:B------:R-:W-:Y:S02]  /*7620*/  ISETP.GT.U32.AND P3, PT, R30, R82, PT ;  /* 0x000000521e00720c */ /* 0x000fe40003f64070 */
[----:B------:R-:W-:Y:S01]  /*7630*/  ISETP.GE.U32.AND P4, PT, R21, 0x7fffffbc, PT ;  /* 0x7fffffbc1500780c */ /* 0x000fe20003f86070 */
[----:B------:R-:W-:Y:S01]  /*7640*/  USHF.R.S32.HI UR12, URZ, 0x1f, UR5 ;  /* 0x0000001fff0c7899 */ /* 0x000fe20008011405 */
[----:B------:R0:W-:Y:S09]  /*7650*/  STL [R1+0x568], R118 ;  /* 0x0005687601007387 */ /* 0x0001f20000100800 */
[----:B------:R-:W-:Y:S01]  /*7660*/  @!P3 IMAD.IADD R82, R82, 0x1, -R30 ;  /* 0x000000015252b824 */ /* 0x000fe200078e0a1e */
[----:B------:R-:W-:Y:S01]  /*7670*/  IADD3 R21, P3, PT, R4, UR5, RZ ;  /* 0x0000000504157c10 */ /* 0x000fe2000ff7e0ff */
[----:B---3--:R-:W-:Y:S03]  /*7680*/  STL [R1+0x17c], R119 ;  /* 0x00017c7701007387 */ /* 0x008fe60000100800 */
[----:B-1----:R-:W-:Y:S01]  /*7690*/  IADD3.X R23, PT, PT, R6, UR12, RZ, P3, !PT ;  /* 0x0000000c06177c10 */ /* 0x002fe20009ffe4ff */
[----:B------:R-:W-:Y:S01]  /*76a0*/  IMAD.MOV.U32 R12, RZ, RZ, R27 ;  /* 0x000000ffff0c7224 */ /* 0x000fe200078e001b */
[----:B------:R-:W-:-:S02]  /*76b0*/  PRMT R15, RZ, 0x7610, R15 ;  /* 0x00007610ff0f7816 */ /* 0x000fc4000000000f */
[----:B------:R-:W-:Y:S01]  /*76c0*/  IADD3 R22, P5, PT, R5, UR5, RZ ;  /* 0x0000000505167c10 */ /* 0x000fe2000ffbe0ff */
        /* <DEDUP_REMOVED lines=12> */
[----:B------:R-:W-:Y:S01]  /*7790*/  ISETP.GT.U32.AND P1, PT, R30, R87, PT ;  /* 0x000000571e00720c */ /* 0x000fe20003f24070 */
[----:B------:R-:W-:Y:S02]  /*77a0*/  IMAD.MOV.U32 R119, RZ, RZ, R113 ;  /* 0x000000ffff777224 */ /* 0x000fe400078e0071 */
[----:B------:R-:W-:Y:S02]  /*77b0*/  IMAD.MOV.U32 R113, RZ, RZ, R25 ;  /* 0x000000ffff717224 */ /* 0x000fe400078e0019 */
[----:B------:R-:W-:-:S08]  /*77c0*/  VIADD R25, R18, 0xfffffff3 ;  /* 0xfffffff312197836 */ /* 0x000fd00000000000 */
[----:B------:R-:W-:Y:S01]  /*77d0*/  @!P1 IMAD.IADD R87, R87, 0x1, -R30 ;  /* 0x0000000157579824 */ /* 0x000fe200078e0a1e */
[----:B------:R-:W-:Y:S01]  /*77e0*/  ISETP.GT.U32.AND P1, PT, R30, R86, PT ;  /* 0x000000561e00720c */ /* 0x000fe20003f24070 */
[----:B------:R-:W-:Y:S01]  /*77f0*/  UIMAD UR5, UR6, 0xc, URZ ;  /* 0x0000000c060578a4 */ /* 0x000fe2000f8e02ff */
[----:B------:R-:W-:Y:S01]  /*7800*/  ISETP.GE.U32.AND P5, PT, R25, 0x7fffffb4, PT ;  /* 0x7fffffb41900780c */ /* 0x000fe20003fa6070 */
[----:B------:R-:W-:Y:S01]  /*7810*/  STL [R1+0xc48], R21 ;  /* 0x000c481501007387 */ /* 0x000fe20000100800 */
[----:B------:R-:W-:Y:S01]  /*7820*/  IMAD.MOV.U32 R124, RZ, RZ, R119 ;  /* 0x000000ffff7c7224 */ /* 0x000fe200078e0077 */
[----:B------:R-:W-:Y:S02]  /*7830*/  USHF.R.S32.HI UR12, URZ, 0x1f, UR5 ;  /* 0x0000001fff0c7899 */ /* 0x000fe40008011405 */
[----:B------:R-:W-:Y:S01]  /*7840*/  STL [R1+0xc44], R23 ;  /* 0x000c441701007387 */ /* 0x000fe20000100800 */
[----:B------:R-:W-:-:S03]  /*7850*/  IMAD.MOV.U32 R125, RZ, RZ, R147 ;  /* 0x000000ffff7d7224 */ /* 0x000fc600078e0093 */
[----:B------:R1:W-:Y:S01]  /*7860*/  STL [R1+0xc50], R22 ;  /* 0x000c501601007387 */ /* 0x0003e20000100800 */
[----:B------:R-:W-:Y:S02]  /*7870*/  IMAD.MOV.U32 R119, RZ, RZ, R114 ;  /* 0x000000ffff777224 */ /* 0x000fe400078e0072 */
[----:B------:R-:W-:Y:S01]  /*7880*/  @!P1 IMAD.IADD R86, R86, 0x1, -R30 ;  /* 0x0000000156569824 */ /* 0x000fe200078e0a1e */
[----:B------:R-:W-:Y:S01]  /*7890*/  STL [R1+0xc4c], R24 ;  /* 0x000c4c1801007387 */ /* 0x000fe20000100800 */
[----:B------:R-:W-:Y:S01]  /*78a0*/  IADD3 R147, P1, PT, R4, UR5, RZ ;  /* 0x0000000504937c10 */ /* 0x000fe2000ff3e0ff */
[----:B------:R-:W-:Y:S02]  /*78b0*/  IMAD.MOV.U32 R114, RZ, RZ, R2 ;  /* 0x000000ffff727224 */ /* 0x000fe400078e0002 */
[----:B------:R-:W-:Y:S02]  /*78c0*/  IMAD.MOV.U32 R2, RZ, RZ, R3 ;  /* 0x000000ffff027224 */ /* 0x000fe400078e0003 */
[----:B------:R-:W-:-:S02]  /*78d0*/  IMAD.MOV.U32 R3, RZ, RZ, R32 ;  /* 0x000000ffff037224 */ /* 0x000fc400078e0020 */
[----:B------:R-:W-:Y:S02]  /*78e0*/  IMAD.MOV.U32 R32, RZ, RZ, R28 ;  /* 0x000000ffff207224 */ /* 0x000fe400078e001c */
[----:B------:R-:W-:Y:S01]  /*78f0*/  IMAD.MOV.U32 R28, RZ, RZ, R162 ;  /* 0x000000ffff1c7224 */ /* 0x000fe200078e00a2 */
[----:B------:R-:W-:Y:S01]  /*7900*/  IADD3 R162, P4, PT, R5, UR5, RZ ;  /* 0x0000000505a27c10 */ /* 0x000fe2000ff9e0ff */
[----:B0-----:R-:W-:Y:S01]  /*7910*/  @!P5 IMAD.MOV.U32 R26, RZ, RZ, R147 ;  /* 0x000000ffff1ad224 */ /* 0x001fe200078e0093 */
[----:B-1----:R-:W-:Y:S02]  /*7920*/  PRMT R22, RZ, 0x7610, R22 ;  /* 0x00007610ff167816 */ /* 0x002fe40000000016 */
[----:B------:R-:W-:Y:S01]  /*7930*/  PRMT R14, RZ, 0x7610, R14 ;  /* 0x00007610ff0e7816 */ /* 0x000fe2000000000e */
[----:B--2---:R0:W-:Y:S02]  /*7940*/  STL [R1+0x174], R15 ;  /* 0x0001740f01007387 */ /* 0x0041e40000100800 */
[----:B0-----:R-:W-:-:S02]  /*7950*/  IMAD.MOV.U32 R15, RZ, RZ, R118 ;  /* 0x000000ffff0f7224 */ /* 0x001fc400078e0076 */
[----:B------:R-:W-:Y:S02]  /*7960*/  IMAD.MOV.U32 R118, RZ, RZ, R12 ;  /* 0x000000ffff767224 */ /* 0x000fe400078e000c */
[----:B------:R-:W-:Y:S01]  /*7970*/  IMAD.MOV.U32 R12, RZ, RZ, R145 ;  /* 0x000000ffff0c7224 */ /* 0x000fe200078e0091 */
[----:B------:R-:W-:Y:S01]  /*7980*/  IADD3.X R145, PT, PT, R6, UR12, RZ, P1, !PT ;  /* 0x0000000c06917c10 */ /* 0x000fe20008ffe4ff */
[----:B---3--:R0:W-:Y:S04]  /*7990*/  STL [R1+0x170], R13 ;  /* 0x0001700d01007387 */ /* 0x0081e80000100800 */
[----:B------:R-:W-:-:S05]  /*79a0*/  @!P5 IMAD.MOV.U32 R27, RZ, RZ, R145 ;  /* 0x000000ffff1bd224 */ /* 0x000fca00078e0091 */
[----:B------:R1:W2:Y:S01]  /*79b0*/  @!P5 LDG.E.U8 R22, desc[UR18][R26.64] ;  /* 0x000000121a16d981 */ /* 0x0002a2000c1e1100 */
[----:B0-----:R-:W-:Y:S01]  /*79c0*/  IMAD.MOV.U32 R13, RZ, RZ, R160 ;  /* 0x000000ffff0d7224 */ /* 0x001fe200078e00a0 */
[----:B------:R-:W-:Y:S01]  /*79d0*/  IADD3.X R160, PT, PT, R7, UR12, RZ, P4, !PT ;  /* 0x0000000c07a07c10 */ /* 0x000fe2000a7fe4ff */
[----:B-1----:R-:W-:-:S04]  /*79e0*/  @!P5 IMAD.MOV.U32 R26, RZ, RZ, R162 ;  /* 0x000000ffff1ad224 */ /* 0x002fc800078e00a2 */
        /* <DEDUP_REMOVED lines=15> */
[----:B------:R-:W-:Y:S02]  /*7ae0*/  SHF.R.U64 R26, R38, 0x1b, RZ ;  /* 0x0000001b261a7819 */ /* 0x000fe400000012ff */
[----:B------:R-:W-:Y:S02]  /*7af0*/  PRMT R132, RZ, 0x7610, R132 ;  /* 0x00007610ff847816 */ /* 0x000fe40000000084 */
[----:B------:R-:W-:Y:S01]  /*7b00*/  PRMT R20, RZ, 0x7610, R20 ;  /* 0x00007610ff147816 */ /* 0x000fe20000000014 */
[----:B---3--:R0:W-:Y:S04]  /*7b10*/  STL [R1+0x168], R14 ;  /* 0x0001680e01007387 */ /* 0x0081e80000100800 */
[----:B--2---:R1:W-:Y:S01]  /*7b20*/  STL [R1+0x16c], R22 ;  /* 0x00016c1601007387 */ /* 0x0043e20000100800 */
[----:B0-----:R-:W-:-:S02]  /*7b30*/  IMAD.MOV.U32 R14, RZ, RZ, R9 ;  /* 0x000000ffff0e7224 */ /* 0x001fc400078e0009 */
[----:B------:R-:W-:Y:S01]  /*7b40*/  IMAD.MOV.U32 R9, RZ, RZ, R33 ;  /* 0x000000ffff097224 */ /* 0x000fe200078e0021 */
[----:B-1----:R-:W-:Y:S02]  /*7b50*/  IADD3 R22, P5, PT, R5, UR5, RZ ;  /* 0x0000000505167c10 */ /* 0x002fe4000ffbe0ff */
[----:B------:R-:W-:Y:S02]  /*7b60*/  IADD3.X R33, PT, PT, R6, UR12, RZ, P3, !PT ;  /* 0x0000000c06217c10 */ /* 0x000fe40009ffe4ff */
[----:B------:R-:W-:Y:S01]  /*7b70*/  IADD3.X R129, PT, PT, R7, UR12, RZ, P5, !PT ;  /* 0x0000000c07817c10 */ /* 0x000fe2000affe4ff */
[----:B------:R0:W-:Y:S01]  /*7b80*/  STL [R1+0xc4], R27 ;  /* 0x0000c41b01007387 */ /* 0x0001e20000100800 */
[----:B------:R-:W-:Y:S01]  /*7b90*/  LOP3.LUT P5, RZ, R26, 0x1, RZ, 0xc0, !PT ;  /* 0x000000011aff7812 */ /* 0x000fe200078ac0ff */
[----:B------:R-:W-:Y:S02]  /*7ba0*/  @P4 IMAD.MOV.U32 R26, RZ, RZ, R27 ;  /* 0x000000ffff1a4224 */ /* 0x000fe400078e001b */
[----:B0-----:R-:W-:-:S05]  /*7bb0*/  @P4 IMAD.MOV.U32 R27, RZ, RZ, R33 ;  /* 0x000000ffff1b4224 */ /* 0x001fca00078e0021 */
[----:B------:R0:W2:Y:S02]  /*7bc0*/  @P4 LDG.E.U8 R132, desc[UR18][R26.64] ;  /* 0x000000121a844981 */ /* 0x0000a4000c1e1100 */
[----:B0-----:R-:W-:Y:S02]  /*7bd0*/  @P4 IMAD.MOV.U32 R26, RZ, RZ, R22 ;  /* 0x000000ffff1a4224 */ /* 0x001fe400078e0016 */
[----:B------:R-:W-:-:S05]  /*7be0*/  @P4 IMAD.MOV.U32 R27, RZ, RZ, R129 ;  /* 0x000000ffff1b4224 */ /* 0x000fca00078e0081 */
[----:B------:R0:W3:Y:S01]  /*7bf0*/  @P4 LDG.E.U8 R20, desc[UR18][R26.64] ;  /* 0x000000121a144981 */ /* 0x0000e2000c1e1100 */
[----:B------:R-:W-:Y:S02]  /*7c00*/  ISETP.GT.U32.AND P1, PT, R30, R89, PT ;  /* 0x000000591e00720c */ /* 0x000fe40003f24070 */
[----:B------:R-:W-:Y:S01]  /*7c10*/  SHF.R.U32.HI R25, RZ, 0x3, R34 ;  /* 0x00000003ff197819 */ /* 0x000fe20000011622 */
[----:B------:R-:W-:-:S10]  /*7c20*/  UIMAD UR5, UR6, 0x1c, URZ ;  /* 0x0000001c060578a4 */ /* 0x000fd4000f8e02ff */
[----:B------:R-:W-:Y:S01]  /*7c30*/  @!P1 IMAD.IADD R89, R89, 0x1, -R30 ;  /* 0x0000000159599824 */ /* 0x000fe200078e0a1e */
[----:B------:R-:W-:Y:S02]  /*7c40*/  ISETP.GT.U32.AND P1, PT, R30, R88, PT ;  /* 0x000000581e00720c */ /* 0x000fe40003f24070 */
[----:B------:R-:W-:Y:S01]  /*7c50*/  LOP3.LUT P3, RZ, R25, 0x1, RZ, 0xc0, !PT ;  /* 0x0000000119ff7812 */ /* 0x000fe2000786c0ff */
[----:B------:R-:W-:Y:S01]  /*7c60*/  STL [R1+0xcc], R22 ;  /* 0x0000cc1601007387 */ /* 0x000fe20000100800 */
[----:B------:R-:W-:-:S03]  /*7c70*/  USHF.R.S32.HI UR12, URZ, 0x1f, UR5 ;  /* 0x0000001fff0c7899 */ /* 0x000fc60008011405 */
[----:B------:R1:W-:Y:S04]  /*7c80*/  STL [R1+0xc0], R33 ;  /* 0x0000c02101007387 */ /* 0x0003e80000100800 */
[----:B------:R4:W-:Y:S02]  /*7c90*/  STL [R1+0xc8], R129 ;  /* 0x0000c88101007387 */ /* 0x0009e40000100800 */
[----:B------:R-:W-:Y:S01]  /*7ca0*/  @!P1 IMAD.IADD R88, R88, 0x1, -R30 ;  /* 0x0000000158589824 */ /* 0x000fe200078e0a1e */
[----:B0-----:R-:W-:Y:S01]  /*7cb0*/  IADD3 R27, P1, PT, R4, UR5, RZ ;  /* 0x00000005041b7c10 */ /* 0x001fe2000ff3e0ff */
[----:B-1----:R-:W2:Y:S01]  /*7cc0*/  LDL.LU R33, [R1+0xc84] ;  /* 0x000c840001217983 */ /* 0x002ea20000300800 */
[----:B------:R-:W-:Y:S02]  /*7cd0*/  SHF.R.U64 R26, R38, 0xb, RZ ;  /* 0x0000000b261a7819 */ /* 0x000fe400000012ff */
[----:B----4-:R-:W-:-:S02]  /*7ce0*/  IADD3.X R129, PT, PT, R6, UR12, RZ, P1, !PT ;  /* 0x0000000c06817c10 */ /* 0x010fc40008ffe4ff */
[----:B------:R-:W-:Y:S02]  /*7cf0*/  PRMT R127, RZ, 0x7610, R127 ;  /* 0x00007610ff7f7816 */ /* 0x000fe4000000007f */
[----:B------:R-:W-:Y:S01]  /*7d00*/  PRMT R16, RZ, 0x7610, R16 ;  /* 0x00007610ff107816 */ /* 0x000fe20000000010 */
[----:B---3--:R0:W-:Y:S04]  /*7d10*/  STL [R1+0x160], R20 ;  /* 0x0001601401007387 */ /* 0x0081e80000100800 */
[----:B--2---:R-:W-:Y:S01]  /*7d20*/  STL [R1+0x164], R132 ;  /* 0x0001648401007387 */ /* 0x004fe20000100800 */
[----:B0-----:R-:W-:-:S03]  /*7d30*/  IADD3 R20, P4, PT, R5, UR5, RZ ;  /* 0x0000000505147c10 */ /* 0x001fc6000ff9e0ff */
[----:B------:R0:W-:Y:S01]  /*7d40*/  STL [R1+0x3b4], R27 ;  /* 0x0003b41b01007387 */ /* 0x0001e20000100800 */
[----:B------:R-:W-:Y:S02]  /*7d50*/  IADD3.X R22, PT, PT, R7, UR12, RZ, P4, !PT ;  /* 0x0000000c07167c10 */ /* 0x000fe4000a7fe4ff */
[----:B------:R-:W-:Y:S01]  /*7d60*/  LOP3.LUT P4, RZ, R26, 0x1, RZ, 0xc0, !PT ;  /* 0x000000011aff7812 */ /* 0x000fe2000788c0ff */
[----:B------:R-:W-:Y:S02]  /*7d70*/  @P3 IMAD.MOV.U32 R26, RZ, RZ, R27 ;  /* 0x000000ffff1a3224 */ /* 0x000fe400078e001b */
[----:B0-----:R-:W-:-:S05]  /*7d80*/  @P3 IMAD.MOV.U32 R27, RZ, RZ, R129 ;  /* 0x000000ffff1b3224 */ /* 0x001fca00078e0081 */
[----:B------:R0:W2:Y:S02]  /*7d90*/  @P3 LDG.E.U8 R127, desc[UR18][R26.64] ;  /* 0x000000121a7f3981 */ /* 0x0000a4000c1e1100 */
[----:B0-----:R-:W-:Y:S02]  /*7da0*/  @P3 IMAD.MOV.U32 R26, RZ, RZ, R20 ;  /* 0x000000ffff1a3224 */ /* 0x001fe400078e0014 */
[----:B------:R-:W-:-:S05]  /*7db0*/  @P3 IMAD.MOV.U32 R27, RZ, RZ, R22 ;  /* 0x000000ffff1b3224 */ /* 0x000fca00078e0016 */
[----:B------:R0:W3:Y:S01]  /*7dc0*/  @P3 LDG.E.U8 R16, desc[UR18][R26.64] ;  /* 0x000000121a103981 */ /* 0x0000e2000c1e1100 */
[----:B------:R-:W-:Y:S01]  /*7dd0*/  UIMAD UR5, UR6, 0x24, URZ ;  /* 0x00000024060578a4 */ /* 0x000fe2000f8e02ff */
[----:B------:R-:W-:-:S03]  /*7de0*/  SHF.R.U64 R25, R38, 0x13, RZ ;  /* 0x0000001326197819 */ /* 0x000fc600000012ff */
[----:B------:R-:W-:Y:S01]  /*7df0*/  USHF.R.S32.HI UR17, URZ, 0x1f, UR5 ;  /* 0x0000001fff117899 */ /* 0x000fe20008011405 */
[----:B------:R-:W-:Y:S02]  /*7e00*/  LOP3.LUT P1, RZ, R25, 0x1, RZ, 0xc0, !PT ;  /* 0x0000000119ff7812 */ /* 0x000fe4000782c0ff */
[----:B------:R-:W-:Y:S01]  /*7e10*/  IADD3 R25, P3, PT, R4, UR5, RZ ;  /* 0x0000000504197c10 */ /* 0x000fe2000ff7e0ff */
[----:B------:R1:W-:Y:S03]  /*7e20*/  STL [R1+0x3bc], R20 ;  /* 0x0003bc1401007387 */ /* 0x0003e60000100800 */
[----:B0-----:R-:W-:Y:S01]  /*7e30*/  IADD3.X R26, PT, PT, R6, UR17, RZ, P3, !PT ;  /* 0x00000011061a7c10 */ /* 0x001fe20009ffe4ff */
[----:B------:R-:W-:Y:S04]  /*7e40*/  STL [R1+0x3b0], R129 ;  /* 0x0003b08101007387 */ /* 0x000fe80000100800 */
[----:B------:R0:W-:Y:S01]  /*7e50*/  STL [R1+0x3b8], R22 ;  /* 0x0003b81601007387 */ /* 0x0001e20000100800 */
[----:B-1----:R-:W-:Y:S01]  /*7e60*/  IADD3 R20, P3, PT, R5, UR5, RZ ;  /* 0x0000000505147c10 */ /* 0x002fe2000ff7e0ff */
[----:B------:R-:W-:Y:S01]  /*7e70*/  @P5 IMAD.MOV.U32 R27, RZ, RZ, R26 ;  /* 0x000000ffff1b5224 */ /* 0x000fe200078e001a */
[----:B------:R-:W-:-:S02]  /*7e80*/  PRMT R23, RZ, 0x7610, R23 ;  /* 0x00007610ff177816 */ /* 0x000fc40000000017 */
[----:B------:R-:W-:Y:S02]  /*7e90*/  PRMT R19, RZ, 0x7610, R19 ;  /* 0x00007610ff137816 */ /* 0x000fe40000000013 */
[----:B0-----:R-:W-:Y:S01]  /*7ea0*/  IADD3.X R22, PT, PT, R7, UR17, RZ, P3, !PT ;  /* 0x0000001107167c10 */ /* 0x001fe20009ffe4ff */
[----:B---3--:R-:W-:Y:S04]  /*7eb0*/  STL [R1+0x158], R16 ;  /* 0x0001581001007387 */ /* 0x008fe80000100800 */
[----:B--2---:R-:W-:Y:S04]  /*7ec0*/  STL [R1+0x15c], R127 ;  /* 0x00015c7f01007387 */ /* 0x004fe80000100800 */
[----:B------:R-:W-:Y:S04]  /*7ed0*/  STL [R1+0x424], R25 ;  /* 0x0004241901007387 */ /* 0x000fe80000100800 */
[----:B------:R0:W-:Y:S02]  /*7ee0*/  STL [R1+0x420], R26 ;  /* 0x0004201a01007387 */ /* 0x0001e40000100800 */
[----:B0-----:R-:W-:-:S05]  /*7ef0*/  @P5 IMAD.MOV.U32 R26, RZ, RZ, R25 ;  /* 0x000000ffff1a5224 */ /* 0x001fca00078e0019 */
[----:B------:R0:W2:Y:S02]  /*7f00*/  @P5 LDG.E.U8 R23, desc[UR18][R26.64] ;  /* 0x000000121a175981 */ /* 0x0000a4000c1e1100 */
[----:B0-----:R-:W-:Y:S02]  /*7f10*/  @P5 IMAD.MOV.U32 R26, RZ, RZ, R20 ;  /* 0x000000ffff1a5224 */ /* 0x001fe400078e0014 */
[----:B------:R-:W-:-:S05]  /*7f20*/  @P5 IMAD.MOV.U32 R27, RZ, RZ, R22 ;  /* 0x000000ffff1b5224 */ /* 0x000fca00078e0016 */
[----:B------:R0:W3:Y:S01]  /*7f30*/  @P5 LDG.E.U8 R19, desc[UR18][R26.64] ;  /* 0x000000121a135981 */ /* 0x0000e2000c1e1100 */
[----:B------:R-:W-:Y:S01]  /*7f40*/  IMAD.MOV.U32 R16, RZ, RZ, R15 ;  /* 0x000000ffff107224 */ /* 0x000fe200078e000f */
[----:B------:R-:W-:Y:S01]  /*7f50*/  UIMAD UR12, UR6, 0x2c, URZ ;  /* 0x0000002c060c78a4 */ /* 0x000fe2000f8e02ff */
[----:B------:R-:W-:Y:S02]  /*7f60*/  IMAD.MOV.U32 R15, RZ, RZ, R124 ;  /* 0x000000ffff0f7224 */ /* 0x000fe400078e007c */
[----:B------:R-:W-:Y:S02]  /*7f70*/  IMAD.MOV.U32 R124, RZ, RZ, R10 ;  /* 0x000000ffff7c7224 */ /* 0x000fe400078e000a */
[----:B------:R-:W-:Y:S02]  /*7f80*/  IMAD.MOV.U32 R10, RZ, RZ, R11 ;  /* 0x000000ffff0a7224 */ /* 0x000fe400078e000b */
[----:B------:R-:W-:Y:S02]  /*7f90*/  IMAD.MOV.U32 R11, RZ, RZ, R8 ;  /* 0x000000ffff0b7224 */ /* 0x000fe400078e0008 */
[----:B------:R-:W-:Y:S01]  /*7fa0*/  IMAD.MOV.U32 R8, RZ, RZ, R100 ;  /* 0x000000ffff087224 */ /* 0x000fe200078e0064 */
[----:B------:R-:W-:Y:S01]  /*7fb0*/  IADD3 R100, P3, PT, R4, UR12, RZ ;  /* 0x0000000c04647c10 */ /* 0x000fe2000ff7e0ff */
[----:B------:R-:W-:Y:S01]  /*7fc0*/  STL [R1+0x42c], R20 ;  /* 0x00042c1401007387 */ /* 0x000fe20000100800 */
[----:B------:R-:W-:-:S02]  /*7fd0*/  USHF.R.S32.HI UR21, URZ, 0x1f, UR12 ;  /* 0x0000001fff157899 */ /* 0x000fc4000801140c */
[----:B------:R-:W-:Y:S01]  /*7fe0*/  UIMAD UR13, UR6, 0x34, URZ ;  /* 0x00000034060d78a4 */ /* 0x000fe2000f8e02ff */
[----:B------:R-:W-:Y:S01]  /*7ff0*/  STL [R1+0x428], R22 ;  /* 0x0004281601007387 */ /* 0x000fe20000100800 */
[----:B------:R-:W-:Y:S01]  /*8000*/  UIMAD UR16, UR6, 0x3c, URZ ;  /* 0x0000003c061078a4 */ /* 0x000fe2000f8e02ff */
[----:B------:R-:W-:Y:S02]  /*8010*/  IMAD.MOV.U32 R129, RZ, RZ, R15 ;  /* 0x000000ffff817224 */ /* 0x000fe400078e000f */
[----:B------:R1:W-:Y:S01]  /*8020*/  STL [R1+0x494], R100 ;  /* 0x0004946401007387 */ /* 0x0003e20000100800 */
[----:B------:R-:W-:Y:S01]  /*8030*/  IMAD.MOV.U32 R15, RZ, RZ, R13 ;  /* 0x000000ffff0f7224 */ /* 0x000fe200078e000d */
[----:B------:R-:W-:Y:S01]  /*8040*/  USHF.R.S32.HI UR22, URZ, 0x1f, UR13 ;  /* 0x0000001fff167899 */ /* 0x000fe2000801140d */
[----:B------:R-:W-:Y:S01]  /*8050*/  IMAD.MOV.U32 R13, RZ, RZ, R101 ;  /* 0x000000ffff0d7224 */ /* 0x000fe200078e0065 */
[----:B------:R-:W-:Y:S01]  /*8060*/  USHF.R.S32.HI UR23, URZ, 0x1f, UR16 ;  /* 0x0000001fff177899 */ /* 0x000fe20008011410 */
[----:B------:R-:W-:Y:S01]  /*8070*/  IADD3.X R101, PT, PT, R6, UR21, RZ, P3, !PT ;  /* 0x0000001506657c10 */ /* 0x000fe20009ffe4ff */
[----:B------:R-:W-:Y:S01]  /*8080*/  UIMAD UR5, UR6, 0x5, URZ ;  /* 0x00000005060578a4 */ /* 0x000fe2000f8e02ff */
[----:B------:R-:W-:-:S02]  /*8090*/  IADD3 R127, P3, PT, R4, UR13, RZ ;  /* 0x0000000d047f7c10 */ /* 0x000fc4000ff7e0ff */
[----:B------:R-:W-:Y:S01]  /*80a0*/  SHF.R.U64 R25, R38, 0x3, RZ ;  /* 0x0000000326197819 */ /* 0x000fe200000012ff */
[----:B------:R-:W-:Y:S01]  /*80b0*/  USHF.R.S32.HI UR17, URZ, 0x1f, UR5 ;  /* 0x0000001fff117899 */ /* 0x000fe20008011405 */
[----:B------:R-:W-:Y:S01]  /*80c0*/  IADD3.X R132, PT, PT, R6, UR22, RZ, P3, !PT ;  /* 0x0000001606847c10 */ /* 0x000fe20009ffe4ff */
[----:B0-----:R-:W-:Y:S01]  /*80d0*/  VIADD R27, R18, 0xfffffffa ;  /* 0xfffffffa121b7836 */ /* 0x001fe20000000000 */
[----:B------:R-:W-:Y:S02]  /*80e0*/  LOP3.LUT P3, RZ, R25, 0x1, RZ, 0xc0, !PT ;  /* 0x0000000119ff7812 */ /* 0x000fe4000786c0ff */
[----:B------:R-:W-:Y:S02]  /*80f0*/  PRMT R143, RZ, 0x7610, R143 ;  /* 0x00007610ff8f7816 */ /* 0x000fe4000000008f */
[----:B------:R-:W-:-:S04]  /*8100*/  PRMT R24, RZ, 0x7610, R24 ;  /* 0x00007610ff187816 */ /* 0x000fc80000000018 */
[----:B------:R1:W4:Y:S01]  /*8110*/  @P1 LDG.E.U8 R143, desc[UR18][R100.64] ;  /* 0x00000012648f1981 */ /* 0x000322000c1e1100 */
[----:B------:R-:W-:Y:S01]  /*8120*/  PRMT R21, RZ, 0x7610, R21 ;  /* 0x00007610ff157816 */ /* 0x000fe20000000015 */
[----:B-1----:R-:W-:Y:S01]  /*8130*/  @P4 IMAD.MOV.U32 R100, RZ, RZ, R127 ;  /* 0x000000ffff644224 */ /* 0x002fe200078e007f */
[----:B------:R-:W-:Y:S01]  /*8140*/  PRMT R160, RZ, 0x7610, R160 ;  /* 0x00007610ffa07816 */ /* 0x000fe200000000a0 */
[----:B---3--:R0:W-:Y:S02]  /*8150*/  STL [R1+0x88], R19 ;  /* 0x0000881301007387 */ /* 0x0081e40000100800 */
[----:B0-----:R-:W-:-:S04]  /*8160*/  IADD3 R19, P5, PT, R5, UR12, RZ ;  /* 0x0000000c05137c10 */ /* 0x001fc8000ffbe0ff */
[----:B------:R-:W-:Y:S01]  /*8170*/  IADD3.X R20, PT, PT, R7, UR21, RZ, P5, !PT ;  /* 0x0000001507147c10 */ /* 0x000fe2000affe4ff */
[----:B--2---:R0:W-:Y:S01]  /*8180*/  STL [R1+0x8c], R23 ;  /* 0x00008c1701007387 */ /* 0x0041e20000100800 */
[----:B------:R-:W-:Y:S02]  /*8190*/  IADD3 R22, P5, PT, R4, UR16, RZ ;  /* 0x0000001004167c10 */ /* 0x000fe4000ffbe0ff */
[----:B------:R-:W-:Y:S01]  /*81a0*/  PRMT R17, RZ, 0x7610, R17 ;  /* 0x00007610ff117816 */ /* 0x000fe20000000011 */
[----:B------:R-:W-:Y:S01]  /*81b0*/  STL [R1+0x49c], R19 ;  /* 0x00049c1301007387 */ /* 0x000fe20000100800 */
[----:B------:R-:W-:Y:S01]  /*81c0*/  UIMAD UR12, UR6, 0xd, URZ ;  /* 0x0000000d060c78a4 */ /* 0x000fe2000f8e02ff */
[----:B------:R-:W-:Y:S01]  /*81d0*/  PRMT R145, RZ, 0x7610, R145 ;  /* 0x00007610ff917816 */ /* 0x000fe20000000091 */
[----:B------:R-:W1:Y:S01]  /*81e0*/  LDCU UR21, c[0x0][0x3b0] ;  /* 0x00007600ff1577ac */ /* 0x000e620008000800 */
[----:B0-----:R-:W-:Y:S02]  /*81f0*/  IADD3.X R23, PT, PT, R6, UR23, RZ, P5, !PT ;  /* 0x0000001706177c10 */ /* 0x001fe4000affe4ff */
[----:B------:R-:W-:Y:S01]  /*8200*/  IADD3 R25, P5, PT, R4, UR5, RZ ;  /* 0x0000000504197c10 */ /* 0x000fe2000ffbe0ff */
[----:B------:R0:W-:Y:S03]  /*8210*/  STL [R1+0x490], R101 ;  /* 0x0004906501007387 */ /* 0x0001e60000100800 */
[----:B------:R-:W-:-:S02]  /*8220*/  IADD3.X R26, PT, PT, R6, UR17, RZ, P5, !PT ;  /* 0x00000011061a7c10 */ /* 0x000fc4000affe4ff */
[----:B------:R-:W-:Y:S01]  /*8230*/  ISETP.GE.U32.AND P5, PT, R27, 0x7fffffbb, PT ;  /* 0x7fffffbb1b00780c */ /* 0x000fe20003fa6070 */
[----:B0-----:R-:W-:-:S05]  /*8240*/  @P4 IMAD.MOV.U32 R101, RZ, RZ, R132 ;  /* 0x000000ffff654224 */ /* 0x001fca00078e0084 */
[----:B------:R0:W2:Y:S02]  /*8250*/  @P4 LDG.E.U8 R24, desc[UR18][R100.64] ;  /* 0x0000001264184981 */ /* 0x0000a4000c1e1100 */
[----:B0-----:R-:W-:Y:S02]  /*8260*/  @P3 IMAD.MOV.U32 R100, RZ, RZ, R22 ;  /* 0x000000ffff643224 */ /* 0x001fe400078e0016 */
[----:B------:R-:W-:-:S05]  /*8270*/  @P3 IMAD.MOV.U32 R101, RZ, RZ, R23 ;  /* 0x000000ffff653224 */ /* 0x000fca00078e0017 */
[----:B------:R0:W3:Y:S02]  /*8280*/  @P3 LDG.E.U8 R21, desc[UR18][R100.64] ;  /* 0x0000001264153981 */ /* 0x0000e4000c1e1100 */
[----:B0-----:R-:W-:Y:S02]  /*8290*/  @!P5 IMAD.MOV.U32 R100, RZ, RZ, R25 ;  /* 0x000000ffff64d224 */ /* 0x001fe400078e0019 */
[----:B------:R-:W-:-:S05]  /*82a0*/  @!P5 IMAD.MOV.U32 R101, RZ, RZ, R26 ;  /* 0x000000ffff65d224 */ /* 0x000fca00078e001a */
[----:B------:R0:W2:Y:S04]  /*82b0*/  @!P5 LDG.E.U8 R160, desc[UR18][R100.64] ;  /* 0x0000001264a0d981 */ /* 0x0000a8000c1e1100 */
[----:B------:R-:W-:Y:S04]  /*82c0*/  STL [R1+0x504], R127 ;  /* 0x0005047f01007387 */ /* 0x000fe80000100800 */
[----:B------:R-:W-:Y:S04]  /*82d0*/  STL [R1+0x498], R20 ;  /* 0x0004981401007387 */ /* 0x000fe80000100800 */
[----:B------:R-:W-:Y:S04]  /*82e0*/  STL [R1+0x574], R22 ;  /* 0x0005741601007387 */ /* 0x000fe80000100800 */
[----:B------:R-:W-:Y:S04]  /*82f0*/  STL [R1+0x500], R132 ;  /* 0x0005008401007387 */ /* 0x000fe80000100800 */
[----:B------:R-:W-:Y:S04]  /*8300*/  STL [R1+0x570], R23 ;  /* 0x0005701701007387 */ /* 0x000fe80000100800 */
[----:B------:R-:W-:Y:S04]  /*8310*/  STL [R1+0xc68], R25 ;  /* 0x000c681901007387 */ /* 0x000fe80000100800 */
[----:B----4-:R-:W-:Y:S01]  /*8320*/  STL [R1+0x84], R143 ;  /* 0x0000848f01007387 */ /* 0x010fe20000100800 */
[----:B0-----:R-:W-:-:S03]  /*8330*/  @P1 IMAD.MOV.U32 R100, RZ, RZ, R19 ;  /* 0x000000ffff641224 */ /* 0x001fc600078e0013 */
[----:B------:R-:W-:Y:S01]  /*8340*/  STL [R1+0xc64], R26 ;  /* 0x000c641a01007387 */ /* 0x000fe20000100800 */
[----:B------:R-:W-:-:S03]  /*8350*/  @P1 IMAD.MOV.U32 R101, RZ, RZ, R20 ;  /* 0x000000ffff651224 */ /* 0x000fc600078e0014 */
[----:B--2---:R0:W-:Y:S02]  /*8360*/  STL [R1+0xc80], R160 ;  /* 0x000c80a001007387 */ /* 0x0041e40000100800 */
[----:B0-----:R-:W-:-:S06]  /*8370*/  PRMT R160, RZ, 0x7610, R160 ;  /* 0x00007610ffa07816 */ /* 0x001fcc00000000a0 */
[----:B------:R0:W2:Y:S01]  /*8380*/  @P1 LDG.E.U8 R160, desc[UR18][R100.64] ;  /* 0x0000001264a01981 */ /* 0x0000a2000c1e1100 */
[----:B------:R-:W-:-:S04]  /*8390*/  IADD3 R19, P1, PT, R5, UR13, RZ ;  /* 0x0000000d05137c10 */ /* 0x000fc8000ff3e0ff */
[----:B------:R-:W-:Y:S01]  /*83a0*/  IADD3.X R20, PT, PT, R7, UR22, RZ, P1, !PT ;  /* 0x0000001607147c10 */ /* 0x000fe20008ffe4ff */
[----:B------:R-:W-:Y:S01]  /*83b0*/  STL [R1+0x80], R24 ;  /* 0x0000801801007387 */ /* 0x000fe20000100800 */
[----:B------:R-:W-:Y:S01]  /*83c0*/  VIADD R27, R18, 0xfffffff2 ;  /* 0xfffffff2121b7836 */ /* 0x000fe20000000000 */
[----:B------:R-:W-:Y:S01]  /*83d0*/  USHF.R.S32.HI UR13, URZ, 0x1f, UR12 ;  /* 0x0000001fff0d7899 */ /* 0x000fe2000801140c */
[----:B0-----:R-:W-:Y:S02]  /*83e0*/  @P4 IMAD.MOV.U32 R100, RZ, RZ, R19 ;  /* 0x000000ffff644224 */ /* 0x001fe400078e0013 */
[----:B------:R-:W-:Y:S01]  /*83f0*/  IMAD.MOV.U32 R127, RZ, RZ, R129 ;  /* 0x000000ffff7f7224 */ /* 0x000fe200078e0081 */
[----:B------:R-:W-:Y:S01]  /*8400*/  PRMT R162, RZ, 0x7610, R162 ;  /* 0x00007610ffa27816 */ /* 0x000fe200000000a2 */
[----:B------:R-:W-:Y:S01]  /*8410*/  @P4 IMAD.MOV.U32 R101, RZ, RZ, R20 ;  /* 0x000000ffff654224 */ /* 0x000fe200078e0014 */
[----:B------:R-:W-:Y:S02]  /*8420*/  PRMT R147, RZ, 0x7610, R147 ;  /* 0x00007610ff937816 */ /* 0x000fe40000000093 */
[----:B------:R-:W-:-:S02]  /*8430*/  PRMT R141, RZ, 0x7610, R141 ;  /* 0x00007610ff8d7816 */ /* 0x000fc4000000008d */
[----:B------:R-:W-:Y:S01]  /*8440*/  PRMT R142, RZ, 0x7610, R142 ;  /* 0x00007610ff8e7816 */ /* 0x000fe2000000008e */
[----:B------:R-:W4:Y:S01]  /*8450*/  @P4 LDG.E.U8 R17, desc[UR18][R100.64] ;  /* 0x0000001264114981 */ /* 0x000f22000c1e1100 */
[----:B------:R-:W-:Y:S01]  /*8460*/  ISETP.GT.U32.AND P1, PT, R30, R93, PT ;  /* 0x0000005d1e00720c */ /* 0x000fe20003f24070 */
[----:B------:R-:W0:Y:S02]  /*8470*/  LDCU UR22, c[0x0][0x3b0] ;  /* 0x00007600ff1677ac */ /* 0x000e240008000800 */
[----:B---3--:R-:W-:Y:S04]  /*8480*/  STL [R1+0x7c], R21 ;  /* 0x00007c1501007387 */ /* 0x008fe80000100800 */
[----:B------:R-:W-:Y:S01]  /*8490*/  STL [R1+0x50c], R19 ;  /* 0x00050c1301007387 */ /* 0x000fe20000100800 */
[----:B------:R-:W-:-:S03]  /*84a0*/  ISETP.GE.U32.AND P4, PT, R27, 0x7fffffb3, PT ;  /* 0x7fffffb31b00780c */ /* 0x000fc60003f86070 */
[----:B------:R-:W-:Y:S02]  /*84b0*/  STL [R1+0x508], R20 ;  /* 0x0005081401007387 */ /* 0x000fe40000100800 */
[----:B------:R-:W-:Y:S02]  /*84c0*/  @!P1 IMAD.IADD R93, R93, 0x1, -R30 ;  /* 0x000000015d5d9824 */ /* 0x000fe400078e0a1e */
[----:B------:R-:W-:Y:S02]  /*84d0*/  IMAD.MOV.U32 R129, RZ, RZ, R16 ;  /* 0x000000ffff817224 */ /* 0x000fe400078e0010 */
[----:B------:R-:W-:Y:S02]  /*84e0*/  IMAD.MOV.U32 R16, RZ, RZ, R14 ;  /* 0x000000ffff107224 */ /* 0x000fe400078e000e */
[----:B------:R-:W-:Y:S02]  /*84f0*/  IMAD.MOV.U32 R14, RZ, RZ, R15 ;  /* 0x000000ffff0e7224 */ /* 0x000fe400078e000f */
[----:B------:R-:W-:-:S02]  /*8500*/  IMAD.MOV.U32 R15, RZ, RZ, R13 ;  /* 0x000000ffff0f7224 */ /* 0x000fc400078e000d */
[----:B------:R-:W-:Y:S02]  /*8510*/  IMAD.MOV.U32 R13, RZ, RZ, R164 ;  /* 0x000000ffff0d7224 */ /* 0x000fe400078e00a4 */
[----:B------:R-:W-:Y:S02]  /*8520*/  IMAD.MOV.U32 R132, RZ, RZ, R129 ;  /* 0x000000ffff847224 */ /* 0x000fe400078e0081 */
[----:B------:R-:W-:Y:S02]  /*8530*/  IMAD.MOV.U32 R129, RZ, RZ, R13 ;  /* 0x000000ffff817224 */ /* 0x000fe400078e000d */
[----:B------:R-:W-:Y:S02]  /*8540*/  IMAD.MOV.U32 R13, RZ, RZ, R124 ;  /* 0x000000ffff0d7224 */ /* 0x000fe400078e007c */
[----:B------:R-:W-:Y:S02]  /*8550*/  IMAD.MOV.U32 R124, RZ, RZ, R11 ;  /* 0x000000ffff7c7224 */ /* 0x000fe400078e000b */
[----:B------:R-:W-:Y:S01]  /*8560*/  IMAD.MOV.U32 R11, RZ, RZ, R32 ;  /* 0x000000ffff0b7224 */ /* 0x000fe200078e0020 */
[----:B------:R-:W-:-:S02]  /*8570*/  SHF.R.U32.HI R32, RZ, 0xa, R34 ;  /* 0x0000000aff207819 */ /* 0x000fc40000011622 */
[----:B------:R-:W-:Y:S02]  /*8580*/  PRMT R140, RZ, 0x7610, R140 ;  /* 0x00007610ff8c7816 */ /* 0x000fe4000000008c */
[----:B------:R-:W-:Y:S02]  /*8590*/  PRMT R131, RZ, 0x7610, R131 ;  /* 0x00007610ff837816 */ /* 0x000fe40000000083 */
[----:B------:R-:W-:Y:S02]  /*85a0*/  PRMT R146, RZ, 0x7610, R146 ;  /* 0x00007610ff927816 */ /* 0x000fe40000000092 */
[----:B------:R-:W-:Y:S01]  /*85b0*/  PRMT R137, RZ, 0x7610, R137 ;  /* 0x00007610ff897816 */ /* 0x000fe20000000089 */
[----:B----4-:R3:W-:Y:S02]  /*85c0*/  STL [R1+0x50], R17 ;  /* 0x0000501101007387 */ /* 0x0107e40000100800 */
[----:B---3--:R-:W-:-:S04]  /*85d0*/  IADD3 R17, P1, PT, R5, UR16, RZ ;  /* 0x0000001005117c10 */ /* 0x008fc8000ff3e0ff */
[----:B------:R-:W-:Y:S01]  /*85e0*/  IADD3.X R19, PT, PT, R7, UR23, RZ, P1, !PT ;  /* 0x0000001707137c10 */ /* 0x000fe20008ffe4ff */
[----:B------:R3:W-:Y:S01]  /*85f0*/  STL [R1+0x580], R17 ;  /* 0x0005801101007387 */ /* 0x0007e20000100800 */
[----:B------:R-:W-:Y:S01]  /*8600*/  IADD3 R20, P1, PT, R4, UR12, RZ ;  /* 0x0000000c04147c10 */ /* 0x000fe2000ff3e0ff */
[----:B------:R-:W4:Y:S03]  /*8610*/  LDCU UR23, c[0x0][0x3b0] ;  /* 0x00007600ff1777ac */ /* 0x000f260008000800 */
[----:B------:R-:W-:Y:S01]  /*8620*/  IADD3.X R164, PT, PT, R6, UR13, RZ, P1, !PT ;  /* 0x0000000d06a47c10 */ /* 0x000fe20008ffe4ff */
[----:B------:R-:W-:Y:S01]  /*8630*/  @!P4 IMAD.MOV.U32 R100, RZ, RZ, R20 ;  /* 0x000000ffff64c224 */ /* 0x000fe200078e0014 */
[----:B------:R-:W-:-:S03]  /*8640*/  ISETP.GT.U32.AND P1, PT, R30, R92, PT ;  /* 0x0000005c1e00720c */ /* 0x000fc60003f24070 */
[----:B------:R-:W-:-:S05]  /*8650*/  @!P4 IMAD.MOV.U32 R101, RZ, RZ, R164 ;  /* 0x000000ffff65c224 */ /* 0x000fca00078e00a4 */
[----:B------:R0:W2:Y:S02]  /*8660*/  @!P4 LDG.E.U8 R145, desc[UR18][R100.64] ;  /* 0x000000126491c981 */ /* 0x0000a4000c1e1100 */
[----:B0-----:R-:W-:Y:S02]  /*8670*/  @P3 IMAD.MOV.U32 R100, RZ, RZ, R17 ;  /* 0x000000ffff643224 */ /* 0x001fe400078e0011 */
[----:B------:R-:W-:Y:S02]  /*8680*/  @P3 IMAD.MOV.U32 R101, RZ, RZ, R19 ;  /* 0x000000ffff653224 */ /* 0x000fe400078e0013 */
[----:B------:R-:W-:Y:S01]  /*8690*/  @!P1 IMAD.IADD R92, R92, 0x1, -R30 ;  /* 0x000000015c5c9824 */ /* 0x000fe200078e0a1e */
[----:B------:R-:W-:Y:S02]  /*86a0*/  ISETP.GT.U32.AND P1, PT, R30, R91, PT ;  /* 0x0000005b1e00720c */ /* 0x000fe40003f24070 */
[----:B------:R0:W2:Y:S01]  /*86b0*/  @P3 LDG.E.U8 R162, desc[UR18][R100.64] ;  /* 0x0000001264a23981 */ /* 0x0000a2000c1e1100 */
[----:B------:R-:W-:Y:S01]  /*86c0*/  IADD3 R27, P3, PT, R5, UR5, RZ ;  /* 0x00000005051b7c10 */ /* 0x000fe2000ff7e0ff */
[----:B---3--:R-:W-:-:S02]  /*86d0*/  IMAD.MOV.U32 R17, RZ, RZ, R127 ;  /* 0x000000ffff117224 */ /* 0x008fc400078e007f */
[----:B------:R-:W-:Y:S02]  /*86e0*/  IMAD.MOV.U32 R127, RZ, RZ, R2 ;  /* 0x000000ffff7f7224 */ /* 0x000fe400078e0002 */
[----:B------:R-:W-:Y:S01]  /*86f0*/  IMAD.MOV.U32 R2, RZ, RZ, R28 ;  /* 0x000000ffff027224 */ /* 0x000fe200078e001c */
[----:B------:R-:W-:Y:S01]  /*8700*/  IADD3.X R28, PT, PT, R7, UR17, RZ, P3, !PT ;  /* 0x00000011071c7c10 */ /* 0x000fe20009ffe4ff */
[----:B------:R-:W-:Y:S01]  /*8710*/  UIMAD UR5, UR6, 0x15, URZ ;  /* 0x00000015060578a4 */ /* 0x000fe2000f8e02ff */
[----:B------:R-:W-:Y:S02]  /*8720*/  ISETP.GT.U32.AND P3, PT, R30, R90, PT ;  /* 0x0000005a1e00720c */ /* 0x000fe40003f64070 */
[----:B------:R-:W-:Y:S01]  /*8730*/  @!P1 IMAD.IADD R91, R91, 0x1, -R30 ;  /* 0x000000015b5b9824 */ /* 0x000fe200078e0a1e */
[----:B------:R-:W-:Y:S01]  /*8740*/  LOP3.LUT P1, RZ, R32, 0x1, RZ, 0xc0, !PT ;  /* 0x0000000120ff7812 */ /* 0x000fe2000782c0ff */
[----:B------:R-:W-:Y:S01]  /*8750*/  USHF.R.S32.HI UR16, URZ, 0x1f, UR5 ;  /* 0x0000001fff107899 */ /* 0x000fe20008011405 */
[----:B0-----:R-:W-:Y:S01]  /*8760*/  @!P5 IMAD.MOV.U32 R100, RZ, RZ, R27 ;  /* 0x000000ffff64d224 */ /* 0x001fe200078e001b */
[----:B------:R0:W-:Y:S01]  /*8770*/  STL [R1+0x578], R19 ;  /* 0x0005781301007387 */ /* 0x0001e20000100800 */
[----:B------:R-:W-:Y:S01]  /*8780*/  @!P5 IMAD.MOV.U32 R101, RZ, RZ, R28 ;  /* 0x000000ffff65d224 */ /* 0x000fe200078e001c */
[----:B------:R-:W3:Y:S04]  /*8790*/  LDCU UR17, c[0x0][0x3b0] ;  /* 0x00007600ff1177ac */ /* 0x000ee80008000800 */
[----:B------:R1:W2:Y:S01]  /*87a0*/  @!P5 LDG.E.U8 R147, desc[UR18][R100.64] ;  /* 0x000000126493d981 */ /* 0x0002a2000c1e1100 */
[----:B------:R-:W-:Y:S01]  /*87b0*/  @!P3 IMAD.IADD R90, R90, 0x1, -R30 ;  /* 0x000000015a5ab824 */ /* 0x000fe200078e0a1e */
[----:B------:R-:W-:-:S02]  /*87c0*/  IADD3 R21, P3, PT, R4, UR5, RZ ;  /* 0x0000000504157c10 */ /* 0x000fc4000ff7e0ff */
[----:B0-----:R-:W-:Y:S02]  /*87d0*/  IADD3 R19, P5, PT, R5, UR12, RZ ;  /* 0x0000000c05137c10 */ /* 0x001fe4000ffbe0ff */
[----:B------:R-:W-:Y:S01]  /*87e0*/  IADD3.X R22, PT, PT, R6, UR16, RZ, P3, !PT ;  /* 0x0000001006167c10 */ /* 0x000fe20009ffe4ff */
[----:B------:R0:W-:Y:S01]  /*87f0*/  STL [R1], R20 ;  /* 0x0000001401007387 */ /* 0x0001e20000100800 */
[----:B-1----:R-:W-:-:S03]  /*8800*/  @P1 IMAD.MOV.U32 R100, RZ, RZ, R21 ;  /* 0x000000ffff641224 */ /* 0x002fc600078e0015 */
[----:B------:R-:W-:Y:S01]  /*8810*/  @P1 IMAD.MOV.U32 R101, RZ, RZ, R22 ;  /* 0x000000ffff651224 */ /* 0x000fe200078e0016 */
[----:B0-----:R-:W-:-:S04]  /*8820*/  IADD3.X R20, PT, PT, R7, UR13, RZ, P5, !PT ;  /* 0x0000000d07147c10 */ /* 0x001fc8000affe4ff */
[----:B------:R0:W2:Y:S01]  /*8830*/  @P1 LDG.E.U8 R141, desc[UR18][R100.64] ;  /* 0x00000012648d1981 */ /* 0x0000a2000c1e1100 */
[C---:B------:R-:W-:Y:S01]  /*8840*/  ISETP.GT.U32.AND P5, PT, R30.reuse, R95, PT ;  /* 0x0000005f1e00720c */ /* 0x040fe20003fa4070 */
[----:B------:R-:W1:Y:S02]  /*8850*/  LDCU UR13, c[0x0][0x3b0] ;  /* 0x00007600ff0d77ac */ /* 0x000e640008000800 */
[----:B------:R-:W-:Y:S01]  /*8860*/  STL [R1+0xc6c], R164 ;  /* 0x000c6ca401007387 */ /* 0x000fe20000100800 */
[----:B0-----:R-:W-:Y:S02]  /*8870*/  @!P4 IMAD.MOV.U32 R100, RZ, RZ, R19 ;  /* 0x000000ffff64c224 */ /* 0x001fe400078e0013 */
[----:B------:R-:W-:Y:S01]  /*8880*/  @!P4 IMAD.MOV.U32 R101, RZ, RZ, R20 ;  /* 0x000000ffff65c224 */ /* 0x000fe200078e0014 */
[----:B------:R-:W-:Y:S01]  /*8890*/  STL [R1+0xc74], R27 ;  /* 0x000c741b01007387 */ /* 0x000fe20000100800 */
[----:B------:R-:W-:-:S03]  /*88a0*/  ISETP.GT.U32.AND P3, PT, R30, R94, PT ;  /* 0x0000005e1e00720c */ /* 0x000fc60003f64070 */
[----:B------:R-:W-:Y:S04]  /*88b0*/  STL [R1+0xc70], R28 ;  /* 0x000c701c01007387 */ /* 0x000fe80000100800 */
[----:B------:R0:W-:Y:S04]  /*88c0*/  STL [R1+0x8], R19 ;  /* 0x0000081301007387 */ /* 0x0001e80000100800 */
[----:B------:R1:W2:Y:S01]  /*88d0*/  @!P4 LDG.E.U8 R142, desc[UR18][R100.64] ;  /* 0x00000012648ec981 */ /* 0x0002a2000c1e1100 */
[----:B------:R-:W-:-:S03]  /*88e0*/  @!P5 IMAD.IADD R95, R95, 0x1, -R30 ;  /* 0x000000015f5fd824 */ /* 0x000fc600078e0a1e */
[----:B------:R-:W-:Y:S01]  /*88f0*/  STL [R1+0xd4], R21 ;  /* 0x0000d41501007387 */ /* 0x000fe20000100800 */
[----:B0-----:R-:W-:-:S03]  /*8900*/  IADD3 R19, P4, PT, R5, UR5, RZ ;  /* 0x0000000505137c10 */ /* 0x001fc6000ff9e0ff */
[----:B------:R0:W-:Y:S01]  /*8910*/  STL [R1+0x4], R20 ;  /* 0x0000041401007387 */ /* 0x0001e20000100800 */
[----:B------:R-:W-:Y:S01]  /*8920*/  ISETP.GT.U32.AND P5, PT, R30, R98, PT ;  /* 0x000000621e00720c */ /* 0x000fe20003fa4070 */
[----:B-1----:R-:W-:Y:S01]  /*8930*/  @P1 IMAD.MOV.U32 R100, RZ, RZ, R19 ;  /* 0x000000ffff641224 */ /* 0x002fe200078e0013 */
[----:B0-----:R-:W-:Y:S01]  /*8940*/  IADD3.X R20, PT, PT, R7, UR16, RZ, P4, !PT ;  /* 0x0000001007147c10 */ /* 0x001fe2000a7fe4ff */
[----:B------:R-:W-:Y:S01]  /*8950*/  @!P3 IMAD.IADD R94, R94, 0x1, -R30 ;  /* 0x000000015e5eb824 */ /* 0x000fe200078e0a1e */
[----:B------:R-:W-:-:S09]  /*8960*/  UIMAD UR5, UR6, 0x1d, URZ ;  /* 0x0000001d060578a4 */ /* 0x000fd2000f8e02ff */
[----:B------:R-:W-:Y:S01]  /*8970*/  @!P5 IMAD.IADD R98, R98, 0x1, -R30 ;  /* 0x000000016262d824 */ /* 0x000fe200078e0a1e */
[----:B------:R-:W-:Y:S01]  /*8980*/  STL [R1+0xd0], R22 ;  /* 0x0000d01601007387 */ /* 0x000fe20000100800 */
[----:B------:R-:W-:Y:S01]  /*8990*/  @P1 IMAD.MOV.U32 R101, RZ, RZ, R20 ;  /* 0x000000ffff651224 */ /* 0x000fe200078e0014 */
[----:B------:R-:W-:Y:S01]  /*89a0*/  ISETP.GT.U32.AND P3, PT, R30, R97, PT ;  /* 0x000000611e00720c */ /* 0x000fe20003f64070 */
[----:B------:R-:W0:Y:S03]  /*89b0*/  LDCU UR16, c[0x0][0x3b0] ;  /* 0x00007600ff1077ac */ /* 0x000e260008000800 */
[----:B------:R1:W2:Y:S01]  /*89c0*/  @P1 LDG.E.U8 R140, desc[UR18][R100.64] ;  /* 0x00000012648c1981 */ /* 0x0002a2000c1e1100 */
[----:B------:R-:W-:Y:S02]  /*89d0*/  ISETP.GE.AND P1, PT, R29, RZ, PT ;  /* 0x000000ff1d00720c */ /* 0x000fe40003f26270 */
[----:B------:R-:W-:-:S04]  /*89e0*/  SHF.R.U32.HI R29, RZ, 0x2, R34 ;  /* 0x00000002ff1d7819 */ /* 0x000fc80000011622 */
[----:B------:R-:W-:Y:S01]  /*89f0*/  LOP3.LUT P5, RZ, R29, 0x1, RZ, 0xc0, !PT ;  /* 0x000000011dff7812 */ /* 0x000fe200078ac0ff */
[----:B------:R0:W-:Y:S01]  /*8a00*/  STL [R1+0x35c], R19 ;  /* 0x00035c1301007387 */ /* 0x0001e20000100800 */
[----:B------:R-:W-:Y:S01]  /*8a10*/  @!P3 IMAD.IADD R97, R97, 0x1, -R30 ;  /* 0x000000016161b824 */ /* 0x000fe200078e0a1e */
[----:B------:R-:W-:Y:S01]  /*8a20*/  ISETP.GT.U32.AND P4, PT, R30, R96, PT ;  /* 0x000000601e00720c */ /* 0x000fe20003f84070 */
[----:B------:R-:W-:Y:S01]  /*8a30*/  USHF.R.S32.HI UR12, URZ, 0x1f, UR5 ;  /* 0x0000001fff0c7899 */ /* 0x000fe20008011405 */
[----:B------:R1:W-:Y:S01]  /*8a40*/  STL [R1+0x358], R20 ;  /* 0x0003581401007387 */ /* 0x0003e20000100800 */
[----:B0-----:R-:W-:-:S05]  /*8a50*/  IADD3 R19, P3, PT, R4, UR5, RZ ;  /* 0x0000000504137c10 */ /* 0x001fca000ff7e0ff */
[----:B------:R0:W-:Y:S02]  /*8a60*/  STL [R1+0x3c4], R19 ;  /* 0x0003c41301007387 */ /* 0x0001e40000100800 */
[----:B-1----:R-:W-:Y:S01]  /*8a70*/  @P5 IMAD.MOV.U32 R100, RZ, RZ, R19 ;  /* 0x000000ffff645224 */ /* 0x002fe200078e0013 */
[----:B------:R-:W-:Y:S01]  /*8a80*/  IADD3.X R20, PT, PT, R6, UR12, RZ, P3, !PT ;  /* 0x0000000c06147c10 */ /* 0x000fe20009ffe4ff */
[----:B0-----:R-:W-:Y:S02]  /*8a90*/  IMAD.MOV.U32 R19, RZ, RZ, R17 ;  /* 0x000000ffff137224 */ /* 0x001fe400078e0011 */
[----:B------:R-:W-:Y:S02]  /*8aa0*/  IMAD.MOV.U32 R17, RZ, RZ, R13 ;  /* 0x000000ffff117224 */ /* 0x000fe400078e000d */
[----:B------:R-:W-:Y:S02]  /*8ab0*/  IMAD.MOV.U32 R13, RZ, RZ, R8 ;  /* 0x000000ffff0d7224 */ /* 0x000fe400078e0008 */
[----:B------:R-:W-:-:S02]  /*8ac0*/  IMAD.MOV.U32 R8, RZ, RZ, R99 ;  /* 0x000000ffff087224 */ /* 0x000fc400078e0063 */
[----:B------:R-:W-:Y:S01]  /*8ad0*/  IMAD.MOV.U32 R99, RZ, RZ, R31 ;  /* 0x000000ffff637224 */ /* 0x000fe200078e001f */
[----:B------:R-:W-:Y:S01]  /*8ae0*/  ISETP.GE.AND P3, PT, R103, RZ, PT ;  /* 0x000000ff6700720c */ /* 0x000fe20003f66270 */
[----:B------:R-:W-:Y:S02]  /*8af0*/  @!P4 IMAD.IADD R96, R96, 0x1, -R30 ;  /* 0x000000016060c824 */ /* 0x000fe400078e0a1e */
[----:B------:R-:W-:Y:S01]  /*8b00*/  @!P1 IMAD.MOV R99, RZ, RZ, -R99 ;  /* 0x000000ffff639224 */ /* 0x000fe200078e0a63 */
[----:B------:R-:W-:Y:S01]  /*8b10*/  ISETP.GE.AND P1, PT, R102, RZ, PT ;  /* 0x000000ff6600720c */ /* 0x000fe20003f26270 */
[----:B------:R0:W-:Y:S01]  /*8b20*/  STL [R1+0x3c0], R20 ;  /* 0x0003c01401007387 */ /* 0x0001e20000100800 */
[----:B------:R-:W-:Y:S01]  /*8b30*/  @P5 IMAD.MOV.U32 R101, RZ, RZ, R20 ;  /* 0x000000ffff655224 */ /* 0x000fe200078e0014 */
[----:B------:R-:W-:-:S04]  /*8b40*/  SHF.R.U64 R29, R38, 0x1a, RZ ;  /* 0x0000001a261d7819 */ /* 0x000fc800000012ff */
[----:B------:R-:W2:Y:S01]  /*8b50*/  @P5 LDG.E.U8 R131, desc[UR18][R100.64] ;  /* 0x0000001264835981 */ /* 0x000ea2000c1e1100 */
[----:B0-----:R-:W-:-:S04]  /*8b60*/  IADD3 R20, P4, PT, R5, UR5, RZ ;  /* 0x0000000505147c10 */ /* 0x001fc8000ff9e0ff */
[----:B------:R-:W-:Y:S02]  /*8b70*/  IADD3.X R21, PT, PT, R7, UR12, RZ, P4, !PT ;  /* 0x0000000c07157c10 */ /* 0x000fe4000a7fe4ff */
[----:B------:R-:W-:Y:S01]  /*8b80*/  ISETP.GE.AND P4, PT, R104, RZ, PT ;  /* 0x000000ff6800720c */ /* 0x000fe20003f86270 */
[----:B------:R-:W-:Y:S01]  /*8b90*/  @!P3 IMAD.MOV R39, RZ, RZ, -R39 ;  /* 0x000000ffff27b224 */ /* 0x000fe200078e0a27 */
[----:B------:R-:W-:Y:S01]  /*8ba0*/  LOP3.LUT P3, RZ, R29, 0x1, RZ, 0xc0, !PT ;  /* 0x000000011dff7812 */ /* 0x000fe2000786c0ff */
[----:B------:R-:W-:Y:S01]  /*8bb0*/  @!P1 IMAD.MOV R35, RZ, RZ, -R35 ;  /* 0x000000ffff239224 */ /* 0x000fe200078e0a23 */
[----:B------:R-:W-:Y:S01]  /*8bc0*/  ISETP.GE.AND P1, PT, R106, RZ, PT ;  /* 0x000000ff6a00720c */ /* 0x000fe20003f26270 */
[----:B------:R-:W-:Y:S01]  /*8bd0*/  UIMAD UR5, UR6, 0x25, URZ ;  /* 0x00000025060578a4 */ /* 0x000fe2000f8e02ff */
[----:B------:R0:W-:Y:S01]  /*8be0*/  STL [R1+0x3cc], R20 ;  /* 0x0003cc1401007387 */ /* 0x0001e20000100800 */
[----:B------:R-:W-:Y:S02]  /*8bf0*/  @P5 IMAD.MOV.U32 R30, RZ, RZ, R20 ;  /* 0x000000ffff1e5224 */ /* 0x000fe400078e0014 */
[----:B------:R-:W-:Y:S01]  /*8c00*/  USHF.R.S32.HI UR12, URZ, 0x1f, UR5 ;  /* 0x0000001fff0c7899 */ /* 0x000fe20008011405 */
[----:B------:R-:W-:-:S03]  /*8c10*/  @P5 IMAD.MOV.U32 R31, RZ, RZ, R21 ;  /* 0x000000ffff1f5224 */ /* 0x000fc600078e0015 */
[----:B------:R-:W-:Y:S01]  /*8c20*/  @!P4 IMAD.MOV R37, RZ, RZ, -R37 ;  /* 0x000000ffff25c224 */ /* 0x000fe200078e0a25 */
[----:B------:R1:W-:Y:S01]  /*8c30*/  STL [R1+0x3c8], R21 ;  /* 0x0003c81501007387 */ /* 0x0003e20000100800 */
[----:B0-----:R-:W-:-:S03]  /*8c40*/  IADD3 R20, P4, PT, R4, UR5, RZ ;  /* 0x0000000504147c10 */ /* 0x001fc6000ff9e0ff */
[----:B------:R0:W2:Y:S01]  /*8c50*/  @P5 LDG.E.U8 R163, desc[UR18][R30.64] ;  /* 0x000000121ea35981 */ /* 0x0000a2000c1e1100 */
[----:B------:R-:W-:Y:S01]  /*8c60*/  @!P1 IMAD.MOV R36, RZ, RZ, -R36 ;  /* 0x000000ffff249224 */ /* 0x000fe200078e0a24 */
[----:B------:R-:W-:Y:S02]  /*8c70*/  ISETP.GE.AND P1, PT, R107, RZ, PT ;  /* 0x000000ff6b00720c */ /* 0x000fe40003f26270 */
[----:B------:R3:W-:Y:S01]  /*8c80*/  STL [R1+0x434], R20 ;  /* 0x0004341401007387 */ /* 0x0007e20000100800 */
[----:B-1----:R-:W-:Y:S01]  /*8c90*/  IADD3.X R21, PT, PT, R6, UR12, RZ, P4, !PT ;  /* 0x0000000c06157c10 */ /* 0x002fe2000a7fe4ff */
[----:B0-----:R-:W-:-:S04]  /*8ca0*/  @P3 IMAD.MOV.U32 R30, RZ, RZ, R20 ;  /* 0x000000ffff1e3224 */ /* 0x001fc800078e0014 */
[----:B------:R0:W-:Y:S01]  /*8cb0*/  STL [R1+0x430], R21 ;  /* 0x0004301501007387 */ /* 0x0001e20000100800 */
[----:B---3--:R-:W-:Y:S01]  /*8cc0*/  IADD3 R20, P4, PT, R5, UR5, RZ ;  /* 0x0000000505147c10 */ /* 0x008fe2000ff9e0ff */
[----:B------:R-:W-:-:S05]  /*8cd0*/  @P3 IMAD.MOV.U32 R31, RZ, RZ, R21 ;  /* 0x000000ffff1f3224 */ /* 0x000fca00078e0015 */
[----:B------:R1:W3:Y:S01]  /*8ce0*/  @P3 LDG.E.U8 R155, desc[UR18][R30.64] ;  /* 0x000000121e9b3981 */ /* 0x0002e2000c1e1100 */
[----:B0-----:R-:W-:Y:S01]  /*8cf0*/  IADD3.X R21, PT, PT, R7, UR12, RZ, P4, !PT ;  /* 0x0000000c07157c10 */ /* 0x001fe2000a7fe4ff */
[----:B------:R-:W-:Y:S01]  /*8d00*/  @!P1 IMAD.MOV R40, RZ, RZ, -R40 ;  /* 0x000000ffff289224 */ /* 0x000fe200078e0a28 */
[----:B------:R-:W-:Y:S01]  /*8d10*/  ISETP.GE.AND P1, PT, R108, RZ, PT ;  /* 0x000000ff6c00720c */ /* 0x000fe20003f26270 */
[----:B-1----:R-:W-:Y:S02]  /*8d20*/  @P3 IMAD.MOV.U32 R30, RZ, RZ, R20 ;  /* 0x000000ffff1e3224 */ /* 0x002fe400078e0014 */
[----:B------:R-:W-:Y:S01]  /*8d30*/  @P3 IMAD.MOV.U32 R31, RZ, RZ, R21 ;  /* 0x000000ffff1f3224 */ /* 0x000fe200078e0015 */
[----:B------:R-:W-:-:S04]  /*8d40*/  ISETP.GE.AND P5, PT, R105, RZ, PT ;  /* 0x000000ff6900720c */ /* 0x000fc80003fa6270 */
[----:B------:R0:W2:Y:S01]  /*8d50*/  @P3 LDG.E.U8 R152, desc[UR18][R30.64] ;  /* 0x000000121e983981 */ /* 0x0000a2000c1e1100 */
[----:B------:R-:W-:Y:S02]  /*8d60*/  ISETP.GE.AND P3, PT, R112, RZ, PT ;  /* 0x000000ff7000720c */ /* 0x000fe40003f66270 */
[----:B------:R-:W-:Y:S02]  /*8d70*/  ISETP.GE.AND P4, PT, R110, RZ, PT ;  /* 0x000000ff6e00720c */ /* 0x000fe40003f86270 */
[----:B------:R-:W-:Y:S01]  /*8d80*/  SHF.R.U64 R29, R38, 0x12, RZ ;  /* 0x00000012261d7819 */ /* 0x000fe200000012ff */
[----:B------:R-:W-:Y:S01]  /*8d90*/  @!P1 IMAD.MOV R44, RZ, RZ, -R44 ;  /* 0x000000ffff2c9224 */ /* 0x000fe200078e0a2c */
[----:B------:R-:W-:Y:S02]  /*8da0*/  UIMAD UR5, UR6, 0x2d, URZ ;  /* 0x0000002d060578a4 */ /* 0x000fe4000f8e02ff */
[----:B------:R-:W-:Y:S01]  /*8db0*/  @!P5 IMAD.MOV R41, RZ, RZ, -R41 ;  /* 0x000000ffff29d224 */ /* 0x000fe200078e0a29 */
[----:B------:R-:W-:-:S02]  /*8dc0*/  LOP3.LUT P1, RZ, R29, 0x1, RZ, 0xc0, !PT ;  /* 0x000000011dff7812 */ /* 0x000fc4000782c0ff */
[----:B------:R-:W-:Y:S02]  /*8dd0*/  ISETP.GE.AND P5, PT, R109, RZ, PT ;  /* 0x000000ff6d00720c */ /* 0x000fe40003fa6270 */
[----:B------:R-:W-:Y:S01]  /*8de0*/  @!P3 IMAD.MOV R42, RZ, RZ, -R42 ;  /* 0x000000ffff2ab224 */ /* 0x000fe200078e0a2a */
[----:B------:R-:W-:Y:S01]  /*8df0*/  ISETP.GE.AND P3, PT, R115, RZ, PT ;  /* 0x000000ff7300720c */ /* 0x000fe20003f66270 */
[----:B------:R-:W-:Y:S01]  /*8e00*/  USHF.R.S32.HI UR12, URZ, 0x1f, UR5 ;  /* 0x0000001fff0c7899 */ /* 0x000fe20008011405 */
[----:B------:R1:W-:Y:S01]  /*8e10*/  STL [R1+0x43c], R20 ;  /* 0x00043c1401007387 */ /* 0x0003e20000100800 */
[----:B------:R-:W-:-:S03]  /*8e20*/  @!P4 IMAD.MOV R43, RZ, RZ, -R43 ;  /* 0x000000ffff2bc224 */ /* 0x000fc600078e0a2b */
[----:B------:R0:W-:Y:S01]  /*8e30*/  STL [R1+0x438], R21 ;  /* 0x0004381501007387 */ /* 0x0001e20000100800 */
[----:B-1----:R-:W-:-:S06]  /*8e40*/  IADD3 R20, P4, PT, R4, UR5, RZ ;  /* 0x0000000504147c10 */ /* 0x002fcc000ff9e0ff */
[----:B------:R-:W-:Y:S01]  /*8e50*/  @!P3 IMAD.MOV R46, RZ, RZ, -R46 ;  /* 0x000000ffff2eb224 */ /* 0x000fe200078e0a2e */
[----:B------:R-:W-:Y:S02]  /*8e60*/  ISETP.GE.AND P3, PT, R117, RZ, PT ;  /* 0x000000ff7500720c */ /* 0x000fe40003f66270 */
[----:B0-----:R-:W-:Y:S01]  /*8e70*/  IADD3.X R21, PT, PT, R6, UR12, RZ, P4, !PT ;  /* 0x0000000c06157c10 */ /* 0x001fe2000a7fe4ff */
[----:B------:R0:W-:Y:S01]  /*8e80*/  STL [R1+0x4a4], R20 ;  /* 0x0004a41401007387 */ /* 0x0001e20000100800 */
[----:B------:R-:W-:Y:S02]  /*8e90*/  @P1 IMAD.MOV.U32 R30, RZ, RZ, R20 ;  /* 0x000000ffff1e1224 */ /* 0x000fe400078e0014 */
[----:B------:R-:W-:Y:S01]  /*8ea0*/  @!P5 IMAD.MOV R45, RZ, RZ, -R45 ;  /* 0x000000ffff2dd224 */ /* 0x000fe200078e0a2d */
[----:B------:R-:W-:Y:S01]  /*8eb0*/  ISETP.GE.AND P5, PT, R111, RZ, PT ;  /* 0x000000ff6f00720c */ /* 0x000fe20003fa6270 */
[----:B------:R1:W-:Y:S01]  /*8ec0*/  STL [R1+0x4a0], R21 ;  /* 0x0004a01501007387 */ /* 0x0003e20000100800 */
[----:B------:R-:W-:Y:S01]  /*8ed0*/  @P1 IMAD.MOV.U32 R31, RZ, RZ, R21 ;  /* 0x000000ffff1f1224 */ /* 0x000fe200078e0015 */
[----:B0-----:R-:W-:-:S04]  /*8ee0*/  IADD3 R20, P4, PT, R5, UR5, RZ ;  /* 0x0000000505147c10 */ /* 0x001fc8000ff9e0ff */
[----:B------:R0:W2:Y:S01]  /*8ef0*/  @P1 LDG.E.U8 R146, desc[UR18][R30.64] ;  /* 0x000000121e921981 */ /* 0x0000a2000c1e1100 */
[----:B-1----:R-:W-:Y:S02]  /*8f00*/  IADD3.X R21, PT, PT, R7, UR12, RZ, P4, !PT ;  /* 0x0000000c07157c10 */ /* 0x002fe4000a7fe4ff */
[----:B------:R-:W-:Y:S02]  /*8f10*/  ISETP.GE.AND P4, PT, R121, RZ, PT ;  /* 0x000000ff7900720c */ /* 0x000fe40003f86270 */
[----:B------:R-:W-:Y:S01]  /*8f20*/  SHF.R.U64 R29, R38, 0xa, RZ ;  /* 0x0000000a261d7819 */ /* 0x000fe200000012ff */
[----:B0-----:R-:W-:Y:S02]  /*8f30*/  @P1 IMAD.MOV.U32 R30, RZ, RZ, R20 ;  /* 0x000000ffff1e1224 */ /* 0x001fe400078e0014 */
[----:B------:R-:W-:Y:S02]  /*8f40*/  @P1 IMAD.MOV.U32 R31, RZ, RZ, R21 ;  /* 0x000000ffff1f1224 */ /* 0x000fe400078e0015 */
[----:B------:R-:W-:Y:S01]  /*8f50*/  @!P3 IMAD.MOV R50, RZ, RZ, -R50 ;  /* 0x000000ffff32b224 */ /* 0x000fe200078e0a32 */
[----:B------:R-:W-:Y:S01]  /*8f60*/  LOP3.LUT P3, RZ, R29, 0x1, RZ, 0xc0, !PT ;  /* 0x000000011dff7812 */ /* 0x000fe2000786c0ff */
[----:B------:R-:W-:Y:S01]  /*8f70*/  @!P5 IMAD.MOV R47, RZ, RZ, -R47 ;  /* 0x000000ffff2fd224 */ /* 0x000fe200078e0a2f */
[----:B------:R0:W2:Y:S01]  /*8f80*/  @P1 LDG.E.U8 R137, desc[UR18][R30.64] ;  /* 0x000000121e891981 */ /* 0x0000a2000c1e1100 */
[----:B------:R-:W-:Y:S01]  /*8f90*/  ISETP.GE.AND P5, PT, R120, RZ, PT ;  /* 0x000000ff7800720c */ /* 0x000fe20003fa6270 */
[----:B------:R-:W-:Y:S01]  /*8fa0*/  UIMAD UR5, UR6, 0x35, URZ ;  /* 0x00000035060578a4 */ /* 0x000fe2000f8e02ff */
[----:B------:R-:W-:Y:S01]  /*8fb0*/  ISETP.GE.AND P1, PT, R123, RZ, PT ;  /* 0x000000ff7b00720c */ /* 0x000fe20003f26270 */
[----:B------:R1:W-:Y:S01]  /*8fc0*/  STL [R1+0x4ac], R20 ;  /* 0x0004ac1401007387 */ /* 0x0003e20000100800 */
[----:B------:R-:W-:Y:S01]  /*8fd0*/  @!P4 IMAD.MOV R49, RZ, RZ, -R49 ;  /* 0x000000ffff31c224 */ /* 0x000fe200078e0a31 */
[----:B------:R-:W-:-:S02]  /*8fe0*/  USHF.R.S32.HI UR12, URZ, 0x1f, UR5 ;  /* 0x0000001fff0c7899 */ /* 0x000fc40008011405 */
[----:B------:R0:W-:Y:S01]  /*8ff0*/  STL [R1+0x4a8], R21 ;  /* 0x0004a81501007387 */ /* 0x0001e20000100800 */
[----:B-1----:R-:W-:-:S05]  /*9000*/  IADD3 R20, P4, PT, R4, UR5, RZ ;  /* 0x0000000504147c10 */ /* 0x002fca000ff9e0ff */
[----:B------:R-:W-:Y:S01]  /*9010*/  @!P5 IMAD.MOV R51, RZ, RZ, -R51 ;  /* 0x000000ffff33d224 */ /* 0x000fe200078e0a33 */
[----:B0-----:R-:W-:Y:S01]  /*9020*/  IADD3.X R21, PT, PT, R6, UR12, RZ, P4, !PT ;  /* 0x0000000c06157c10 */ /* 0x001fe2000a7fe4ff */
[----:B------:R0:W-:Y:S01]  /*9030*/  STL [R1+0x514], R20 ;  /* 0x0005141401007387 */ /* 0x0001e20000100800 */
[----:B------:R-:W-:Y:S01]  /*9040*/  @P3 IMAD.MOV.U32 R30, RZ, RZ, R20 ;  /* 0x000000ffff1e3224 */ /* 0x000fe200078e0014 */
[----:B------:R-:W-:Y:S01]  /*9050*/  ISETP.GE.AND P5, PT, R122, RZ, PT ;  /* 0x000000ff7a00720c */ /* 0x000fe20003fa6270 */
[----:B------:R-:W-:Y:S01]  /*9060*/  @!P1 IMAD.MOV R48, RZ, RZ, -R48 ;  /* 0x000000ffff309224 */ /* 0x000fe200078e0a30 */
[----:B------:R-:W-:Y:S01]  /*9070*/  ISETP.GE.AND P1, PT, R126, RZ, PT ;  /* 0x000000ff7e00720c */ /* 0x000fe20003f26270 */
[----:B------:R1:W-:Y:S01]  /*9080*/  STL [R1+0x510], R21 ;  /* 0x0005101501007387 */ /* 0x0003e20000100800 */
[----:B------:R-:W-:Y:S01]  /*9090*/  PRMT R122, RZ, 0x7610, R122 ;  /* 0x00007610ff7a7816 */ /* 0x000fe2000000007a */
[----:B------:R-:W-:Y:S01]  /*90a0*/  @P3 IMAD.MOV.U32 R31, RZ, RZ, R21 ;  /* 0x000000ffff1f3224 */ /* 0x000fe200078e0015 */
[----:B0-----:R-:W-:-:S04]  /*90b0*/  IADD3 R20, P4, PT, R5, UR5, RZ ;  /* 0x0000000505147c10 */ /* 0x001fc8000ff9e0ff */
[----:B------:R0:W2:Y:S01]  /*90c0*/  @P3 LDG.E.U8 R122, desc[UR18][R30.64] ;  /* 0x000000121e7a3981 */ /* 0x0000a2000c1e1100 */
[----:B-1----:R-:W-:Y:S02]  /*90d0*/  IADD3.X R21, PT, PT, R7, UR12, RZ, P4, !PT ;  /* 0x0000000c07157c10 */ /* 0x002fe4000a7fe4ff */
[----:B------:R-:W-:Y:S01]  /*90e0*/  PRMT R121, RZ, 0x7610, R121 ;  /* 0x00007610ff797816 */ /* 0x000fe20000000079 */
[----:B0-----:R-:W-:Y:S02]  /*90f0*/  @P3 IMAD.MOV.U32 R30, RZ, RZ, R20 ;  /* 0x000000ffff1e3224 */ /* 0x001fe400078e0014 */
[----:B------:R-:W-:Y:S02]  /*9100*/  @P3 IMAD.MOV.U32 R31, RZ, RZ, R21 ;  /* 0x000000ffff1f3224 */ /* 0x000fe400078e0015 */
[----:B------:R-:W-:Y:S01]  /*9110*/  @!P1 IMAD.MOV R52, RZ, RZ, -R52 ;  /* 0x000000ffff349224 */ /* 0x000fe200078e0a34 */
[----:B------:R-:W-:Y:S02]  /*9120*/  ISETP.GE.AND P1, PT, R128, RZ, PT ;  /* 0x000000ff8000720c */ /* 0x000fe40003f26270 */
[----:B------:R0:W2:Y:S01]  /*9130*/  @P3 LDG.E.U8 R121, desc[UR18][R30.64] ;  /* 0x000000121e793981 */ /* 0x0000a2000c1e1100 */
[----:B------:R-:W-:-:S02]  /*9140*/  ISETP.GE.AND P3, PT, R135, RZ, PT ;  /* 0x000000ff8700720c */ /* 0x000fc40003f66270 */
[----:B------:R-:W-:Y:S02]  /*9150*/  ISETP.GE.AND P4, PT, R133, RZ, PT ;  /* 0x000000ff8500720c */ /* 0x000fe40003f86270 */
[----:B------:R-:W-:Y:S01]  /*9160*/  SHF.R.U64 R29, R38, 0x2, RZ ;  /* 0x00000002261d7819 */ /* 0x000fe200000012ff */
[----:B------:R-:W-:Y:S01]  /*9170*/  @!P5 IMAD.MOV R53, RZ, RZ, -R53 ;  /* 0x000000ffff35d224 */ /* 0x000fe200078e0a35 */
[----:B------:R-:W-:-:S04]  /*9180*/  UIMAD UR5, UR6, 0x3d, URZ ;  /* 0x0000003d060578a4 */ /* 0x000fc8000f8e02ff */
[----:B------:R-:W-:Y:S01]  /*9190*/  @!P1 IMAD.MOV R56, RZ, RZ, -R56 ;  /* 0x000000ffff389224 */ /* 0x000fe200078e0a38 */
[----:B------:R-:W-:Y:S02]  /*91a0*/  LOP3.LUT P1, RZ, R29, 0x1, RZ, 0xc0, !PT ;  /* 0x000000011dff7812 */ /* 0x000fe4000782c0ff */
[----:B------:R-:W-:Y:S01]  /*91b0*/  @!P3 IMAD.MOV R54, RZ, RZ, -R54 ;  /* 0x000000ffff36b224 */ /* 0x000fe200078e0a36 */
[----:B------:R-:W-:Y:S02]  /*91c0*/  ISETP.GE.AND P3, PT, R136, RZ, PT ;  /* 0x000000ff8800720c */ /* 0x000fe40003f66270 */
[----:B------:R-:W-:Y:S01]  /*91d0*/  ISETP.GE.AND P5, PT, R130, RZ, PT ;  /* 0x000000ff8200720c */ /* 0x000fe20003fa6270 */
[----:B------:R-:W-:Y:S01]  /*91e0*/  USHF.R.S32.HI UR12, URZ, 0x1f, UR5 ;  /* 0x0000001fff0c7899 */ /* 0x000fe20008011405 */
[----:B------:R1:W-:Y:S01]  /*91f0*/  STL [R1+0x51c], R20 ;  /* 0x00051c1401007387 */ /* 0x0003e20000100800 */
[----:B------:R-:W-:-:S03]  /*9200*/  @!P4 IMAD.MOV R55, RZ, RZ, -R55 ;  /* 0x000000ffff37c224 */ /* 0x000fc600078e0a37 */
[----:B------:R0:W-:Y:S01]  /*9210*/  STL [R1+0x518], R21 ;  /* 0x0005181501007387 */ /* 0x0001e20000100800 */
[----:B-1----:R-:W-:-:S04]  /*9220*/  IADD3 R20, P4, PT, R4, UR5, RZ ;  /* 0x0000000504147c10 */ /* 0x002fc8000ff9e0ff */
[----:B------:R-:W-:Y:S01]  /*9230*/  @!P3 IMAD.MOV R58, RZ, RZ, -R58 ;  /* 0x000000ffff3ab224 */ /* 0x000fe200078e0a3a */
[----:B0-----:R-:W-:Y:S01]  /*9240*/  IADD3.X R21, PT, PT, R6, UR12, RZ, P4, !PT ;  /* 0x0000000c06157c10 */ /* 0x001fe2000a7fe4ff */
[----:B------:R0:W-:Y:S01]  /*9250*/  STL [R1+0x534], R20 ;  /* 0x0005341401007387 */ /* 0x0001e20000100800 */
[----:B------:R-:W-:Y:S01]  /*9260*/  @P1 IMAD.MOV.U32 R30, RZ, RZ, R20 ;  /* 0x000000ffff1e1224 */ /* 0x000fe200078e0014 */
[----:B------:R-:W-:Y:S01]  /*9270*/  PRMT R120, RZ, 0x7610, R120 ;  /* 0x00007610ff787816 */ /* 0x000fe20000000078 */
[----:B------:R-:W-:Y:S01]  /*9280*/  @!P5 IMAD.MOV R57, RZ, RZ, -R57 ;  /* 0x000000ffff39d224 */ /* 0x000fe200078e0a39 */
[----:B------:R-:W-:Y:S01]  /*9290*/  ISETP.GE.AND P5, PT, R134, RZ, PT ;  /* 0x000000ff8600720c */ /* 0x000fe20003fa6270 */
[----:B------:R1:W-:Y:S01]  /*92a0*/  STL [R1+0x530], R21 ;  /* 0x0005301501007387 */ /* 0x0003e20000100800 */
[----:B------:R-:W-:Y:S01]  /*92b0*/  @P1 IMAD.MOV.U32 R31, RZ, RZ, R21 ;  /* 0x000000ffff1f1224 */ /* 0x000fe200078e0015 */
[----:B0-----:R-:W-:-:S04]  /*92c0*/  IADD3 R20, P3, PT, R5, UR5, RZ ;  /* 0x0000000505147c10 */ /* 0x001fc8000ff7e0ff */
[----:B------:R0:W2:Y:S01]  /*92d0*/  @P1 LDG.E.U8 R120, desc[UR18][R30.64] ;  /* 0x000000121e781981 */ /* 0x0000a2000c1e1100 */
[----:B-1----:R-:W-:Y:S02]  /*92e0*/  IADD3.X R21, PT, PT, R7, UR12, RZ, P3, !PT ;  /* 0x0000000c07157c10 */ /* 0x002fe40009ffe4ff */
[----:B------:R-:W-:Y:S02]  /*92f0*/  PRMT R117, RZ, 0x7610, R117 ;  /* 0x00007610ff757816 */ /* 0x000fe40000000075 */
[----:B------:R-:W-:Y:S01]  /*9300*/  ISETP.GE.AND P4, PT, R138, RZ, PT ;  /* 0x000000ff8a00720c */ /* 0x000fe20003f86270 */
[----:B0-----:R-:W-:Y:S02]  /*9310*/  @P1 IMAD.MOV.U32 R30, RZ, RZ, R20 ;  /* 0x000000ffff1e1224 */ /* 0x001fe400078e0014 */
[----:B------:R-:W-:Y:S01]  /*9320*/  @P1 IMAD.MOV.U32 R31, RZ, RZ, R21 ;  /* 0x000000ffff1f1224 */ /* 0x000fe200078e0015 */
[----:B------:R-:W-:Y:S01]  /*9330*/  ISETP.GE.AND P3, PT, R144, RZ, PT ;  /* 0x000000ff9000720c */ /* 0x000fe20003f66270 */
[----:B------:R-:W-:-:S03]  /*9340*/  @!P5 IMAD.MOV R59, RZ, RZ, -R59 ;  /* 0x000000ffff3bd224 */ /* 0x000fc600078e0a3b */
[----:B------:R0:W2:Y:S01]  /*9350*/  @P1 LDG.E.U8 R117, desc[UR18][R30.64] ;  /* 0x000000121e751981 */ /* 0x0000a2000c1e1100 */
[----:B------:R-:W-:Y:S02]  /*9360*/  ISETP.GE.AND P1, PT, R149, RZ, PT ;  /* 0x000000ff9500720c */ /* 0x000fe40003f26270 */
[----:B------:R-:W-:Y:S02]  /*9370*/  ISETP.GE.AND P5, PT, R139, RZ, PT ;  /* 0x000000ff8b00720c */ /* 0x000fe40003fa6270 */
[----:B------:R-:W-:Y:S01]  /*9380*/  @!P4 IMAD.MOV R62, RZ, RZ, -R62 ;  /* 0x000000ffff3ec224 */ /* 0x000fe200078e0a3e */
[----:B------:R-:W-:Y:S01]  /*9390*/  ISETP.GE.AND P4, PT, R148, RZ, PT ;  /* 0x000000ff9400720c */ /* 0x000fe20003f86270 */
[----:B------:R-:W-:Y:S01]  /*93a0*/  VIADD R29, R18, 0xfffffff9 ;  /* 0xfffffff9121d7836 */ /* 0x000fe20000000000 */
[----:B------:R-:W-:Y:S01]  /*93b0*/  UIMAD UR5, UR6, 0x6, URZ ;  /* 0x00000006060578a4 */ /* 0x000fe2000f8e02ff */
[----:B------:R-:W-:-:S03]  /*93c0*/  @!P3 IMAD.MOV R61, RZ, RZ, -R61 ;  /* 0x000000ffff3db224 */ /* 0x000fc600078e0a3d */
[----:B------:R-:W-:Y:S01]  /*93d0*/  ISETP.GE.U32.AND P3, PT, R29, 0x7fffffba, PT ;  /* 0x7fffffba1d00780c */ /* 0x000fe20003f66070 */
[----:B------:R-:W-:Y:S01]  /*93e0*/  USHF.R.S32.HI UR12, URZ, 0x1f, UR5 ;  /* 0x0000001fff0c7899 */ /* 0x000fe20008011405 */
[----:B------:R-:W-:Y:S01]  /*93f0*/  @!P1 IMAD.MOV R60, RZ, RZ, -R60 ;  /* 0x000000ffff3c9224 */ /* 0x000fe200078e0a3c */
[----:B------:R-:W-:Y:S01]  /*9400*/  ISETP.GE.AND P1, PT, R150, RZ, PT ;  /* 0x000000ff9600720c */ /* 0x000fe20003f26270 */
[----:B------:R-:W-:Y:S01]  /*9410*/  @!P5 IMAD.MOV R63, RZ, RZ, -R63 ;  /* 0x000000ffff3fd224 */ /* 0x000fe200078e0a3f */
[----:B------:R-:W-:Y:S02]  /*9420*/  IADD3 R29, P5, PT, R4, UR5, RZ ;  /* 0x00000005041d7c10 */ /* 0x000fe4000ffbe0ff */
[----:B------:R-:W-:Y:S01]  /*9430*/  @!P4 IMAD.MOV R65, RZ, RZ, -R65 ;  /* 0x000000ffff41c224 */ /* 0x000fe200078e0a41 */
[----:B0-----:R-:W-:Y:S02]  /*9440*/  IADD3 R31, P4, PT, R5, UR5, RZ ;  /* 0x00000005051f7c10 */ /* 0x001fe4000ff9e0ff */
[----:B------:R-:W-:-:S02]  /*9450*/  IADD3.X R30, PT, PT, R6, UR12, RZ, P5, !PT ;  /* 0x0000000c061e7c10 */ /* 0x000fc4000affe4ff */
[----:B------:R-:W-:Y:S01]  /*9460*/  PRMT R115, RZ, 0x7610, R115 ;  /* 0x00007610ff737816 */ /* 0x000fe20000000073 */
[----:B------:R-:W-:Y:S01]  /*9470*/  @!P3 IMAD.MOV.U32 R100, RZ, RZ, R29 ;  /* 0x000000ffff64b224 */ /* 0x000fe200078e001d */
[----:B------:R-:W-:Y:S01]  /*9480*/  IADD3.X R32, PT, PT, R7, UR12, RZ, P4, !PT ;  /* 0x0000000c07207c10 */ /* 0x000fe2000a7fe4ff */
[----:B------:R-:W-:Y:S02]  /*9490*/  @!P3 IMAD.MOV.U32 R101, RZ, RZ, R30 ;  /* 0x000000ffff65b224 */ /* 0x000fe400078e001e */
[----:B------:R-:W-:Y:S01]  /*94a0*/  @!P1 IMAD.MOV R64, RZ, RZ, -R64 ;  /* 0x000000ffff409224 */ /* 0x000fe200078e0a40 */
[----:B------:R-:W-:Y:S02]  /*94b0*/  ISETP.GE.AND P1, PT, R151, RZ, PT ;  /* 0x000000ff9700720c */ /* 0x000fe40003f26270 */
[----:B------:R0:W2:Y:S01]  /*94c0*/  @!P3 LDG.E.U8 R115, desc[UR18][R100.64] ;  /* 0x000000126473b981 */ /* 0x0000a2000c1e1100 */
[----:B------:R-:W-:Y:S02]  /*94d0*/  PRMT R112, RZ, 0x7610, R112 ;  /* 0x00007610ff707816 */ /* 0x000fe40000000070 */
[----:B------:R-:W-:Y:S01]  /*94e0*/  ISETP.GE.AND P4, PT, R154, RZ, PT ;  /* 0x000000ff9a00720c */ /* 0x000fe20003f86270 */
[----:B0-----:R-:W-:-:S02]  /*94f0*/  @!P3 IMAD.MOV.U32 R100, RZ, RZ, R31 ;  /* 0x000000ffff64b224 */ /* 0x001fc400078e001f */
[----:B------:R-:W-:-:S05]  /*9500*/  @!P3 IMAD.MOV.U32 R101, RZ, RZ, R32 ;  /* 0x000000ffff65b224 */ /* 0x000fca00078e0020 */
[----:B------:R0:W2:Y:S01]  /*9510*/  @!P3 LDG.E.U8 R112, desc[UR18][R100.64] ;  /* 0x000000126470b981 */ /* 0x0000a2000c1e1100 */
[----:B------:R-:W-:Y:S01]  /*9520*/  @!P1 IMAD.MOV R68, RZ, RZ, -R68 ;  /* 0x000000ffff449224 */ /* 0x000fe200078e0a44 */
[----:B------:R-:W-:Y:S01]  /*9530*/  UIMAD UR5, UR6, 0xe, URZ ;  /* 0x0000000e060578a4 */ /* 0x000fe2000f8e02ff */
[----:B0-----:R-:W-:-:S05]  /*9540*/  VIADD R100, R18, 0xfffffff1 ;  /* 0xfffffff112647836 */ /* 0x001fca0000000000 */
[----:B------:R-:W-:Y:S01]  /*9550*/  ISETP.GE.U32.AND P1, PT, R100, 0x7fffffb2, PT ;  /* 0x7fffffb26400780c */ /* 0x000fe20003f26070 */
[----:B------:R-:W-:Y:S01]  /*9560*/  USHF.R.S32.HI UR12, URZ, 0x1f, UR5 ;  /* 0x0000001fff0c7899 */ /* 0x000fe20008011405 */
[----:B------:R-:W-:Y:S01]  /*9570*/  ISETP.GE.AND P3, PT, R157, RZ, PT ;  /* 0x000000ff9d00720c */ /* 0x000fe20003f66270 */
[----:B------:R-:W-:Y:S01]  /*9580*/  @!P4 IMAD.MOV R67, RZ, RZ, -R67 ;  /* 0x000000ffff43c224 */ /* 0x000fe200078e0a43 */
[----:B------:R-:W-:Y:S01]  /*9590*/  IADD3 R18, P4, PT, R4, UR5, RZ ;  /* 0x0000000504127c10 */ /* 0x000fe2000ff9e0ff */
[----:B------:R0:W-:Y:S01]  /*95a0*/  STL [R1+0x53c], R20 ;  /* 0x00053c1401007387 */ /* 0x0001e20000100800 */
[----:B------:R-:W-:-:S03]  /*95b0*/  ISETP.GE.AND P5, PT, R153, RZ, PT ;  /* 0x000000ff9900720c */ /* 0x000fc60003fa6270 */
[----:B------:R-:W-:Y:S04]  /*95c0*/  STL [R1+0x538], R21 ;  /* 0x0005381501007387 */ /* 0x000fe80000100800 */
[----:B------:R-:W-:Y:S01]  /*95d0*/  STL [R1+0xc7c], R29 ;  /* 0x000c7c1d01007387 */ /* 0x000fe20000100800 */
[----:B------:R-:W-:Y:S01]  /*95e0*/  @!P1 IMAD.MOV.U32 R100, RZ, RZ, R18 ;  /* 0x000000ffff649224 */ /* 0x000fe200078e0012 */
[----:B0-----:R-:W-:Y:S02]  /*95f0*/  IADD3.X R20, PT, PT, R6, UR12, RZ, P4, !PT ;  /* 0x0000000c06147c10 */ /* 0x001fe4000a7fe4ff */
[----:B------:R-:W-:Y:S01]  /*9600*/  STL [R1+0xc78], R30 ;  /* 0x000c781e01007387 */ /* 0x000fe20000100800 */
[----:B------:R-:W-:-:S03]  /*9610*/  PRMT R111, RZ, 0x7610, R111 ;  /* 0x00007610ff6f7816 */ /* 0x000fc6000000006f */
[----:B------:R0:W-:Y:S01]  /*9620*/  STL [R1+0x30], R18 ;  /* 0x0000301201007387 */ /* 0x0001e20000100800 */
[----:B------:R-:W-:-:S03]  /*9630*/  @!P1 IMAD.MOV.U32 R101, RZ, RZ, R20 ;  /* 0x000000ffff659224 */ /* 0x000fc600078e0014 */
[----:B------:R1:W-:Y:S01]  /*9640*/  STL [R1+0x2c], R20 ;  /* 0x00002c1401007387 */ /* 0x0003e20000100800 */
[----:B------:R-:W-:Y:S01]  /*9650*/  @!P3 IMAD.MOV R66, RZ, RZ, -R66 ;  /* 0x000000ffff42b224 */ /* 0x000fe200078e0a42 */
[----:B0-----:R-:W-:Y:S01]  /*9660*/  IADD3 R18, P4, PT, R5, UR5, RZ ;  /* 0x0000000505127c10 */ /* 0x001fe2000ff9e0ff */
[----:B------:R-:W-:Y:S01]  /*9670*/  @!P5 IMAD.MOV R69, RZ, RZ, -R69 ;  /* 0x000000ffff45d224 */ /* 0x000fe200078e0a45 */
[----:B------:R-:W-:Y:S01]  /*9680*/  ISETP.GE.AND P3, PT, R158, RZ, PT ;  /* 0x000000ff9e00720c */ /* 0x000fe20003f66270 */
[----:B------:R0:W2:Y:S01]  /*9690*/  @!P1 LDG.E.U8 R111, desc[UR18][R100.64] ;  /* 0x00000012646f9981 */ /* 0x0000a2000c1e1100 */
[----:B-1----:R-:W-:Y:S02]  /*96a0*/  IADD3.X R20, PT, PT, R7, UR12, RZ, P4, !PT ;  /* 0x0000000c07147c10 */ /* 0x002fe4000a7fe4ff */
[----:B------:R-:W-:Y:S02]  /*96b0*/  PRMT R110, RZ, 0x7610, R110 ;  /* 0x00007610ff6e7816 */ /* 0x000fe4000000006e */
[----:B------:R-:W-:Y:S01]  /*96c0*/  ISETP.GE.AND P5, PT, R156, RZ, PT ;  /* 0x000000ff9c00720c */ /* 0x000fe20003fa6270 */
[----:B0-----:R-:W-:-:S02]  /*96d0*/  @!P1 IMAD.MOV.U32 R100, RZ, RZ, R18 ;  /* 0x000000ffff649224 */ /* 0x001fc400078e0012 */
[----:B------:R-:W-:-:S05]  /*96e0*/  @!P1 IMAD.MOV.U32 R101, RZ, RZ, R20 ;  /* 0x000000ffff659224 */ /* 0x000fca00078e0014 */
[----:B------:R0:W2:Y:S01]  /*96f0*/  @!P1 LDG.E.U8 R110, desc[UR18][R100.64] ;  /* 0x00000012646e9981 */ /* 0x0000a2000c1e1100 */
[----:B------:R-:W-:Y:S01]  /*9700*/  ISETP.GE.AND P1, PT, R19, RZ, PT ;  /* 0x000000ff1300720c */ /* 0x000fe20003f26270 */
[----:B------:R-:W-:Y:S01]  /*9710*/  @!P3 IMAD.MOV R70, RZ, RZ, -R70 ;  /* 0x000000ffff46b224 */ /* 0x000fe200078e0a46 */
[----:B------:R-:W-:Y:S02]  /*9720*/  ISETP.GE.AND P3, PT, R159, RZ, PT ;  /* 0x000000ff9f00720c */ /* 0x000fe40003f66270 */
[----:B------:R-:W-:Y:S01]  /*9730*/  @!P5 IMAD.MOV R71, RZ, RZ, -R71 ;  /* 0x000000ffff47d224 */ /* 0x000fe200078e0a47 */
[----:B------:R-:W-:Y:S02]  /*9740*/  ISETP.GE.AND P5, PT, R161, RZ, PT ;  /* 0x000000ffa100720c */ /* 0x000fe40003fa6270 */
[----:B------:R-:W-:Y:S01]  /*9750*/  ISETP.GE.AND P4, PT, R165, RZ, PT ;  /* 0x000000ffa500720c */ /* 0x000fe20003f86270 */
[----:B------:R-:W-:Y:S01]  /*9760*/  UIMAD UR5, UR6, 0x16, URZ ;  /* 0x00000016060578a4 */ /* 0x000fe2000f8e02ff */
[----:B0-----:R-:W-:-:S04]  /*9770*/  SHF.R.U32.HI R100, RZ, 0x9, R34 ;  /* 0x00000009ff647819 */ /* 0x001fc80000011622 */
[----:B------:R-:W-:Y:S01]  /*9780*/  @!P1 IMAD.MOV R72, RZ, RZ, -R72 ;  /* 0x000000ffff489224 */ /* 0x000fe200078e0a48 */
[----:B------:R-:W-:Y:S01]  /*9790*/  ISETP.GE.AND P1, PT, R132, RZ, PT ;  /* 0x000000ff8400720c */ /* 0x000fe20003f26270 */
[----:B------:R-:W-:Y:S01]  /*97a0*/  @!P3 IMAD.MOV R74, RZ, RZ, -R74 ;  /* 0x000000ffff4ab224 */ /* 0x000fe200078e0a4a */
[----:B------:R-:W-:Y:S02]  /*97b0*/  LOP3.LUT P3, RZ, R100, 0x1, RZ, 0xc0, !PT ;  /* 0x0000000164ff7812 */ /* 0x000fe4000786c0ff */
[----:B------:R-:W-:Y:S01]  /*97c0*/  @!P5 IMAD.MOV R75, RZ, RZ, -R75 ;  /* 0x000000ffff4bd224 */ /* 0x000fe200078e0a4b */
[----:B------:R-:W-:Y:S01]  /*97d0*/  USHF.R.S32.HI UR12, URZ, 0x1f, UR5 ;  /* 0x0000001fff0c7899 */ /* 0x000fe20008011405 */
[----:B------:R-:W-:Y:S01]  /*97e0*/  ISETP.GE.AND P5, PT, R17, RZ, PT ;  /* 0x000000ff1100720c */ /* 0x000fe20003fa6270 */
[----:B------:R-:W-:Y:S01]  /*97f0*/  @!P4 IMAD.MOV R73, RZ, RZ, -R73 ;  /* 0x000000ffff49c224 */ /* 0x000fe200078e0a49 */
[----:B------:R-:W-:Y:S01]  /*9800*/  IADD3 R17, P4, PT, R4, UR5, RZ ;  /* 0x0000000504117c10 */ /* 0x000fe2000ff9e0ff */
[----:B------:R0:W-:Y:S01]  /*9810*/  STL [R1+0x38], R18 ;  /* 0x0000381201007387 */ /* 0x0001e20000100800 */
[----:B------:R-:W-:-:S03]  /*9820*/  PRMT R109, RZ, 0x7610, R109 ;  /* 0x00007610ff6d7816 */ /* 0x000fc6000000006d */
[----:B------:R-:W-:Y:S01]  /*9830*/  @!P1 IMAD.MOV R76, RZ, RZ, -R76 ;  /* 0x000000ffff4c9224 */ /* 0x000fe200078e0a4c */
[----:B------:R-:W-:Y:S02]  /*9840*/  ISETP.GE.AND P1, PT, R16, RZ, PT ;  /* 0x000000ff1000720c */ /* 0x000fe40003f26270 */
[----:B0-----:R-:W-:Y:S02]  /*9850*/  IADD3.X R18, PT, PT, R6, UR12, RZ, P4, !PT ;  /* 0x0000000c06127c10 */ /* 0x001fe4000a7fe4ff */
[----:B------:R-:W-:Y:S01]  /*9860*/  IADD3 R16, P4, PT, R5, UR5, RZ ;  /* 0x0000000505107c10 */ /* 0x000fe2000ff9e0ff */
[----:B------:R-:W-:Y:S01]  /*9870*/  STL [R1+0x34], R20 ;  /* 0x0000341401007387 */ /* 0x000fe20000100800 */
[----:B------:R-:W-:Y:S02]  /*9880*/  @P3 IMAD.MOV.U32 R100, RZ, RZ, R17 ;  /* 0x000000ffff643224 */ /* 0x000fe400078e0011 */
[----:B------:R-:W-:Y:S01]  /*9890*/  @P3 IMAD.MOV.U32 R101, RZ, RZ, R18 ;  /* 0x000000ffff653224 */ /* 0x000fe200078e0012 */
[----:B------:R0:W-:Y:S01]  /*98a0*/  STL [R1+0x364], R17 ;  /* 0x0003641101007387 */ /* 0x0001e20000100800 */
[----:B------:R-:W-:-:S03]  /*98b0*/  PRMT R108, RZ, 0x7610, R108 ;  /* 0x00007610ff6c7816 */ /* 0x000fc6000000006c */
[----:B------:R1:W2:Y:S01]  /*98c0*/  @P3 LDG.E.U8 R109, desc[UR18][R100.64] ;  /* 0x00000012646d3981 */ /* 0x0002a2000c1e1100 */
[----:B0-----:R-:W-:Y:S01]  /*98d0*/  IADD3.X R17, PT, PT, R7, UR12, RZ, P4, !PT ;  /* 0x0000000c07117c10 */ /* 0x001fe2000a7fe4ff */
[----:B-1----:R-:W-:-:S04]  /*98e0*/  @P3 IMAD.MOV.U32 R100, RZ, RZ, R16 ;  /* 0x000000ffff643224 */ /* 0x002fc800078e0010 */
[----:B------:R-:W-:Y:S01]  /*98f0*/  @P3 IMAD.MOV.U32 R101, RZ, RZ, R17 ;  /* 0x000000ffff653224 */ /* 0x000fe200078e0011 */
[----:B------:R-:W-:-:S04]  /*9900*/  ISETP.GE.AND P4, PT, R129, RZ, PT ;  /* 0x000000ff8100720c */ /* 0x000fc80003f86270 */
[----:B------:R0:W2:Y:S01]  /*9910*/  @P3 LDG.E.U8 R108, desc[UR18][R100.64] ;  /* 0x00000012646c3981 */ /* 0x0000a2000c1e1100 */
[----:B------:R-:W-:Y:S01]  /*9920*/  ISETP.GE.AND P3, PT, R14, RZ, PT ;  /* 0x000000ff0e00720c */ /* 0x000fe20003f66270 */
[----:B------:R-:W-:Y:S01]  /*9930*/  @!P1 IMAD.MOV R80, RZ, RZ, -R80 ;  /* 0x000000ffff509224 */ /* 0x000fe200078e0a50 */
[----:B------:R-:W-:Y:S01]  /*9940*/  UIMAD UR5, UR6, 0x1e, URZ ;  /* 0x0000001e060578a4 */ /* 0x000fe2000f8e02ff */
[----:B0-----:R-:W-:-:S04]  /*9950*/  SHF.R.U32.HI R100, RZ, 0x1, R34 ;  /* 0x00000001ff647819 */ /* 0x001fc80000011622 */
[----:B------:R-:W-:-:S06]  /*9960*/  LOP3.LUT P1, RZ, R100, 0x1, RZ, 0xc0, !PT ;  /* 0x0000000164ff7812 */ /* 0x000fcc000782c0ff */
[----:B------:R-:W-:Y:S01]  /*9970*/  @!P3 IMAD.MOV R78, RZ, RZ, -R78 ;  /* 0x000000ffff4eb224 */ /* 0x000fe200078e0a4e */
[----:B------:R-:W-:Y:S01]  /*9980*/  USHF.R.S32.HI UR12, URZ, 0x1f, UR5 ;  /* 0x0000001fff0c7899 */ /* 0x000fe20008011405 */
[----:B------:R-:W-:Y:S01]  /*9990*/  @!P4 IMAD.MOV R79, RZ, RZ, -R79 ;  /* 0x000000ffff4fc224 */ /* 0x000fe200078e0a4f */
[----:B------:R-:W-:Y:S02]  /*99a0*/  ISETP.GE.AND P3, PT, R13, RZ, PT ;  /* 0x000000ff0d00720c */ /* 0x000fe40003f66270 */
[----:B------:R-:W-:Y:S01]  /*99b0*/  IADD3 R13, P4, PT, R4, UR5, RZ ;  /* 0x00000005040d7c10 */ /* 0x000fe2000ff9e0ff */
[----:B------:R-:W-:Y:S01]  /*99c0*/  STL [R1+0x360], R18 ;  /* 0x0003601201007387 */ /* 0x000fe20000100800 */
[----:B------:R-:W-:Y:S01]  /*99d0*/  @!P5 IMAD.MOV R77, RZ, RZ, -R77 ;  /* 0x000000ffff4dd224 */ /* 0x000fe200078e0a4d */
[----:B------:R-:W-:Y:S02]  /*99e0*/  ISETP.GE.AND P5, PT, R127, RZ, PT ;  /* 0x000000ff7f00720c */ /* 0x000fe40003fa6270 */
[----:B------:R-:W-:Y:S01]  /*99f0*/  STL [R1+0x36c], R16 ;  /* 0x00036c1001007387 */ /* 0x000fe20000100800 */
[----:B------:R-:W-:Y:S01]  /*9a00*/  IADD3.X R14, PT, PT, R6, UR12, RZ, P4, !PT ;  /* 0x0000000c060e7c10 */ /* 0x000fe2000a7fe4ff */
[----:B------:R-:W-:-:S02]  /*9a10*/  @P1 IMAD.MOV.U32 R100, RZ, RZ, R13 ;  /* 0x000000ffff641224 */ /* 0x000fc400078e000d */
[----:B------:R-:W-:Y:S01]  /*9a20*/  STL [R1+0x368], R17 ;  /* 0x0003681101007387 */ /* 0x000fe20000100800 */
[----:B------:R-:W-:-:S03]  /*9a30*/  PRMT R105, RZ, 0x7610, R105 ;  /* 0x00007610ff697816 */ /* 0x000fc60000000069 */
[----:B------:R0:W-:Y:S01]  /*9a40*/  STL [R1+0x3d4], R13 ;  /* 0x0003d40d01007387 */ /* 0x0001e20000100800 */
[----:B------:R-:W-:-:S03]  /*9a50*/  @P1 IMAD.MOV.U32 R101, RZ, RZ, R14 ;  /* 0x000000ffff651224 */ /* 0x000fc600078e000e */
[----:B------:R1:W-:Y:S01]  /*9a60*/  STL [R1+0x3d0], R14 ;  /* 0x0003d00e01007387 */ /* 0x0003e20000100800 */
[----:B------:R-:W-:-:S03]  /*9a70*/  PRMT R104, RZ, 0x7610, R104 ;  /* 0x00007610ff687816 */ /* 0x000fc60000000068 */
[----:B------:R3:W2:Y:S01]  /*9a80*/  @P1 LDG.E.U8 R105, desc[UR18][R100.64] ;  /* 0x0000001264691981 */ /* 0x0006a2000c1e1100 */
[----:B0-----:R-:W-:-:S04]  /*9a90*/  IADD3 R13, P4, PT, R5, UR5, RZ ;  /* 0x00000005050d7c10 */ /* 0x001fc8000ff9e0ff */
[----:B-1----:R-:W-:Y:S01]  /*9aa0*/  IADD3.X R14, PT, PT, R7, UR12, RZ, P4, !PT ;  /* 0x0000000c070e7c10 */ /* 0x002fe2000a7fe4ff */
[----:B------:R-:W-:Y:S02]  /*9ab0*/  @!P5 IMAD.MOV R81, RZ, RZ, -R81 ;  /* 0x000000ffff51d224 */ /* 0x000fe400078e0a51 */
[----:B---3--:R-:W-:Y:S02]  /*9ac0*/  @P1 IMAD.MOV.U32 R100, RZ, RZ, R13 ;  /* 0x000000ffff641224 */ /* 0x008fe400078e000d */
[----:B------:R-:W-:Y:S01]  /*9ad0*/  @P1 IMAD.MOV.U32 R101, RZ, RZ, R14 ;  /* 0x000000ffff651224 */ /* 0x000fe200078e000e */
[----:B------:R-:W-:-:S04]  /*9ae0*/  ISETP.GE.AND P5, PT, R15, RZ, PT ;  /* 0x000000ff0f00720c */ /* 0x000fc80003fa6270 */
[----:B------:R0:W3:Y:S01]  /*9af0*/  @P1 LDG.E.U8 R104, desc[UR18][R100.64] ;  /* 0x0000001264681981 */ /* 0x0000e2000c1e1100 */
[----:B------:R-:W-:Y:S01]  /*9b00*/  ISETP.GE.AND P1, PT, R119, RZ, PT ;  /* 0x000000ff7700720c */ /* 0x000fe20003f26270 */
[----:B------:R-:W-:Y:S01]  /*9b10*/  @!P3 IMAD.MOV R82, RZ, RZ, -R82 ;  /* 0x000000ffff52b224 */ /* 0x000fe200078e0a52 */
[----:B------:R-:W-:Y:S02]  /*9b20*/  ISETP.GE.AND P3, PT, R125, RZ, PT ;  /* 0x000000ff7d00720c */ /* 0x000fe40003f66270 */
[----:B------:R-:W-:-:S04]  /*9b30*/  ISETP.GE.AND P4, PT, R118, RZ, PT ;  /* 0x000000ff7600720c */ /* 0x000fc80003f86270 */
[----:B------:R-:W-:Y:S01]  /*9b40*/  @!P5 IMAD.MOV R83, RZ, RZ, -R83 ;  /* 0x000000ffff53d224 */ /* 0x000fe200078e0a53 */
[----:B------:R-:W-:Y:S02]  /*9b50*/  ISETP.GE.AND P5, PT, R124, RZ, PT ;  /* 0x000000ff7c00720c */ /* 0x000fe40003fa6270 */
[----:B0-----:R-:W-:Y:S02]  /*9b60*/  SHF.R.U64 R100, R38, 0x19, RZ ;  /* 0x0000001926647819 */ /* 0x001fe400000012ff */
[----:B------:R-:W-:Y:S01]  /*9b70*/  @!P1 IMAD.MOV R84, RZ, RZ, -R84 ;  /* 0x000000ffff549224 */ /* 0x000fe200078e0a54 */
[----:B------:R-:W-:Y:S01]  /*9b80*/  ISETP.GE.AND P1, PT, R10, RZ, PT ;  /* 0x000000ff0a00720c */ /* 0x000fe20003f26270 */
[----:B------:R-:W-:Y:S01]  /*9b90*/  UIMAD UR5, UR6, 0x26, URZ ;  /* 0x00000026060578a4 */ /* 0x000fe2000f8e02ff */
[----:B------:R-:W-:Y:S01]  /*9ba0*/  @!P3 IMAD.MOV R86, RZ, RZ, -R86 ;  /* 0x000000ffff56b224 */ /* 0x000fe200078e0a56 */
[----:B------:R-:W-:Y:S01]  /*9bb0*/  LOP3.LUT P3, RZ, R100, 0x1, RZ, 0xc0, !PT ;  /* 0x0000000164ff7812 */ /* 0x000fe2000786c0ff */
[----:B------:R-:W-:Y:S01]  /*9bc0*/  @!P4 IMAD.MOV R85, RZ, RZ, -R85 ;  /* 0x000000ffff55c224 */ /* 0x000fe200078e0a55 */
[----:B------:R-:W-:-:S02]  /*9bd0*/  USHF.R.S32.HI UR12, URZ, 0x1f, UR5 ;  /* 0x0000001fff0c7899 */ /* 0x000fc40008011405 */
[----:B------:R-:W-:Y:S01]  /*9be0*/  IADD3 R10, P4, PT, R4, UR5, RZ ;  /* 0x00000005040a7c10 */ /* 0x000fe2000ff9e0ff */
[----:B------:R-:W-:Y:S01]  /*9bf0*/  @!P5 IMAD.MOV R87, RZ, RZ, -R87 ;  /* 0x000000ffff57d224 */ /* 0x000fe200078e0a57 */
[----:B------:R-:W-:Y:S02]  /*9c00*/  ISETP.GE.AND P5, PT, R12, RZ, PT ;  /* 0x000000ff0c00720c */ /* 0x000fe40003fa6270 */
[----:B------:R-:W-:Y:S02]  /*9c10*/  IADD3.X R12, PT, PT, R6, UR12, RZ, P4, !PT ;  /* 0x0000000c060c7c10 */ /* 0x000fe4000a7fe4ff */
[----:B------:R-:W-:Y:S01]  /*9c20*/  @!P1 IMAD.MOV R88, RZ, RZ, -R88 ;  /* 0x000000ffff589224 */ /* 0x000fe200078e0a58 */
[----:B------:R-:W-:Y:S01]  /*9c30*/  ISETP.GE.AND P1, PT, R9, RZ, PT ;  /* 0x000000ff0900720c */ /* 0x000fe20003f26270 */
[----:B------:R-:W-:Y:S01]  /*9c40*/  STL [R1+0x3dc], R13 ;  /* 0x0003dc0d01007387 */ /* 0x000fe20000100800 */
[----:B------:R-:W-:Y:S01]  /*9c50*/  IADD3 R9, P4, PT, R5, UR5, RZ ;  /* 0x0000000505097c10 */ /* 0x000fe2000ff9e0ff */
[----:B------:R-:W-:Y:S01]  /*9c60*/  @P3 IMAD.MOV.U32 R100, RZ, RZ, R10 ;  /* 0x000000ffff643224 */ /* 0x000fe200078e000a */
[----:B------:R-:W-:Y:S01]  /*9c70*/  PRMT R103, RZ, 0x7610, R103 ;  /* 0x00007610ff677816 */ /* 0x000fe20000000067 */
[----:B------:R-:W-:Y:S01]  /*9c80*/  STL [R1+0x3d8], R14 ;  /* 0x0003d80e01007387 */ /* 0x000fe20000100800 */
[----:B------:R-:W-:-:S03]  /*9c90*/  @P3 IMAD.MOV.U32 R101, RZ, RZ, R12 ;  /* 0x000000ffff653224 */ /* 0x000fc600078e000c */
[----:B------:R0:W-:Y:S01]  /*9ca0*/  STL [R1+0x444], R10 ;  /* 0x0004440a01007387 */ /* 0x0001e20000100800 */
[----:B------:R-:W-:-:S03]  /*9cb0*/  PRMT R102, RZ, 0x7610, R102 ;  /* 0x00007610ff667816 */ /* 0x000fc60000000066 */
[----:B------:R1:W2:Y:S01]  /*9cc0*/  @P3 LDG.E.U8 R103, desc[UR18][R100.64] ;  /* 0x0000001264673981 */ /* 0x0002a2000c1e1100 */
[----:B0-----:R-:W-:Y:S01]  /*9cd0*/  IADD3.X R10, PT, PT, R7, UR12, RZ, P4, !PT ;  /* 0x0000000c070a7c10 */ /* 0x001fe2000a7fe4ff */
[----:B-1----:R-:W-:-:S04]  /*9ce0*/  @P3 IMAD.MOV.U32 R100, RZ, RZ, R9 ;  /* 0x000000ffff643224 */ /* 0x002fc800078e0009 */
[----:B------:R-:W-:-:S05]  /*9cf0*/  @P3 IMAD.MOV.U32 R101, RZ, RZ, R10 ;  /* 0x000000ffff653224 */ /* 0x000fca00078e000a */
[----:B------:R0:W2:Y:S01]  /*9d00*/  @P3 LDG.E.U8 R102, desc[UR18][R100.64] ;  /* 0x0000001264663981 */ /* 0x0000a2000c1e1100 */
[----:B------:R-:W-:Y:S01]  /*9d10*/  ISETP.GE.AND P3, PT, R116, RZ, PT ;  /* 0x000000ff7400720c */ /* 0x000fe20003f66270 */
[----:B------:R-:W-:Y:S01]  /*9d20*/  @!P5 IMAD.MOV R89, RZ, RZ, -R89 ;  /* 0x000000ffff59d224 */ /* 0x000fe200078e0a59 */
[----:B------:R-:W-:Y:S02]  /*9d30*/  ISETP.GE.AND P5, PT, R11, RZ, PT ;  /* 0x000000ff0b00720c */ /* 0x000fe40003fa6270 */
[----:B------:R-:W-:-:S09]  /*9d40*/  ISETP.GE.AND P4, PT, R114, RZ, PT ;  /* 0x000000ff7200720c */ /* 0x000fd20003f86270 */
[----:B------:R-:W-:Y:S01]  /*9d50*/  @!P3 IMAD.MOV R90, RZ, RZ, -R90 ;  /* 0x000000ffff5ab224 */ /* 0x000fe200078e0a5a */
[----:B------:R-:W-:Y:S01]  /*9d60*/  ISETP.GE.AND P3, PT, R113, RZ, PT ;  /* 0x000000ff7100720c */ /* 0x000fe20003f66270 */
[----:B------:R-:W-:Y:S01]  /*9d70*/  @!P5 IMAD.MOV R93, RZ, RZ, -R93 ;  /* 0x000000ffff5dd224 */ /* 0x000fe200078e0a5d */
[----:B------:R-:W-:Y:S01]  /*9d80*/  ISETP.GE.AND P5, PT, R8, RZ, PT ;  /* 0x000000ff0800720c */ /* 0x000fe20003fa6270 */
[----:B------:R-:W-:Y:S01]  /*9d90*/  UIMAD UR5, UR6, 0x2e, URZ ;  /* 0x0000002e060578a4 */ /* 0x000fe2000f8e02ff */
[----:B------:R-:W-:-:S03]  /*9da0*/  @!P4 IMAD.MOV R91, RZ, RZ, -R91 ;  /* 0x000000ffff5bc224 */ /* 0x000fc600078e0a5b */
[----:B------:R-:W-:-:S06]  /*9db0*/  USHF.R.S32.HI UR12, URZ, 0x1f, UR5 ;  /* 0x0000001fff0c7899 */ /* 0x000fcc0008011405 */
[----:B------:R-:W-:Y:S01]  /*9dc0*/  @!P3 IMAD.MOV R94, RZ, RZ, -R94 ;  /* 0x000000ffff5eb224 */ /* 0x000fe200078e0a5e */
[----:B------:R-:W-:Y:S02]  /*9dd0*/  ISETP.GE.AND P3, PT, R3, RZ, PT ;  /* 0x000000ff0300720c */ /* 0x000fe40003f66270 */
[----:B------:R-:W-:Y:S01]  /*9de0*/  IADD3 R8, P4, PT, R4, UR5, RZ ;  /* 0x0000000504087c10 */ /* 0x000fe2000ff9e0ff */
[----:B------:R-:W-:Y:S01]  /*9df0*/  STL [R1+0x440], R12 ;  /* 0x0004400c01007387 */ /* 0x000fe20000100800 */
[----:B------:R-:W-:Y:S01]  /*9e00*/  @!P5 IMAD.MOV R95, RZ, RZ, -R95 ;  /* 0x000000ffff5fd224 */ /* 0x000fe200078e0a5f */
[----:B------:R-:W-:Y:S02]  /*9e10*/  ISETP.GE.AND P5, PT, R2, RZ, PT ;  /* 0x000000ff0200720c */ /* 0x000fe40003fa6270 */
[----:B------:R1:W-:Y:S04]  /*9e20*/  STL [R1+0x44c], R9 ;  /* 0x00044c0901007387 */ /* 0x0003e80000100800 */
[----:B------:R-:W-:Y:S01]  /*9e30*/  STL [R1+0x448], R10 ;  /* 0x0004480a01007387 */ /* 0x000fe20000100800 */
[----:B-1----:R-:W-:-:S02]  /*9e40*/  IADD3.X R9, PT, PT, R6, UR12, RZ, P4, !PT ;  /* 0x0000000c06097c10 */ /* 0x002fc4000a7fe4ff */
[----:B------:R-:W-:Y:S01]  /*9e50*/  IADD3 R2, P4, PT, R5, UR5, RZ ;  /* 0x0000000505027c10 */ /* 0x000fe2000ff9e0ff */
[----:B------:R-:W-:Y:S01]  /*9e60*/  @!P3 IMAD.MOV R97, RZ, RZ, -R97 ;  /* 0x000000ffff61b224 */ /* 0x000fe200078e0a61 */
[----:B------:R-:W-:Y:S02]  /*9e70*/  ISETP.NE.AND P3, PT, R33, RZ, PT ;  /* 0x000000ff2100720c */ /* 0x000fe40003f65270 */
[----:B------:R-:W-:Y:S01]  /*9e80*/  IADD3.X R3, PT, PT, R7, UR12, RZ, P4, !PT ;  /* 0x0000000c07037c10 */ /* 0x000fe2000a7fe4ff */
[----:B------:R-:W-:Y:S01]  /*9e90*/  STL [R1+0x4b4], R8 ;  /* 0x0004b40801007387 */ /* 0x000fe20000100800 */
[----:B------:R-:W-:-:S03]  /*9ea0*/  LOP3.LUT R33, RZ, R33, RZ, 0x33, !PT ;  /* 0x00000021ff217212 */ /* 0x000fc600078e33ff */
[----:B------:R-:W-:Y:S01]  /*9eb0*/  STL [R1+0x4b0], R9 ;  /* 0x0004b00901007387 */ /* 0x000fe20000100800 */
[----:B------:R-:W-:-:S03]  /*9ec0*/  SEL R125, R33, R37, !P3 ;  /* 0x00000025217d7207 */ /* 0x000fc60005800000 */
[----:B------:R-:W-:Y:S01]  /*9ed0*/  STL [R1+0x4bc], R2 ;  /* 0x0004bc0201007387 */ /* 0x000fe20000100800 */
[----:B------:R-:W-:-:S03]  /*9ee0*/  SEL R124, R33, R36, !P3 ;  /* 0x00000024217c7207 */ /* 0x000fc60005800000 */
[----:B------:R1:W-:Y:S01]  /*9ef0*/  STL [R1+0x4b8], R3 ;  /* 0x0004b80301007387 */ /* 0x0003e20000100800 */
[----:B------:R-:W-:-:S03]  /*9f00*/  SEL R119, R33, R41, !P3 ;  /* 0x0000002921777207 */ /* 0x000fc60005800000 */
[----:B------:R-:W2:Y:S01]  /*9f10*/  LDL.LU R164, [R1+0x230] ;  /* 0x0002300001a47983 */ /* 0x000ea20000300800 */
[----:B------:R-:W-:-:S03]  /*9f20*/  SEL R118, R33, R40, !P3 ;  /* 0x0000002821767207 */ /* 0x000fc60005800000 */
[----:B------:R-:W2:Y:S01]  /*9f30*/  LDL.LU R37, [R1+0x144] ;  /* 0x0001440001257983 */ /* 0x000ea20000300800 */
[----:B------:R-:W-:-:S03]  /*9f40*/  SEL R11, R33, R65, !P3 ;  /* 0x00000041210b7207 */ /* 0x000fc60005800000 */
[----:B------:R-:W2:Y:S04]  /*9f50*/  LDL.LU R36, [R1+0x13c] ;  /* 0x00013c0001247983 */ /* 0x000ea80000300800 */
[----:B------:R-:W2:Y:S04]  /*9f60*/  LDL.LU R41, [R1+0x24c] ;  /* 0x00024c0001297983 */ /* 0x000ea80000300800 */
[----:B------:R-:W2:Y:S04]  /*9f70*/  LDL.LU R40, [R1+0x258] ;  /* 0x0002580001287983 */ /* 0x000ea80000300800 */
[----:B------:R-:W2:Y:S01]  /*9f80*/  LDL.LU R65, [R1+0x25c] ;  /* 0x00025c0001417983 */ /* 0x000ea20000300800 */
[----:B------:R-:W-:-:S02]  /*9f90*/  ISETP.GE.AND P4, PT, R0, RZ, PT ;  /* 0x000000ff0000720c */ /* 0x000fc40003f86270 */
[----:B------:R-:W1:Y:S01]  /*9fa0*/  S2R R0, SR_TID.X ;  /* 0x0000000000007919 */ /* 0x000e620000002100 */
[----:B0-----:R-:W-:Y:S01]  /*9fb0*/  SHF.R.U64 R100, R38, 0x11, RZ ;  /* 0x0000001126647819 */ /* 0x001fe200000012ff */
[----:B------:R-:W-:-:S03]  /*9fc0*/  @!P1 IMAD.MOV R92, RZ, RZ, -R92 ;  /* 0x000000ffff5c9224 */ /* 0x000fc600078e0a5c */
[----:B------:R-:W-:Y:S02]  /*9fd0*/  LOP3.LUT P1, RZ, R100, 0x1, RZ, 0xc0, !PT ;  /* 0x0000000164ff7812 */ /* 0x000fe4000782c0ff */
[----:B------:R-:W-:Y:S02]  /*9fe0*/  PRMT R101, RZ, 0x7610, R101 ;  /* 0x00007610ff657816 */ /* 0x000fe40000000065 */
[----:B------:R-:W-:Y:S01]  /*9ff0*/  PRMT R100, RZ, 0x7610, R100 ;  /* 0x00007610ff647816 */ /* 0x000fe20000000064 */
[----:B------:R-:W-:-:S08]  /*a000*/  @!P5 IMAD.MOV R98, RZ, RZ, -R98 ;  /* 0x000000ffff62d224 */ /* 0x000fd000078e0a62 */
[----:B------:R-:W-:Y:S02]  /*a010*/  @P1 IMAD.MOV.U32 R106, RZ, RZ, R8 ;  /* 0x000000ffff6a1224 */ /* 0x000fe400078e0008 */
[----:B------:R-:W-:Y:S02]  /*a020*/  @P1 IMAD.MOV.U32 R107, RZ, RZ, R9 ;  /* 0x000000ffff6b1224 */ /* 0x000fe400078e0009 */
[----:B------:R-:W-:-:S03]  /*a030*/  @!P4 IMAD.MOV R96, RZ, RZ, -R96 ;  /* 0x000000ffff60c224 */ /* 0x000fc600078e0a60 */
[----:B------:R0:W3:Y:S01]  /*a040*/  @P1 LDG.E.U8 R101, desc[UR18][R106.64] ;  /* 0x000000126a651981 */ /* 0x0000e2000c1e1100 */
[C---:B------:R-:W-:Y:S02]  /*a050*/  SEL R129, R33.reuse, R99, !P3 ;  /* 0x0000006321817207 */ /* 0x040fe40005800000 */
[C---:B------:R-:W-:Y:S01]  /*a060*/  SEL R127, R33.reuse, R39, !P3 ;  /* 0x00000027217f7207 */ /* 0x040fe20005800000 */
[----:B0-----:R-:W-:Y:S02]  /*a070*/  @P1 IMAD.MOV.U32 R106, RZ, RZ, R2 ;  /* 0x000000ffff6a1224 */ /* 0x001fe400078e0002 */
[----:B------:R-:W-:Y:S01]  /*a080*/  @P1 IMAD.MOV.U32 R107, RZ, RZ, R3 ;  /* 0x000000ffff6b1224 */ /* 0x000fe200078e0003 */
[----:B-1----:R-:W-:Y:S02]  /*a090*/  SHF.R.U32.HI R3, RZ, 0x5, R0 ;  /* 0x00000005ff037819 */ /* 0x002fe40000011600 */
[----:B------:R-:W-:Y:S02]  /*a0a0*/  SEL R116, R33, R45, !P3 ;  /* 0x0000002d21747207 */ /* 0x000fe40005800000 */
[----:B------:R0:W3:Y:S01]  /*a0b0*/  @P1 LDG.E.U8 R100, desc[UR18][R106.64] ;  /* 0x000000126a641981 */ /* 0x0000e2000c1e1100 */
[----:B------:R-:W-:-:S02]  /*a0c0*/  LOP3.LUT P1, RZ, R3, UR11, RZ, 0xfc, !PT ;  /* 0x0000000b03ff7c12 */ /* 0x000fc4000f82fcff */
[C---:B------:R-:W-:Y:S02]  /*a0d0*/  SEL R114, R33.reuse, R44, !P3 ;  /* 0x0000002c21727207 */ /* 0x040fe40005800000 */
[C---:B------:R-:W-:Y:S02]  /*a0e0*/  SEL R113, R33.reuse, R43, !P3 ;  /* 0x0000002b21717207 */ /* 0x040fe40005800000 */
[C---:B------:R-:W-:Y:S02]  /*a0f0*/  SEL R30, R33.reuse, R42, !P3 ;  /* 0x0000002a211e7207 */ /* 0x040fe40005800000 */
[C---:B------:R-:W-:Y:S02]  /*a100*/  SEL R29, R33.reuse, R47, !P3 ;  /* 0x0000002f211d7207 */ /* 0x040fe40005800000 */
[C---:B------:R-:W-:Y:S02]  /*a110*/  SEL R28, R33.reuse, R46, !P3 ;  /* 0x0000002e211c7207 */ /* 0x040fe40005800000 */
[----:B------:R-:W-:-:S02]  /*a120*/  SEL R27, R33, R51, !P3 ;  /* 0x00000033211b7207 */ /* 0x000fc40005800000 */
        /* <DEDUP_REMOVED lines=42> */
[C---:B0-----:R-:W-:Y:S02]  /*a3d0*/  SEL R107, R33.reuse, R91, !P3 ;  /* 0x0000005b216b7207 */ /* 0x041fe40005800000 */
[C---:B------:R-:W-:Y:S02]  /*a3e0*/  SEL R106, R33.reuse, R90, !P3 ;  /* 0x0000005a216a7207 */ /* 0x040fe40005800000 */
[C---:B------:R-:W-:Y:S02]  /*a3f0*/  SEL R95, R33.reuse, R95, !P3 ;  /* 0x0000005f215f7207 */ /* 0x040fe40005800000 */
[C---:B------:R-:W-:Y:S02]  /*a400*/  SEL R94, R33.reuse, R94, !P3 ;  /* 0x0000005e215e7207 */ /* 0x040fe40005800000 */
[C---:B------:R-:W-:Y:S02]  /*a410*/  SEL R98, R33.reuse, R98, !P3 ;  /* 0x0000006221627207 */ /* 0x040fe40005800000 */
[----:B------:R-:W-:-:S02]  /*a420*/  SEL R3, R33, R97, !P3 ;  /* 0x0000006121037207 */ /* 0x000fc40005800000 */
[C---:B------:R-:W-:Y:S02]  /*a430*/  SEL R2, R33.reuse, R96, !P3 ;  /* 0x0000006021027207 */ /* 0x040fe40005800000 */
[----:B------:R-:W-:Y:S01]  /*a440*/  SEL R0, R33, R35, !P3 ;  /* 0x0000002321007207 */ /* 0x000fe20005800000 */
[----:B------:R-:W-:Y:S01]  /*a450*/  UIMAD UR11, UR6, 0x36, URZ ;  /* 0x00000036060b78a4 */ /* 0x000fe2000f8e02ff */
[----:B------:R-:W-:Y:S01]  /*a460*/  SHF.R.U64 R33, R38, 0x9, RZ ;  /* 0x0000000926217819 */ /* 0x000fe200000012ff */
[----:B------:R-:W0:Y:S02]  /*a470*/  S2R R143, SR_TID.X ;  /* 0x00000000008f7919 */ /* 0x000e240000002100 */
[----:B------:R-:W-:Y:S01]  /*a480*/  USHF.R.S32.HI UR12, URZ, 0x1f, UR11 ;  /* 0x0000001fff0c7899 */ /* 0x000fe2000801140b */
[----:B------:R-:W-:Y:S02]  /*a490*/  LOP3.LUT P4, RZ, R33, 0x1, RZ, 0xc0, !PT ;  /* 0x0000000121ff7812 */ /* 0x000fe4000788c0ff */
[----:B------:R-:W-:-:S02]  /*a4a0*/  IADD3 R39, P5, PT, R4, UR11, RZ ;  /* 0x0000000b04277c10 */ /* 0x000fc4000ffbe0ff */
[----:B------:R-:W-:Y:S02]  /*a4b0*/  SHF.R.U32.HI R34, RZ, 0x8, R34 ;  /* 0x00000008ff227819 */ /* 0x000fe40000011622 */
[----:B------:R-:W-:Y:S01]  /*a4c0*/  IADD3.X R63, PT, PT, R6, UR12, RZ, P5, !PT ;  /* 0x0000000c063f7c10 */ /* 0x000fe2000affe4ff */
[----:B------:R-:W-:Y:S01]  /*a4d0*/  STL [R1+0x11c], R39 ;  /* 0x00011c2701007387 */ /* 0x000fe20000100800 */
[----:B------:R-:W-:Y:S02]  /*a4e0*/  LOP3.LUT P3, RZ, R34, 0x1, RZ, 0xc0, !PT ;  /* 0x0000000122ff7812 */ /* 0x000fe4000786c0ff */
[----:B------:R-:W-:Y:S01]  /*a4f0*/  PRMT R44, RZ, 0x7610, R44 ;  /* 0x00007610ff2c7816 */ /* 0x000fe2000000002c */
[----:B------:R1:W-:Y:S01]  /*a500*/  STL [R1+0x118], R63 ;  /* 0x0001183f01007387 */ /* 0x0003e20000100800 */
[----:B------:R-:W-:-:S04]  /*a510*/  @!UP1 UIADD3 UR4, UPT, UPT, -UR4, 0x100000, URZ ;  /* 0x0010000004049890 */ /* 0x000fc8000fffe1ff */
[----:B------:R-:W-:Y:S02]  /*a520*/  @!UP1 USHF.L.U32 UR5, UR4, 0xb, URZ ;  /* 0x0000000b04059899 */ /* 0x000fe400080006ff */
[----:B------:R-:W-:Y:S01]  /*a530*/  @!UP1 USHF.L.U32 UR4, UR4, 0x1, URZ ;  /* 0x0000000104049899 */ /* 0x000fe200080006ff */
[----:B------:R-:W-:Y:S01]  /*a540*/  @P4 IMAD.MOV.U32 R35, RZ, RZ, R63 ;  /* 0x000000ffff234224 */ /* 0x000fe200078e003f */
[----:B------:R-:W3:Y:S01]  /*a550*/  LDL.LU R62, [R1+0x23c] ;  /* 0x00023c00013e7983 */ /* 0x000ee20000300800 */
[----:B------:R-:W-:Y:S01]  /*a560*/  @P4 IMAD.MOV.U32 R34, RZ, RZ, R39 ;  /* 0x000000ffff224224 */ /* 0x000fe200078e0027 */
[----:B------:R-:W-:Y:S01]  /*a570*/  IADD3 R33, P5, PT, R5, UR11, RZ ;  /* 0x0000000b05217c10 */ /* 0x000fe2000ffbe0ff */
[----:B------:R-:W-:Y:S01]  /*a580*/  VOTEU.ALL UP1, P0 ;  /* 0x0000000000ff7886 */ /* 0x000fe20000020000 */
[----:B------:R-:W-:Y:S01]  /*a590*/  PRMT R53, RZ, 0x7610, R53 ;  /* 0x00007610ff357816 */ /* 0x000fe20000000035 */
[----:B------:R-:W0:Y:S01]  /*a5a0*/  LDCU UR11, c[0x0][0x3b0] ;  /* 0x00007600ff0b77ac */ /* 0x000e220008000800 */
[----:B-1----:R-:W4:Y:S04]  /*a5b0*/  LDL.LU R63, [R1+0x238] ;  /* 0x00023800013f7983 */ /* 0x002f280000300800 */
[----:B------:R1:W2:Y:S01]  /*a5c0*/  @!UP1 SYNCS.EXCH.64 URZ, [UR8+0xc008], UR4 ;  /* 0x00c0080408ff95b2 */ /* 0x0002a20008000100 */
[----:B------:R1:W4:Y:S04]  /*a5d0*/  @P4 LDG.E.U8 R44, desc[UR18][R34.64] ;  /* 0x00000012222c4981 */ /* 0x000328000c1e1100 */
[----:B------:R-:W4:Y:S01]  /*a5e0*/  LDL.LU R39, [R1+0x140] ;  /* 0x0001400001277983 */ /* 0x000f220000300800 */
[----:B-1----:R-:W-:-:S03]  /*a5f0*/  IADD3.X R34, PT, PT, R7, UR12, RZ, P5, !PT ;  /* 0x0000000c07227c10 */ /* 0x002fc6000affe4ff */
[----:B------:R-:W-:Y:S01]  /*a600*/  STL [R1+0x124], R33 ;  /* 0x0001242101007387 */ /* 0x000fe20000100800 */
[----:B------:R-:W-:Y:S01]  /*a610*/  UIMAD UR4, UR6, 0x3e, URZ ;  /* 0x0000003e060478a4 */ /* 0x000fe2000f8e02ff */
[----:B0-----:R-:W-:Y:S01]  /*a620*/  LOP3.LUT R132, R143, 0x7f, RZ, 0xc0, !PT ;  /* 0x0000007f8f847812 */ /* 0x001fe200078ec0ff */
[----:B------:R-:W0:Y:S01]  /*a630*/  LDCU UR12, c[0x0][0x3b0] ;  /* 0x00007600ff0c77ac */ /* 0x000e220008000800 */
[----:B------:R1:W-:Y:S01]  /*a640*/  STL [R1+0x120], R34 ;  /* 0x0001202201007387 */ /* 0x0003e20000100800 */
[----:B------:R-:W-:Y:S01]  /*a650*/  @P4 IMAD.MOV.U32 R35, RZ, RZ, R34 ;  /* 0x000000ffff234224 */ /* 0x000fe200078e0022 */
[----:B------:R-:W-:Y:S01]  /*a660*/  USHF.R.S32.HI UR5, URZ, 0x1f, UR4 ;  /* 0x0000001fff057899 */ /* 0x000fe20008011404 */
[----:B-1----:R-:W-:Y:S01]  /*a670*/  @P4 IMAD.MOV.U32 R34, RZ, RZ, R33 ;  /* 0x000000ffff224224 */ /* 0x002fe200078e0021 */
[----:B------:R-:W-:-:S04]  /*a680*/  SHF.R.U64 R33, R38, 0x1, RZ ;  /* 0x0000000126217819 */ /* 0x000fc800000012ff */
[----:B------:R1:W4:Y:S01]  /*a690*/  @P4 LDG.E.U8 R53, desc[UR18][R34.64] ;  /* 0x0000001222354981 */ /* 0x000322000c1e1100 */
[----:B------:R-:W-:Y:S02]  /*a6a0*/  LOP3.LUT P4, RZ, R33, 0x1, RZ, 0xc0, !PT ;  /* 0x0000000121ff7812 */ /* 0x000fe4000788c0ff */
[----:B------:R-:W-:-:S04]  /*a6b0*/  IADD3 R33, P5, PT, R4, UR4, RZ ;  /* 0x0000000404217c10 */ /* 0x000fc8000ffbe0ff */
[----:B-1----:R-:W-:Y:S01]  /*a6c0*/  IADD3.X R34, PT, PT, R6, UR5, RZ, P5, !PT ;  /* 0x0000000506227c10 */ /* 0x002fe2000affe4ff */
[----:B--2---:R1:W-:Y:S04]  /*a6d0*/  STS.U8 [R132+UR8], R65 ;  /* 0x0000004184007988 */ /* 0x0043e80008000008 */
[----:B------:R-:W-:Y:S04]  /*a6e0*/  STS.U8 [R132+UR8+0x2000], R40 ;  /* 0x0020002884007988 */ /* 0x000fe80008000008 */
[----:B------:R2:W-:Y:S04]  /*a6f0*/  STS.U8 [R132+UR8+0x400], R36 ;  /* 0x0004002484007988 */ /* 0x0005e80008000008 */
[----:B-1----:R-:W4:Y:S04]  /*a700*/  LDL.LU R65, [R1+0x248] ;  /* 0x0002480001417983 */ /* 0x002f280000300800 */
[----:B------:R-:W-:Y:S04]  /*a710*/  STS.U8 [R132+UR8+0x2400], R41 ;  /* 0x0024002984007988 */ /* 0x000fe80008000008 */
[----:B--2---:R-:W2:Y:S04]  /*a720*/  LDL.LU R36, [R1+0x21c] ;  /* 0x00021c0001247983 */ /* 0x004ea80000300800 */
[----:B------:R1:W-:Y:S04]  /*a730*/  STS.U8 [R132+UR8+0x800], R37 ;  /* 0x0008002584007988 */ /* 0x0003e80008000008 */
[----:B------:R0:W-:Y:S04]  /*a740*/  STS.U8 [R132+UR8+0x2800], R164 ;  /* 0x002800a484007988 */ /* 0x0001e80008000008 */
[----:B-1----:R-:W2:Y:S04]  /*a750*/  LDL.LU R37, [R1+0x218] ;  /* 0x0002180001257983 */ /* 0x002ea80000300800 */
[----:B------:R-:W-:Y:S04]  /*a760*/  STL [R1+0x13c], R33 ;  /* 0x00013c2101007387 */ /* 0x000fe80000100800 */
[----:B------:R1:W-:Y:S04]  /*a770*/  STL [R1+0x138], R34 ;  /* 0x0001382201007387 */ /* 0x0003e80000100800 */
[----:B------:R-:W2:Y:S04]  /*a780*/  LDL.LU R40, [R1+0x224] ;  /* 0x0002240001287983 */ /* 0x000ea80000300800 */
[----:B------:R-:W2:Y:S04]  /*a790*/  LDL.LU R41, [R1+0x214] ;  /* 0x0002140001297983 */ /* 0x000ea80000300800 */
[----:B0-----:R-:W2:Y:S01]  /*a7a0*/  LDL.LU R164, [R1+0x1fc] ;  /* 0x0001fc0001a47983 */ /* 0x001ea20000300800 */
[----:B------:R-:W-:Y:S01]  /*a7b0*/  PRMT R52, RZ, 0x7610, R52 ;  /* 0x00007610ff347816 */ /* 0x000fe20000000034 */
[----:B------:R-:W-:-:S02]  /*a7c0*/  @P4 IMAD.MOV.U32 R35, RZ, RZ, R34 ;  /* 0x000000ffff234224 */ /* 0x000fc400078e0022 */
[----:B-1----:R-:W-:Y:S01]  /*a7d0*/  @P4 IMAD.MOV.U32 R34, RZ, RZ, R33 ;  /* 0x000000ffff224224 */ /* 0x002fe200078e0021 */
[----:B------:R-:W-:-:S04]  /*a7e0*/  IADD3 R33, P5, PT, R5, UR4, RZ ;  /* 0x0000000405217c10 */ /* 0x000fc8000ffbe0ff */
[----:B------:R0:W2:Y:S04]  /*a7f0*/  @P4 LDG.E.U8 R52, desc[UR18][R34.64] ;  /* 0x0000001222344981 */ /* 0x0000a8000c1e1100 */
[----:B------:R-:W-:Y:S01]  /*a800*/  STL [R1+0x144], R33 ;  /* 0x0001442101007387 */ /* 0x000fe20000100800 */
[----:B0-----:R-:W-:-:S05]  /*a810*/  IADD3.X R34, PT, PT, R7, UR5, RZ, P5, !PT ;  /* 0x0000000507227c10 */ /* 0x001fca000affe4ff */
[----:B------:R-:W-:Y:S04]  /*a820*/  STL [R1+0x140], R34 ;  /* 0x0001402201007387 */ /* 0x000fe80000100800 */
[----:B------:R-:W2:Y:S04]  /*a830*/  LDL.LU R71, [R1+0x220] ;  /* 0x0002200001477983 */ /* 0x000ea80000300800 */
[----:B---3--:R0:W-:Y:S04]  /*a840*/  STS.U8 [R132+UR8+0xc00], R62 ;  /* 0x000c003e84007988 */ /* 0x0081e80008000008 */
[----:B----4-:R1:W-:Y:S04]  /*a850*/  STS.U8 [R132+UR8+0x2c00], R63 ;  /* 0x002c003f84007988 */ /* 0x0103e80008000008 */
[----:B0-----:R-:W3:Y:S04]  /*a860*/  LDL.LU R62, [R1+0x210] ;  /* 0x00021000013e7983 */ /* 0x001ee80000300800 */
[----:B-1----:R-:W4:Y:S04]  /*a870*/  LDL.LU R63, [R1+0x20c] ;  /* 0x00020c00013f7983 */ /* 0x002f280000300800 */
[----:B------:R0:W-:Y:S04]  /*a880*/  STS.U8 [R132+UR8+0x1000], R39 ;  /* 0x0010002784007988 */ /* 0x0001e80008000008 */
[----:B------:R-:W4:Y:S04]  /*a890*/  LDL.LU R66, [R1+0x1e8] ;  /* 0x0001e80001427983 */ /* 0x000f280000300800 */
[----:B------:R-:W4:Y:S01]  /*a8a0*/  LDL.LU R67, [R1+0x208] ;  /* 0x0002080001437983 */ /* 0x000f220000300800 */
[----:B0-----:R-:W0:Y:S03]  /*a8b0*/  LDC R39, c[0x0][0x3a0] ;  /* 0x0000e800ff277b82 */ /* 0x001e260000000800 */
[----:B------:R-:W4:Y:S04]  /*a8c0*/  LDL.LU R68, [R1+0x1e4] ;  /* 0x0001e40001447983 */ /* 0x000f280000300800 */
[----:B------:R-:W4:Y:S04]  /*a8d0*/  LDL.LU R69, [R1+0x1d0] ;  /* 0x0001d00001457983 */ /* 0x000f280000300800 */
[----:B------:R-:W4:Y:S04]  /*a8e0*/  LDL.LU R64, [R1+0x1e0] ;  /* 0x0001e00001407983 */ /* 0x000f280000300800 */
[----:B------:R1:W-:Y:S04]  /*a8f0*/  STS.U8 [R132+UR8+0x3000], R65 ;  /* 0x0030004184007988 */ /* 0x0003e80008000008 */
[----:B--2---:R-:W-:Y:S04]  /*a900*/  STS.U8 [R132+UR8+0x1400], R36 ;  /* 0x0014002484007988 */ /* 0x004fe80008000008 */
[----:B-1----:R-:W2:Y:S04]  /*a910*/  LDL.LU R65, [R1+0x1cc] ;  /* 0x0001cc0001417983 */ /* 0x002ea80000300800 */
[----:B------:R-:W-:Y:S04]  /*a920*/  STS.U8 [R132+UR8+0x3400], R37 ;  /* 0x0034002584007988 */ /* 0x000fe80008000008 */
[----:B------:R-:W-:Y:S04]  /*a930*/  STS.U8 [R132+UR8+0x1800], R40 ;  /* 0x0018002884007988 */ /* 0x000fe80008000008 */
[----:B------:R-:W-:Y:S04]  /*a940*/  STS.U8 [R132+UR8+0x3800], R41 ;  /* 0x0038002984007988 */ /* 0x000fe80008000008 */
[----:B------:R1:W-:Y:S04]  /*a950*/  STS.U8 [R132+UR8+0x1c00], R164 ;  /* 0x001c00a484007988 */ /* 0x0003e80008000008 */
[----:B-1----:R-:W2:Y:S01]  /*a960*/  LDL.LU R164, [R1+0x1ac] ;  /* 0x0001ac0001a47983 */ /* 0x002ea20000300800 */
[----:B------:R-:W-:Y:S01]  /*a970*/  PRMT R51, RZ, 0x7610, R51 ;  /* 0x00007610ff337816 */ /* 0x000fe20000000033 */
[----:B------:R-:W-:-:S02]  /*a980*/  @P4 IMAD.MOV.U32 R35, RZ, RZ, R34 ;  /* 0x000000ffff234224 */ /* 0x000fc400078e0022 */
[----:B------:R-:W-:Y:S02]  /*a990*/  @P4 IMAD.MOV.U32 R34, RZ, RZ, R33 ;  /* 0x000000ffff224224 */ /* 0x000fe400078e0021 */
[----:B0-----:R-:W-:Y:S01]  /*a9a0*/  VIADD R33, R39, 0xfffffff8 ;  /* 0xfffffff827217836 */ /* 0x001fe20000000000 */
[----:B------:R-:W-:Y:S02]  /*a9b0*/  UIMAD UR4, UR6, 0x7, URZ ;  /* 0x00000007060478a4 */ /* 0x000fe4000f8e02ff */
[----:B------:R0:W2:Y:S02]  /*a9c0*/  @P4 LDG.E.U8 R51, desc[UR18][R34.64] ;  /* 0x0000001222334981 */ /* 0x0000a4000c1e1100 */
[----:B------:R-:W-:Y:S01]  /*a9d0*/  ISETP.GE.U32.AND P4, PT, R33, 0x7fffffb9, PT ;  /* 0x7fffffb92100780c */ /* 0x000fe20003f86070 */
[----:B------:R-:W-:Y:S02]  /*a9e0*/  USHF.R.S32.HI UR5, URZ, 0x1f, UR4 ;  /* 0x0000001fff057899 */ /* 0x000fe40008011404 */
[----:B------:R-:W-:-:S02]  /*a9f0*/  IADD3 R33, P5, PT, R4, UR4, RZ ;  /* 0x0000000404217c10 */ /* 0x000fc4000ffbe0ff */
[----:B------:R-:W-:Y:S02]  /*aa00*/  PRMT R59, RZ, 0x7610, R59 ;  /* 0x00007610ff3b7816 */ /* 0x000fe4000000003b */
[----:B0-----:R-:W-:Y:S02]  /*aa10*/  IADD3.X R34, PT, PT, R6, UR5, RZ, P5, !PT ;  /* 0x0000000506227c10 */ /* 0x001fe4000affe4ff */
[----:B------:R-:W-:-:S04]  /*aa20*/  IADD3 R35, P5, PT, R5, UR4, RZ ;  /* 0x0000000405237c10 */ /* 0x000fc8000ffbe0ff */
[----:B------:R-:W-:Y:S02]  /*aa30*/  @!P4 IMAD.MOV.U32 R36, RZ, RZ, R33 ;  /* 0x000000ffff24c224 */ /* 0x000fe400078e0021 */
[----:B------:R-:W-:-:S05]  /*aa40*/  @!P4 IMAD.MOV.U32 R37, RZ, RZ, R34 ;  /* 0x000000ffff25c224 */ /* 0x000fca00078e0022 */
[----:B------:R0:W2:Y:S01]  /*aa50*/  @!P4 LDG.E.U8 R59, desc[UR18][R36.64] ;  /* 0x00000012243bc981 */ /* 0x0000a2000c1e1100 */
[----:B------:R-:W-:Y:S01]  /*aa60*/  PRMT R58, RZ, 0x7610, R58 ;  /* 0x00007610ff3a7816 */ /* 0x000fe2000000003a */
[----:B------:R-:W-:Y:S02]  /*aa70*/  @!P4 IMAD.MOV.U32 R40, RZ, RZ, R35 ;  /* 0x000000ffff28c224 */ /* 0x000fe400078e0023 */
[----:B------:R-:W-:Y:S01]  /*aa80*/  VIADD R39, R39, 0xfffffff0 ;  /* 0xfffffff027277836 */ /* 0x000fe20000000000 */
[----:B0-----:R-:W-:Y:S01]  /*aa90*/  IADD3.X R36, PT, PT, R7, UR5, RZ, P5, !PT ;  /* 0x0000000507247c10 */ /* 0x001fe2000affe4ff */
[----:B------:R-:W-:-:S04]  /*aaa0*/  UIMAD UR4, UR6, 0xf, URZ ;  /* 0x0000000f060478a4 */ /* 0x000fc8000f8e02ff */
[----:B------:R-:W-:Y:S01]  /*aab0*/  @!P4 IMAD.MOV.U32 R41, RZ, RZ, R36 ;  /* 0x000000ffff29c224 */ /* 0x000fe200078e0024 */
[----:B------:R-:W-:-:S04]  /*aac0*/  USHF.R.S32.HI UR5, URZ, 0x1f, UR4 ;  /* 0x0000001fff057899 */ /* 0x000fc80008011404 */
[----:B------:R0:W2:Y:S01]  /*aad0*/  @!P4 LDG.E.U8 R58, desc[UR18][R40.64] ;  /* 0x00000012283ac981 */ /* 0x0000a2000c1e1100 */
[----:B------:R-:W-:Y:S02]  /*aae0*/  ISETP.GE.U32.AND P4, PT, R39, 0x7fffffb1, PT ;  /* 0x7fffffb12700780c */ /* 0x000fe40003f86070 */
[----:B------:R-:W-:Y:S02]  /*aaf0*/  LOP3.LUT R37, R132, 0x10, RZ, 0x3c, !PT ;  /* 0x0000001084257812 */ /* 0x000fe400078e3cff */
[----:B------:R-:W-:Y:S01]  /*ab00*/  IADD3 R39, P5, PT, R4, UR4, RZ ;  /* 0x0000000404277c10 */ /* 0x000fe2000ffbe0ff */
[----:B------:R-:W-:Y:S03]  /*ab10*/  STS.U8 [R132+UR8+0x3c00], R71 ;  /* 0x003c004784007988 */ /* 0x000fe60008000008 */
[----:B0-----:R-:W-:Y:S02]  /*ab20*/  IADD3.X R40, PT, PT, R6, UR5, RZ, P5, !PT ;  /* 0x0000000506287c10 */ /* 0x001fe4000affe4ff */
[----:B------:R-:W-:-:S03]  /*ab30*/  PRMT R57, RZ, 0x7610, R57 ;  /* 0x00007610ff397816 */ /* 0x000fc60000000039 */
[----:B------:R-:W-:Y:S01]  /*ab40*/  @!P4 IMAD.MOV.U32 R41, RZ, RZ, R40 ;  /* 0x000000ffff29c224 */ /* 0x000fe200078e0028 */
[----:B------:R-:W-:Y:S02]  /*ab50*/  PRMT R56, RZ, 0x7610, R56 ;  /* 0x00007610ff387816 */ /* 0x000fe40000000038 */
[----:B------:R-:W-:Y:S01]  /*ab60*/  PRMT R55, RZ, 0x7610, R55 ;  /* 0x00007610ff377816 */ /* 0x000fe20000000037 */
[----:B---3--:R0:W-:Y:S04]  /*ab70*/  STS.U8 [R37+UR8+0x80], R62 ;  /* 0x0000803e25007988 */ /* 0x0081e80008000008 */
[----:B----4-:R1:W-:Y:S04]  /*ab80*/  STS.U8 [R37+UR8+0x2080], R63 ;  /* 0x0020803f25007988 */ /* 0x0103e80008000008 */
[----:B0-----:R-:W3:Y:S04]  /*ab90*/  LDL.LU R62, [R1+0x1c8] ;  /* 0x0001c800013e7983 */ /* 0x001ee80000300800 */
[----:B-1----:R-:W4:Y:S04]  /*aba0*/  LDL.LU R63, [R1+0x1a8] ;  /* 0x0001a800013f7983 */ /* 0x002f280000300800 */
[----:B------:R-:W-:Y:S04]  /*abb0*/  STL [R1+0x40], R39 ;  /* 0x0000402701007387 */ /* 0x000fe80000100800 */
[----:B------:R0:W-:Y:S02]  /*abc0*/  STL [R1+0x3c], R40 ;  /* 0x00003c2801007387 */ /* 0x0001e40000100800 */
[----:B0-----:R-:W-:Y:S01]  /*abd0*/  @!P4 IMAD.MOV.U32 R40, RZ, RZ, R39 ;  /* 0x000000ffff28c224 */ /* 0x001fe200078e0027 */
[----:B------:R-:W-:-:S04]  /*abe0*/  IADD3 R39, P5, PT, R5, UR4, RZ ;  /* 0x0000000405277c10 */ /* 0x000fc8000ffbe0ff */
[----:B------:R0:W4:Y:S01]  /*abf0*/  @!P4 LDG.E.U8 R57, desc[UR18][R40.64] ;  /* 0x000000122839c981 */ /* 0x000122000c1e1100 */
[----:B------:R-:W-:-:S03]  /*ac00*/  UIMAD UR4, UR6, 0x17, URZ ;  /* 0x00000017060478a4 */ /* 0x000fc6000f8e02ff */
[----:B------:R-:W-:Y:S01]  /*ac10*/  STL [R1+0x68], R39 ;  /* 0x0000682701007387 */ /* 0x000fe20000100800 */
[----:B0-----:R-:W-:-:S05]  /*ac20*/  IADD3.X R40, PT, PT, R7, UR5, RZ, P5, !PT ;  /* 0x0000000507287c10 */ /* 0x001fca000affe4ff */
[----:B------:R0:W-:Y:S01]  /*ac30*/  STL [R1+0x64], R40 ;  /* 0x0000642801007387 */ /* 0x0001e20000100800 */
[----:B------:R-:W-:Y:S01]  /*ac40*/  @!P4 IMAD.MOV.U32 R41, RZ, RZ, R40 ;  /* 0x000000ffff29c224 */ /* 0x000fe200078e0028 */
[----:B------:R-:W-:Y:S02]  /*ac50*/  USHF.R.S32.HI UR5, URZ, 0x1f, UR4 ;  /* 0x0000001fff057899 */ /* 0x000fe40008011404 */
[----:B------:R1:W-:Y:S04]  /*ac60*/  STS.U8 [R37+UR8+0x480], R66 ;  /* 0x0004804225007988 */ /* 0x0003e80008000008 */
[----:B------:R-:W4:Y:S01]  /*ac70*/  LDL.LU R75, [R1+0x204] ;  /* 0x00020400014b7983 */ /* 0x000f220000300800 */
[----:B0-----:R-:W-:-:S03]  /*ac80*/  @!P4 IMAD.MOV.U32 R40, RZ, RZ, R39 ;  /* 0x000000ffff28c224 */ /* 0x001fc600078e0027 */
[----:B-1----:R-:W4:Y:S04]  /*ac90*/  LDL.LU R66, [R1+0x1dc] ;  /* 0x0001dc0001427983 */ /* 0x002f280000300800 */
[----:B------:R0:W4:Y:S01]  /*aca0*/  @!P4 LDG.E.U8 R56, desc[UR18][R40.64] ;  /* 0x000000122838c981 */ /* 0x000122000c1e1100 */
[----:B------:R-:W-:-:S05]  /*acb0*/  IADD3 R39, P4, PT, R4, UR4, RZ ;  /* 0x0000000404277c10 */ /* 0x000fca000ff9e0ff */
[----:B------:R-:W-:Y:S01]  /*acc0*/  STL [R1+0xdc], R39 ;  /* 0x0000dc2701007387 */ /* 0x000fe20000100800 */
[----:B0-----:R-:W-:-:S05]  /*acd0*/  IADD3.X R40, PT, PT, R6, UR5, RZ, P4, !PT ;  /* 0x0000000506287c10 */ /* 0x001fca000a7fe4ff */
[----:B------:R0:W-:Y:S01]  /*ace0*/  STL [R1+0xd8], R40 ;  /* 0x0000d82801007387 */ /* 0x0001e20000100800 */
[----:B------:R-:W-:Y:S02]  /*acf0*/  @P3 IMAD.MOV.U32 R41, RZ, RZ, R40 ;  /* 0x000000ffff293224 */ /* 0x000fe400078e0028 */
[----:B0-----:R-:W-:-:S05]  /*ad00*/  @P3 IMAD.MOV.U32 R40, RZ, RZ, R39 ;  /* 0x000000ffff283224 */ /* 0x001fca00078e0027 */
[----:B------:R0:W4:Y:S04]  /*ad10*/  @P3 LDG.E.U8 R55, desc[UR18][R40.64] ;  /* 0x0000001228373981 */ /* 0x000128000c1e1100 */
[----:B------:R-:W-:Y:S01]  /*ad20*/  STS.U8 [R37+UR8+0x2480], R67 ;  /* 0x0024804325007988 */ /* 0x000fe20008000008 */
[----:B0-----:R-:W-:-:S03]  /*ad30*/  IADD3 R40, P4, PT, R5, UR4, RZ ;  /* 0x0000000405287c10 */ /* 0x001fc6000ff9e0ff */
[----:B------:R-:W-:Y:S01]  /*ad40*/  STS.U8 [R37+UR8+0x880], R68 ;  /* 0x0008804425007988 */ /* 0x000fe20008000008 */
[----:B------:R-:W-:-:S03]  /*ad50*/  IADD3.X R41, PT, PT, R7, UR5, RZ, P4, !PT ;  /* 0x0000000507297c10 */ /* 0x000fc6000a7fe4ff */
[----:B------:R-:W-:Y:S04]  /*ad60*/  STS.U8 [R37+UR8+0x2880], R69 ;  /* 0x0028804525007988 */ /* 0x000fe80008000008 */
[----:B------:R-:W-:Y:S04]  /*ad70*/  STS.U8 [R37+UR8+0xc80], R64 ;  /* 0x000c804025007988 */ /* 0x000fe80008000008 */
[----:B--2---:R-:W-:Y:S04]  /*ad80*/  STS.U8 [R37+UR8+0x2c80], R65 ;  /* 0x002c804125007988 */ /* 0x004fe80008000008 */
[----:B------:R0:W-:Y:S04]  /*ad90*/  STS.U8 [R37+UR8+0x1080], R164 ;  /* 0x001080a425007988 */ /* 0x0001e80008000008 */
[----:B0-----:R-:W2:Y:S04]  /*ada0*/  LDL.LU R164, [R1+0x1c4] ;  /* 0x0001c40001a47983 */ /* 0x001ea80000300800 */
[----:B------:R-:W2:Y:S04]  /*adb0*/  LDL.LU R70, [R1+0x2a4] ;  /* 0x0002a40001467983 */ /* 0x000ea80000300800 */
[----:B------:R-:W2:Y:S04]  /*adc0*/  LDL.LU R67, [R1+0x1d8] ;  /* 0x0001d80001437983 */ /* 0x000ea80000300800 */
[----:B------:R-:W2:Y:S04]  /*add0*/  LDL.LU R68, [R1+0x1d4] ;  /* 0x0001d40001447983 */ /* 0x000ea80000300800 */
[----:B------:R-:W-:Y:S04]  /*ade0*/  STL [R1+0xe4], R40 ;  /* 0x0000e42801007387 */ /* 0x000fe80000100800 */
[----:B------:R-:W-:Y:S04]  /*adf0*/  STL [R1+0xe0], R41 ;  /* 0x0000e02901007387 */ /* 0x000fe80000100800 */
[----:B------:R-:W2:Y:S04]  /*ae00*/  LDL.LU R71, [R1+0x1c0] ;  /* 0x0001c00001477983 */ /* 0x000ea80000300800 */
[----:B------:R-:W2:Y:S04]  /*ae10*/  LDL.LU R69, [R1+0x1bc] ;  /* 0x0001bc0001457983 */ /* 0x000ea80000300800 */
[----:B------:R-:W2:Y:S04]  /*ae20*/  LDL.LU R64, [R1+0x1b8] ;  /* 0x0001b80001407983 */ /* 0x000ea80000300800 */
[----:B------:R-:W2:Y:S01]  /*ae30*/  LDL.LU R65, [R1+0x1b4] ;  /* 0x0001b40001417983 */ /* 0x000ea20000300800 */
[----:B------:R-:W-:Y:S01]  /*ae40*/  SHF.R.U64 R39, R38, 0x18, RZ ;  /* 0x0000001826277819 */ /* 0x000fe200000012ff */
[----:B------:R-:W-:-:S03]  /*ae50*/  UIMAD UR4, UR6, 0x1f, URZ ;  /* 0x0000001f060478a4 */ /* 0x000fc6000f8e02ff */
[----:B------:R-:W-:Y:S02]  /*ae60*/  LOP3.LUT P5, RZ, R39, 0x1, RZ, 0xc0, !PT ;  /* 0x0000000127ff7812 */ /* 0x000fe400078ac0ff */
[----:B------:R-:W-:Y:S01]  /*ae70*/  SHF.R.U64 R39, R38, 0x10, RZ ;  /* 0x0000001026277819 */ /* 0x000fe200000012ff */
[----:B------:R-:W-:Y:S01]  /*ae80*/  USHF.R.S32.HI UR5, URZ, 0x1f, UR4 ;  /* 0x0000001fff057899 */ /* 0x000fe20008011404 */
[----:B------:R-:W-:Y:S02]  /*ae90*/  PRMT R54, RZ, 0x7610, R54 ;  /* 0x00007610ff367816 */ /* 0x000fe40000000036 */
[----:B------:R-:W-:Y:S02]  /*aea0*/  LOP3.LUT P4, RZ, R39, 0x1, RZ, 0xc0, !PT ;  /* 0x0000000127ff7812 */ /* 0x000fe4000788c0ff */
[----:B------:R-:W-:Y:S02]  /*aeb0*/  IADD3 R39, P2, PT, R4, UR4, RZ ;  /* 0x0000000404277c10 */ /* 0x000fe4000ff5e0ff */
[----:B------:R-:W-:Y:S01]  /*aec0*/  SHF.R.U64 R38, R38, 0x8, RZ ;  /* 0x0000000826267819 */ /* 0x000fe200000012ff */
[----:B------:R0:W2:Y:S03]  /*aed0*/  @P3 LDG.E.U8 R54, desc[UR18][R40.64] ;  /* 0x0000001228363981 */ /* 0x0000a6000c1e1100 */
[----:B------:R-:W-:Y:S01]  /*aee0*/  LOP3.LUT P3, RZ, R38, 0x1, RZ, 0xc0, !PT ;  /* 0x0000000126ff7812 */ /* 0x000fe2000786c0ff */
[----:B------:R-:W-:Y:S01]  /*aef0*/  @!P6 IMAD.MOV.U32 R38, RZ, RZ, R39 ;  /* 0x000000ffff26e224 */ /* 0x000fe200078e0027 */
[----:B------:R-:W-:Y:S01]  /*af00*/  PRMT R50, RZ, 0x7610, R50 ;  /* 0x00007610ff327816 */ /* 0x000fe20000000032 */
[----:B---3--:R1:W-:Y:S04]  /*af10*/  STS.U8 [R37+UR8+0x3080], R62 ;  /* 0x0030803e25007988 */ /* 0x0083e80008000008 */
[----:B----4-:R3:W-:Y:S04]  /*af20*/  STS.U8 [R37+UR8+0x1480], R63 ;  /* 0x0014803f25007988 */ /* 0x0107e80008000008 */
[----:B-1----:R-:W4:Y:S01]  /*af30*/  LDL.LU R62, [R1+0xf8] ;  /* 0x0000f800013e7983 */ /* 0x002f220000300800 */
[----:B---3--:R-:W-:-:S03]  /*af40*/  IADD3.X R63, PT, PT, R6, UR5, RZ, P2, !PT ;  /* 0x00000005063f7c10 */ /* 0x008fc600097fe4ff */
[----:B------:R1:W-:Y:S04]  /*af50*/  STL [R1+0xec], R39 ;  /* 0x0000ec2701007387 */ /* 0x0003e80000100800 */
[----:B------:R-:W-:Y:S01]  /*af60*/  STL [R1+0xe8], R63 ;  /* 0x0000e83f01007387 */ /* 0x000fe20000100800 */
[----:B-1----:R-:W-:Y:S01]  /*af70*/  @!P6 IMAD.MOV.U32 R39, RZ, RZ, R63 ;  /* 0x000000ffff27e224 */ /* 0x002fe200078e003f */
[----:B0-----:R-:W-:-:S04]  /*af80*/  IADD3 R40, P2, PT, R5, UR4, RZ ;  /* 0x0000000405287c10 */ /* 0x001fc8000ff5e0ff */
[----:B------:R-:W-:Y:S01]  /*af90*/  IADD3.X R41, PT, PT, R7, UR5, RZ, P2, !PT ;  /* 0x0000000507297c10 */ /* 0x000fe200097fe4ff */
[----:B------:R0:W3:Y:S04]  /*afa0*/  @!P6 LDG.E.U8 R50, desc[UR18][R38.64] ;  /* 0x000000122632e981 */ /* 0x0000e8000c1e1100 */
[----:B------:R1:W-:Y:S04]  /*afb0*/  STS.U8 [R37+UR8+0x1880], R66 ;  /* 0x0018804225007988 */ /* 0x0003e80008000008 */
[----:B-1----:R-:W3:Y:S04]  /*afc0*/  LDL.LU R66, [R1+0x1b0] ;  /* 0x0001b00001427983 */ /* 0x002ee80000300800 */
[----:B------:R-:W3:Y:S01]  /*afd0*/  LDL.LU R63, [R1+0x104] ;  /* 0x00010400013f7983 */ /* 0x000ee20000300800 */
[----:B0-----:R-:W-:-:S03]  /*afe0*/  LOP3.LUT R38, R132, 0x20, RZ, 0x3c, !PT ;  /* 0x0000002084267812 */ /* 0x001fc600078e3cff */
[----:B------:R-:W-:Y:S04]  /*aff0*/  STS.U8 [R37+UR8+0x3480], R75 ;  /* 0x0034804b25007988 */ /* 0x000fe80008000008 */
[----:B--2---:R0:W-:Y:S04]  /*b000*/  STS.U8 [R37+UR8+0x3880], R164 ;  /* 0x003880a425007988 */ /* 0x0041e80008000008 */
[----:B0-----:R-:W2:Y:S04]  /*b010*/  LDL.LU R164, [R1+0x100] ;  /* 0x0001000001a47983 */ /* 0x001ea80000300800 */
[----:B------:R-:W-:Y:S04]  /*b020*/  STL [R1+0xf4], R40 ;  /* 0x0000f42801007387 */ /* 0x000fe80000100800 */
[----:B------:R0:W-:Y:S04]  /*b030*/  STS.U8 [R37+UR8+0x1c80], R67 ;  /* 0x001c804325007988 */ /* 0x0001e80008000008 */
[----:B------:R-:W-:Y:S04]  /*b040*/  STL [R1+0xf0], R41 ;  /* 0x0000f02901007387 */ /* 0x000fe80000100800 */
[----:B------:R1:W-:Y:S04]  /*b050*/  STS.U8 [R37+UR8+0x3c80], R68 ;  /* 0x003c804425007988 */ /* 0x0003e80008000008 */
[----:B0-----:R-:W2:Y:S04]  /*b060*/  LDL.LU R67, [R1+0x1a4] ;  /* 0x0001a40001437983 */ /* 0x001ea80000300800 */
[----:B------:R0:W-:Y:S04]  /*b070*/  STS.U8 [R38+UR8+0x2100], R69 ;  /* 0x0021004526007988 */ /* 0x0001e80008000008 */
[----:B-1----:R-:W2:Y:S04]  /*b080*/  LDL.LU R68, [R1+0x10c] ;  /* 0x00010c0001447983 */ /* 0x002ea80000300800 */
[----:B------:R1:W-:Y:S04]  /*b090*/  STS.U8 [R38+UR8+0x500], R64 ;  /* 0x0005004026007988 */ /* 0x0003e80008000008 */
[----:B0-----:R-:W2:Y:S04]  /*b0a0*/  LDL.LU R69, [R1+0x108] ;  /* 0x0001080001457983 */ /* 0x001ea80000300800 */
[----:B------:R0:W-:Y:S04]  /*b0b0*/  STS.U8 [R38+UR8+0x2500], R65 ;  /* 0x0025004126007988 */ /* 0x0001e80008000008 */
[----:B-1----:R-:W2:Y:S04]  /*b0c0*/  LDL.LU R64, [R1+0x1a0] ;  /* 0x0001a00001407983 */ /* 0x002ea80000300800 */
[----:B0-----:R-:W2:Y:S01]  /*b0d0*/  LDL.LU R65, [R1+0x114] ;  /* 0x0001140001417983 */ /* 0x001ea20000300800 */
[----:B------:R-:W-:Y:S01]  /*b0e0*/  PRMT R49, RZ, 0x7610, R49 ;  /* 0x00007610ff317816 */ /* 0x000fe20000000031 */
[----:B------:R-:W-:-:S04]  /*b0f0*/  UIMAD UR4, UR6, 0x27, URZ ;  /* 0x00000027060478a4 */ /* 0x000fc8000f8e02ff */
[----:B------:R-:W-:Y:S01]  /*b100*/  USHF.R.S32.HI UR5, URZ, 0x1f, UR4 ;  /* 0x0000001fff057899 */ /* 0x000fe20008011404 */
[----:B------:R0:W2:Y:S01]  /*b110*/  @!P6 LDG.E.U8 R49, desc[UR18][R40.64] ;  /* 0x000000122831e981 */ /* 0x0000a2000c1e1100 */
[----:B------:R-:W-:-:S04]  /*b120*/  IADD3 R37, P6, PT, R4, UR4, RZ ;  /* 0x0000000404257c10 */ /* 0x000fc8000ffde0ff */
[----:B------:R-:W-:Y:S02]  /*b130*/  IADD3.X R39, PT, PT, R6, UR5, RZ, P6, !PT ;  /* 0x0000000506277c10 */ /* 0x000fe4000b7fe4ff */
[----:B------:R-:W-:Y:S01]  /*b140*/  PRMT R48, RZ, 0x7610, R48 ;  /* 0x00007610ff307816 */ /* 0x000fe20000000030 */
[----:B0-----:R-:W-:Y:S02]  /*b150*/  @P5 IMAD.MOV.U32 R40, RZ, RZ, R37 ;  /* 0x000000ffff285224 */ /* 0x001fe400078e0025 */
[----:B------:R-:W-:Y:S01]  /*b160*/  @P5 IMAD.MOV.U32 R41, RZ, RZ, R39 ;  /* 0x000000ffff295224 */ /* 0x000fe200078e0027 */
[----:B------:R-:W-:-:S04]  /*b170*/  PRMT R47, RZ, 0x7610, R47 ;  /* 0x00007610ff2f7816 */ /* 0x000fc8000000002f */
[----:B------:R0:W2:Y:S01]  /*b180*/  @P5 LDG.E.U8 R48, desc[UR18][R40.64] ;  /* 0x0000001228305981 */ /* 0x0000a2000c1e1100 */
[----:B------:R-:W-:-:S03]  /*b190*/  ISETP.NE.AND P2, PT, R70, RZ, PT ;  /* 0x000000ff4600720c */ /* 0x000fc60003f45270 */
[----:B------:R-:W-:Y:S04]  /*b1a0*/  STS.U8 [R38+UR8+0x100], R71 ;  /* 0x0001004726007988 */ /* 0x000fe80008000008 */
[----:B----4-:R1:W-:Y:S04]  /*b1b0*/  STS.U8 [R38+UR8+0x900], R62 ;  /* 0x0009003e26007988 */ /* 0x0103e80008000008 */
[----:B-1----:R-:W4:Y:S04]  /*b1c0*/  LDL.LU R62, [R1+0x110] ;  /* 0x00011000013e7983 */ /* 0x002f280000300800 */
[----:B------:R1:W-:Y:S04]  /*b1d0*/  STL [R1+0xfc], R37 ;  /* 0x0000fc2501007387 */ /* 0x0003e80000100800 */
[----:B------:R0:W-:Y:S01]  /*b1e0*/  STL [R1+0xf8], R39 ;  /* 0x0000f82701007387 */ /* 0x0001e20000100800 */
[----:B-1----:R-:W-:-:S04]  /*b1f0*/  IADD3 R37, P6, PT, R5, UR4, RZ ;  /* 0x0000000405257c10 */ /* 0x002fc8000ffde0ff */
[----:B0-----:R-:W-:Y:S01]  /*b200*/  IADD3.X R39, PT, PT, R7, UR5, RZ, P6, !PT ;  /* 0x0000000507277c10 */ /* 0x001fe2000b7fe4ff */
[----:B------:R-:W-:Y:S01]  /*b210*/  @P5 IMAD.MOV.U32 R40, RZ, RZ, R37 ;  /* 0x000000ffff285224 */ /* 0x000fe200078e0025 */
[----:B------:R-:W-:-:S03]  /*b220*/  UIMAD UR4, UR6, 0x2f, URZ ;  /* 0x0000002f060478a4 */ /* 0x000fc6000f8e02ff */
[----:B------:R-:W-:Y:S01]  /*b230*/  @P5 IMAD.MOV.U32 R41, RZ, RZ, R39 ;  /* 0x000000ffff295224 */ /* 0x000fe200078e0027 */
[----:B------:R-:W-:-:S04]  /*b240*/  USHF.R.S32.HI UR5, URZ, 0x1f, UR4 ;  /* 0x0000001fff057899 */ /* 0x000fc80008011404 */
[----:B------:R0:W4:Y:S04]  /*b250*/  @P5 LDG.E.U8 R47, desc[UR18][R40.64] ;  /* 0x00000012282f5981 */ /* 0x000128000c1e1100 */
[----:B---3--:R1:W-:Y:S04]  /*b260*/  STS.U8 [R38+UR8+0xd00], R63 ;  /* 0x000d003f26007988 */ /* 0x0083e80008000008 */
[----:B-1----:R-:W3:Y:S04]  /*b270*/  LDL.LU R63, [R1+0x19c] ;  /* 0x00019c00013f7983 */ /* 0x002ee80000300800 */
[----:B------:R-:W-:Y:S04]  /*b280*/  STS.U8 [R38+UR8+0x2900], R66 ;  /* 0x0029004226007988 */ /* 0x000fe80008000008 */
[----:B--2---:R1:W-:Y:S04]  /*b290*/  STS.U8 [R38+UR8+0x2d00], R164 ;  /* 0x002d00a426007988 */ /* 0x0043e80008000008 */
[----:B-1----:R-:W2:Y:S04]  /*b2a0*/  LDL.LU R164, [R1+0x198] ;  /* 0x0001980001a47983 */ /* 0x002ea80000300800 */
[----:B------:R1:W-:Y:S04]  /*b2b0*/  STL [R1+0x104], R37 ;  /* 0x0001042501007387 */ /* 0x0003e80000100800 */
[----:B------:R0:W-:Y:S04]  /*b2c0*/  STL [R1+0x100], R39 ;  /* 0x0001002701007387 */ /* 0x0001e80000100800 */
[----:B------:R-:W2:Y:S01]  /*b2d0*/  LDL.LU R70, [R1+0x12c] ;  /* 0x00012c0001467983 */ /* 0x000ea20000300800 */
[----:B-1----:R-:W-:-:S03]  /*b2e0*/  IADD3 R37, P5, PT, R4, UR4, RZ ;  /* 0x0000000404257c10 */ /* 0x002fc6000ffbe0ff */
[----:B------:R-:W2:Y:S01]  /*b2f0*/  LDL.LU R71, [R1+0x128] ;  /* 0x0001280001477983 */ /* 0x000ea20000300800 */
[----:B0-----:R-:W-:-:S03]  /*b300*/  IADD3.X R39, PT, PT, R6, UR5, RZ, P5, !PT ;  /* 0x0000000506277c10 */ /* 0x001fc6000affe4ff */
[----:B------:R0:W-:Y:S04]  /*b310*/  STS.U8 [R38+UR8+0x1100], R67 ;  /* 0x0011004326007988 */ /* 0x0001e80008000008 */
[----:B------:R-:W2:Y:S04]  /*b320*/  LDL.LU R66, [R1+0x194] ;  /* 0x0001940001427983 */ /* 0x000ea80000300800 */
[----:B------:R1:W-:Y:S04]  /*b330*/  STS.U8 [R38+UR8+0x3100], R68 ;  /* 0x0031004426007988 */ /* 0x0003e80008000008 */
[----:B0-----:R-:W2:Y:S04]  /*b340*/  LDL.LU R67, [R1+0x134] ;  /* 0x0001340001437983 */ /* 0x001ea80000300800 */
[----:B------:R0:W-:Y:S04]  /*b350*/  STS.U8 [R38+UR8+0x1500], R69 ;  /* 0x0015004526007988 */ /* 0x0001e80008000008 */
[----:B-1----:R-:W2:Y:S04]  /*b360*/  LDL.LU R68, [R1+0x130] ;  /* 0x0001300001447983 */ /* 0x002ea80000300800 */
[----:B------:R-:W-:Y:S04]  /*b370*/  STL [R1+0x10c], R37 ;  /* 0x00010c2501007387 */ /* 0x000fe80000100800 */
[----:B------:R-:W-:Y:S04]  /*b380*/  STL [R1+0x108], R39 ;  /* 0x0001082701007387 */ /* 0x000fe80000100800 */
[----:B------:R1:W-:Y:S04]  /*b390*/  STS.U8 [R38+UR8+0x3500], R64 ;  /* 0x0035004026007988 */ /* 0x0003e80008000008 */
[----:B0-----:R-:W2:Y:S04]  /*b3a0*/  LDL.LU R69, [R1+0x190] ;  /* 0x0001900001457983 */ /* 0x001ea80000300800 */
[----:B------:R0:W-:Y:S04]  /*b3b0*/  STS.U8 [R38+UR8+0x1900], R65 ;  /* 0x0019004126007988 */ /* 0x0001e80008000008 */
[----:B-1----:R-:W2:Y:S04]  /*b3c0*/  LDL.LU R64, [R1+0x14c] ;  /* 0x00014c0001407983 */ /* 0x002ea80000300800 */
[----:B0-----:R-:W2:Y:S01]  /*b3d0*/  LDL.LU R65, [R1+0x148] ;  /* 0x0001480001417983 */ /* 0x001ea20000300800 */
[----:B------:R-:W-:Y:S01]  /*b3e0*/  @P4 IMAD.MOV.U32 R40, RZ, RZ, R37 ;  /* 0x000000ffff284224 */ /* 0x000fe200078e0025 */
[----:B------:R-:W-:Y:S01]  /*b3f0*/  IADD3 R37, P5, PT, R5, UR4, RZ ;  /* 0x0000000405257c10 */ /* 0x000fe2000ffbe0ff */
[----:B------:R-:W-:Y:S01]  /*b400*/  @P4 IMAD.MOV.U32 R41, RZ, RZ, R39 ;  /* 0x000000ffff294224 */ /* 0x000fe200078e0027 */
[----:B------:R-:W-:-:S02]  /*b410*/  PRMT R46, RZ, 0x7610, R46 ;  /* 0x00007610ff2e7816 */ /* 0x000fc4000000002e */
[----:B------:R-:W-:Y:S01]  /*b420*/  IADD3.X R39, PT, PT, R7, UR5, RZ, P5, !PT ;  /* 0x0000000507277c10 */ /* 0x000fe2000affe4ff */
[----:B------:R-:W-:Y:S01]  /*b430*/  UIMAD UR4, UR6, 0x37, URZ ;  /* 0x00000037060478a4 */ /* 0x000fe2000f8e02ff */
[----:B------:R-:W-:Y:S02]  /*b440*/  PRMT R45, RZ, 0x7610, R45 ;  /* 0x00007610ff2d7816 */ /* 0x000fe4000000002d */
[----:B------:R0:W2:Y:S01]  /*b450*/  @P4 LDG.E.U8 R46, desc[UR18][R40.64] ;  /* 0x00000012282e4981 */ /* 0x0000a2000c1e1100 */
[----:B------:R-:W-:-:S03]  /*b460*/  USHF.R.S32.HI UR5, URZ, 0x1f, UR4 ;  /* 0x0000001fff057899 */ /* 0x000fc60008011404 */
[----:B------:R1:W-:Y:S01]  /*b470*/  STL [R1+0x114], R37 ;  /* 0x0001142501007387 */ /* 0x0003e20000100800 */
[----:B0-----:R-:W-:Y:S02]  /*b480*/  @P4 IMAD.MOV.U32 R40, RZ, RZ, R37 ;  /* 0x000000ffff284224 */ /* 0x001fe400078e0025 */
[----:B------:R-:W-:Y:S01]  /*b490*/  @P4 IMAD.MOV.U32 R41, RZ, RZ, R39 ;  /* 0x000000ffff294224 */ /* 0x000fe200078e0027 */
[----:B------:R-:W-:Y:S04]  /*b4a0*/  STL [R1+0x110], R39 ;  /* 0x0001102701007387 */ /* 0x000fe80000100800 */
[----:B------:R0:W2:Y:S01]  /*b4b0*/  @P4 LDG.E.U8 R45, desc[UR18][R40.64] ;  /* 0x00000012282d4981 */ /* 0x0000a2000c1e1100 */
[----:B-1----:R-:W-:Y:S02]  /*b4c0*/  IADD3 R37, P4, PT, R4, UR4, RZ ;  /* 0x0000000404257c10 */ /* 0x002fe4000ff9e0ff */
[----:B------:R-:W-:-:S03]  /*b4d0*/  PRMT R43, RZ, 0x7610, R43 ;  /* 0x00007610ff2b7816 */ /* 0x000fc6000000002b */
[----:B0-----:R-:W-:Y:S01]  /*b4e0*/  @P3 IMAD.MOV.U32 R40, RZ, RZ, R37 ;  /* 0x000000ffff283224 */ /* 0x001fe200078e0025 */
[----:B------:R-:W-:Y:S01]  /*b4f0*/  PRMT R42, RZ, 0x7610, R42 ;  /* 0x00007610ff2a7816 */ /* 0x000fe2000000002a */
[----:B----4-:R0:W-:Y:S04]  /*b500*/  STS.U8 [R38+UR8+0x3900], R62 ;  /* 0x0039003e26007988 */ /* 0x0101e80008000008 */
[----:B0-----:R-:W4:Y:S01]  /*b510*/  LDL.LU R62, [R1+0x18c] ;  /* 0x00018c00013e7983 */ /* 0x001f220000300800 */
[----:B------:R-:W-:-:S03]  /*b520*/  LOP3.LUT R39, R132, 0x30, RZ, 0x3c, !PT ;  /* 0x0000003084277812 */ /* 0x000fc600078e3cff */
[----:B---3--:R0:W-:Y:S04]  /*b530*/  STS.U8 [R38+UR8+0x1d00], R63 ;  /* 0x001d003f26007988 */ /* 0x0081e80008000008 */
[----:B0-----:R-:W3:Y:S04]  /*b540*/  LDL.LU R63, [R1+0x154] ;  /* 0x00015400013f7983 */ /* 0x001ee80000300800 */
[----:B--2---:R0:W-:Y:S04]  /*b550*/  STS.U8 [R38+UR8+0x3d00], R164 ;  /* 0x003d00a426007988 */ /* 0x0041e80008000008 */
[----:B0-----:R-:W2:Y:S01]  /*b560*/  LDL.LU R164, [R1+0x150] ;  /* 0x0001500001a47983 */ /* 0x001ea20000300800 */
[----:B------:R-:W-:-:S03]  /*b570*/  IADD3.X R38, PT, PT, R6, UR5, RZ, P4, !PT ;  /* 0x0000000506267c10 */ /* 0x000fc6000a7fe4ff */
[----:B------:R0:W-:Y:S02]  /*b580*/  STL [R1+0x12c], R37 ;  /* 0x00012c2501007387 */ /* 0x0001e40000100800 */
[----:B------:R-:W-:Y:S02]  /*b590*/  @P3 IMAD.MOV.U32 R41, RZ, RZ, R38 ;  /* 0x000000ffff293224 */ /* 0x000fe400078e0026 */
[----:B------:R1:W-:Y:S04]  /*b5a0*/  STL [R1+0x128], R38 ;  /* 0x0001282601007387 */ /* 0x0003e80000100800 */
[----:B------:R1:W2:Y:S01]  /*b5b0*/  @P3 LDG.E.U8 R43, desc[UR18][R40.64] ;  /* 0x00000012282b3981 */ /* 0x0002a2000c1e1100 */
[----:B0-----:R-:W-:-:S04]  /*b5c0*/  IADD3 R37, P4, PT, R5, UR4, RZ ;  /* 0x0000000405257c10 */ /* 0x001fc8000ff9e0ff */
[----:B-1----:R-:W-:Y:S01]  /*b5d0*/  IADD3.X R38, PT, PT, R7, UR5, RZ, P4, !PT ;  /* 0x0000000507267c10 */ /* 0x002fe2000a7fe4ff */
[----:B------:R-:W-:Y:S01]  /*b5e0*/  UIMAD UR4, UR6, 0x3f, URZ ;  /* 0x0000003f060478a4 */ /* 0x000fe2000f8e02ff */
[----:B------:R-:W-:-:S03]  /*b5f0*/  @P3 IMAD.MOV.U32 R40, RZ, RZ, R37 ;  /* 0x000000ffff283224 */ /* 0x000fc600078e0025 */
[----:B------:R-:W-:Y:S01]  /*b600*/  @P3 IMAD.MOV.U32 R41, RZ, RZ, R38 ;  /* 0x000000ffff293224 */ /* 0x000fe200078e0026 */
[----:B------:R-:W-:Y:S01]  /*b610*/  USHF.R.S32.HI UR5, URZ, 0x1f, UR4 ;  /* 0x0000001fff057899 */ /* 0x000fe20008011404 */
[----:B------:R0:W-:Y:S04]  /*b620*/  STL [R1+0x134], R37 ;  /* 0x0001342501007387 */ /* 0x0001e80000100800 */
[----:B------:R1:W2:Y:S01]  /*b630*/  @P3 LDG.E.U8 R42, desc[UR18][R40.64] ;  /* 0x00000012282a3981 */ /* 0x0002a2000c1e1100 */
[----:B0-----:R-:W-:-:S03]  /*b640*/  IADD3 R37, P3, PT, R4, UR4, RZ ;  /* 0x0000000404257c10 */ /* 0x001fc6000ff7e0ff */
[----:B------:R0:W-:Y:S02]  /*b650*/  STL [R1+0x130], R38 ;  /* 0x0001302601007387 */ /* 0x0001e40000100800 */
[----:B0-----:R-:W-:Y:S02]  /*b660*/  IADD3.X R38, PT, PT, R6, UR5, RZ, P3, !PT ;  /* 0x0000000506267c10 */ /* 0x001fe40009ffe4ff */
[----:B------:R0:W-:Y:S04]  /*b670*/  STS.U8 [R39+UR8+0xd80], R64 ;  /* 0x000d804027007988 */ /* 0x0001e80008000008 */
[----:B------:R1:W-:Y:S04]  /*b680*/  STS.U8 [R39+UR8+0x2d80], R65 ;  /* 0x002d804127007988 */ /* 0x0003e80008000008 */
[----:B0-----:R-:W2:Y:S04]  /*b690*/  LDL.LU R64, [R1+0x188] ;  /* 0x0001880001407983 */ /* 0x001ea80000300800 */
[----:B------:R0:W-:Y:S04]  /*b6a0*/  STL [R1+0x14c], R37 ;  /* 0x00014c2501007387 */ /* 0x0001e80000100800 */
[----:B------:R0:W-:Y:S04]  /*b6b0*/  STL [R1+0x148], R38 ;  /* 0x0001482601007387 */ /* 0x0001e80000100800 */
[----:B-1----:R-:W2:Y:S01]  /*b6c0*/  LDL.LU R65, [R1+0x184] ;  /* 0x0001840001417983 */ /* 0x002ea20000300800 */
[----:B------:R-:W-:Y:S01]  /*b6d0*/  @!P2 IMAD.MOV.U32 R40, RZ, RZ, R37 ;  /* 0x000000ffff28a224 */ /* 0x000fe200078e0025 */
[----:B0-----:R-:W-:Y:S01]  /*b6e0*/  IADD3 R37, P3, PT, R5, UR4, RZ ;  /* 0x0000000405257c10 */ /* 0x001fe2000ff7e0ff */
[----:B------:R-:W-:Y:S01]  /*b6f0*/  @!P2 IMAD.MOV.U32 R41, RZ, RZ, R38 ;  /* 0x000000ffff29a224 */ /* 0x000fe200078e0026 */
[----:B------:R-:W-:Y:S01]  /*b700*/  STS.U8 [R39+UR8+0x180], R70 ;  /* 0x0001804627007988 */ /* 0x000fe20008000008 */
[----:B------:R-:W-:Y:S01]  /*b710*/  PRMT R61, RZ, 0x7610, R61 ;  /* 0x00007610ff3d7816 */ /* 0x000fe2000000003d */
[----:B------:R-:W0:Y:S01]  /*b720*/  LDCU UR4, c[0x0][0x3b0] ;  /* 0x00007600ff0477ac */ /* 0x000e220008000800 */
[----:B------:R-:W-:Y:S01]  /*b730*/  IADD3.X R38, PT, PT, R7, UR5, RZ, P3, !PT ;  /* 0x0000000507267c10 */ /* 0x000fe20009ffe4ff */
[----:B------:R-:W-:Y:S01]  /*b740*/  STS.U8 [R39+UR8+0x2180], R71 ;  /* 0x0021804727007988 */ /* 0x000fe20008000008 */
[----:B------:R-:W-:Y:S01]  /*b750*/  PRMT R60, RZ, 0x7610, R60 ;  /* 0x00007610ff3c7816 */ /* 0x000fe2000000003c */
[----:B------:R-:W1:Y:S02]  /*b760*/  LDCU UR5, c[0x0][0x3b0] ;  /* 0x00007600ff0577ac */ /* 0x000e640008000800 */
[----:B------:R-:W-:Y:S04]  /*b770*/  STS.U8 [R39+UR8+0x580], R66 ;  /* 0x0005804227007988 */ /* 0x000fe80008000008 */
[----:B------:R-:W-:Y:S04]  /*b780*/  STS.U8 [R39+UR8+0x2580], R67 ;  /* 0x0025804327007988 */ /* 0x000fe80008000008 */
[----:B------:R-:W-:Y:S04]  /*b790*/  STS.U8 [R39+UR8+0x980], R68 ;  /* 0x0009804427007988 */ /* 0x000fe80008000008 */
[----:B------:R-:W-:Y:S04]  /*b7a0*/  STS.U8 [R39+UR8+0x2980], R69 ;  /* 0x0029804527007988 */ /* 0x000fe80008000008 */
[----:B------:R0:W2:Y:S04]  /*b7b0*/  @!P2 LDG.E.U8 R61, desc[UR18][R40.64] ;  /* 0x00000012283da981 */ /* 0x0000a8000c1e1100 */
[----:B----4-:R4:W-:Y:S04]  /*b7c0*/  STS.U8 [R39+UR8+0x1180], R62 ;  /* 0x0011803e27007988 */ /* 0x0109e80008000008 */
[----:B----4-:R-:W4:Y:S04]  /*b7d0*/  LDL.LU R62, [R1+0x180] ;  /* 0x00018000013e7983 */ /* 0x010f280000300800 */
[----:B---3--:R3:W-:Y:S04]  /*b7e0*/  STS.U8 [R39+UR8+0x3180], R63 ;  /* 0x0031803f27007988 */ /* 0x0087e80008000008 */
[----:B---3--:R-:W3:Y:S04]  /*b7f0*/  LDL.LU R63, [R1+0x17c] ;  /* 0x00017c00013f7983 */ /* 0x008ee80000300800 */
[----:B------:R-:W-:Y:S04]  /*b800*/  STL [R1+0x154], R37 ;  /* 0x0001542501007387 */ /* 0x000fe80000100800 */
[----:B------:R-:W-:Y:S04]  /*b810*/  STL [R1+0x150], R38 ;  /* 0x0001502601007387 */ /* 0x000fe80000100800 */
[----:B--2---:R2:W-:Y:S04]  /*b820*/  STS.U8 [R39+UR8+0x1580], R164 ;  /* 0x001580a427007988 */ /* 0x0045e80008000008 */
[----:B--2---:R-:W2:Y:S04]  /*b830*/  LDL.LU R164, [R1+0x178] ;  /* 0x0001780001a47983 */ /* 0x004ea80000300800 */
[----:B------:R-:W2:Y:S04]  /*b840*/  LDL.LU R73, [R1+0x174] ;  /* 0x0001740001497983 */ /* 0x000ea80000300800 */
        /* <DEDUP_REMOVED lines=8> */
[----:B------:R0:W-:Y:S04]  /*b8d0*/  STS.U8 [R39+UR8+0x3580], R64 ;  /* 0x0035804027007988 */ /* 0x0001e80008000008 */
[----:B0-----:R-:W2:Y:S04]  /*b8e0*/  LDL.LU R64, [R1+0x88] ;  /* 0x0000880001407983 */ /* 0x001ea80000300800 */
[----:B------:R0:W-:Y:S04]  /*b8f0*/  STS.U8 [R39+UR8+0x1980], R65 ;  /* 0x0019804127007988 */ /* 0x0001e80008000008 */
[----:B0-----:R-:W2:Y:S01]  /*b900*/  LDL.LU R65, [R1+0x84] ;  /* 0x0000840001417983 */ /* 0x001ea20000300800 */
[----:B------:R-:W-:Y:S01]  /*b910*/  @!P2 IMAD.MOV.U32 R40, RZ, RZ, R37 ;  /* 0x000000ffff28a224 */ /* 0x000fe200078e0025 */
[----:B------:R-:W-:-:S02]  /*b920*/  LOP3.LUT R37, R132, 0x40, RZ, 0x3c, !PT ;  /* 0x0000004084257812 */ /* 0x000fc400078e3cff */
[----:B----4-:R0:W-:Y:S04]  /*b930*/  STS.U8 [R39+UR8+0x3980], R62 ;  /* 0x0039803e27007988 */ /* 0x0101e80008000008 */
[----:B0-----:R-:W4:Y:S04]  /*b940*/  LDL.LU R62, [R1+0x80] ;  /* 0x00008000013e7983 */ /* 0x001f280000300800 */
[----:B---3--:R0:W-:Y:S04]  /*b950*/  STS.U8 [R39+UR8+0x1d80], R63 ;  /* 0x001d803f27007988 */ /* 0x0081e80008000008 */
[----:B0-----:R-:W3:Y:S04]  /*b960*/  LDL.LU R63, [R1+0x50] ;  /* 0x00005000013f7983 */ /* 0x001ee80000300800 */
[----:B--2---:R0:W-:Y:S04]  /*b970*/  STS.U8 [R39+UR8+0x3d80], R164 ;  /* 0x003d80a427007988 */ /* 0x0041e80008000008 */
[----:B------:R-:W-:Y:S04]  /*b980*/  STS.U8 [R37+UR8+0x200], R73 ;  /* 0x0002004925007988 */ /* 0x000fe80008000008 */
[----:B------:R-:W-:Y:S04]  /*b990*/  STS.U8 [R37+UR8+0x2200], R74 ;  /* 0x0022004a25007988 */ /* 0x000fe80008000008 */
[----:B------:R-:W-:Y:S04]  /*b9a0*/  STS.U8 [R37+UR8+0x600], R75 ;  /* 0x0006004b25007988 */ /* 0x000fe80008000008 */
[----:B------:R-:W-:Y:S04]  /*b9b0*/  STS.U8 [R37+UR8+0x2600], R70 ;  /* 0x0026004625007988 */ /* 0x000fe80008000008 */
[----:B------:R-:W-:Y:S04]  /*b9c0*/  STS.U8 [R37+UR8+0xa00], R71 ;  /* 0x000a004725007988 */ /* 0x000fe80008000008 */
[----:B0-----:R-:W2:Y:S04]  /*b9d0*/  LDL.LU R164, [R1+0x7c] ;  /* 0x00007c0001a47983 */ /* 0x001ea80000300800 */
[----:B------:R-:W-:Y:S04]  /*b9e0*/  STS.U8 [R37+UR8+0x2a00], R66 ;  /* 0x002a004225007988 */ /* 0x000fe80008000008 */
[----:B------:R-:W-:Y:S04]  /*b9f0*/  STS.U8 [R37+UR8+0xe00], R67 ;  /* 0x000e004325007988 */ /* 0x000fe80008000008 */
[----:B------:R-:W-:Y:S04]  /*ba00*/  STS.U8 [R37+UR8+0x2e00], R68 ;  /* 0x002e004425007988 */ /* 0x000fe80008000008 */
[----:B------:R-:W-:Y:S04]  /*ba10*/  STS.U8 [R37+UR8+0x1200], R69 ;  /* 0x0012004525007988 */ /* 0x000fe80008000008 */
[----:B------:R-:W-:Y:S04]  /*ba20*/  STS.U8 [R37+UR8+0x3200], R64 ;  /* 0x0032004025007988 */ /* 0x000fe80008000008 */
[----:B------:R-:W-:Y:S04]  /*ba30*/  STS.U8 [R37+UR8+0x1600], R65 ;  /* 0x0016004125007988 */ /* 0x000fe80008000008 */
[----:B------:R0:W-:Y:S04]  /*ba40*/  STS.U8 [R37+UR8+0x3600], R160 ;  /* 0x003600a025007988 */ /* 0x0001e80008000008 */
[----:B0-----:R-:W2:Y:S01]  /*ba50*/  LDL.LU R160, [R1+0xc80] ;  /* 0x000c800001a07983 */ /* 0x001ea20000300800 */
[----:B------:R-:W-:-:S05]  /*ba60*/  @!P2 IMAD.MOV.U32 R41, RZ, RZ, R38 ;  /* 0x000000ffff29a224 */ /* 0x000fca00078e0026 */
[----:B------:R0:W2:Y:S01]  /*ba70*/  @!P2 LDG.E.U8 R60, desc[UR18][R40.64] ;  /* 0x00000012283ca981 */ /* 0x0000a2000c1e1100 */
[----:B------:R-:W-:-:S05]  /*ba80*/  LOP3.LUT R38, R143, 0x3f, RZ, 0xc0, !PT ;  /* 0x0000003f8f267812 */ /* 0x000fca00078ec0ff */
[----:B0-----:R-:W-:Y:S01]  /*ba90*/  IMAD R40, R38, UR7, RZ ;  /* 0x0000000726287c24 */ /* 0x001fe2000f8e02ff */
[----:B------:R-:W-:Y:S01]  /*baa0*/  LOP3.LUT R38, R132, 0x60, RZ, 0x3c, !PT ;  /* 0x0000006084267812 */ /* 0x000fe200078e3cff */
[----:B----4-:R0:W-:Y:S03]  /*bab0*/  STS.U8 [R37+UR8+0x1a00], R62 ;  /* 0x001a003e25007988 */ /* 0x0101e60008000008 */
[----:B------:R-:W-:Y:S01]  /*bac0*/  IADD3 R41, P2, PT, R40, UR14, RZ ;  /* 0x0000000e28297c10 */ /* 0x000fe2000ff5e0ff */
[----:B------:R-:W-:Y:S01]  /*bad0*/  IMAD R82, R154, UR40, RZ ;  /* 0x000000289a527c24 */ /* 0x000fe2000f8e02ff */
[----:B------:R-:W4:Y:S01]  /*bae0*/  LDCU UR14, c[0x0][0x3b0] ;  /* 0x00007600ff0e77ac */ /* 0x000f220008000800 */
[----:B---3--:R3:W-:Y:S01]  /*baf0*/  STS.U8 [R37+UR8+0x3a00], R63 ;  /* 0x003a003f25007988 */ /* 0x0087e20008000008 */
[----:B------:R-:W-:Y:S01]  /*bb00*/  LEA.HI.X.SX32 R40, R40, UR15, 0x1, P2 ;  /* 0x0000000f28287c11 */ /* 0x000fe200090f0eff */
[----:B------:R-:W-:Y:S01]  /*bb10*/  IMAD R64, R19, UR22, RZ ;  /* 0x0000001613407c24 */ /* 0x000fe2000f8e02ff */
[----:B------:R-:W1:Y:S01]  /*bb20*/  LDCU UR15, c[0x0][0x3b0] ;  /* 0x00007600ff0f77ac */ /* 0x000e620008000800 */
[----:B------:R-:W-:-:S02]  /*bb30*/  IMAD R67, R16, UR25, RZ ;  /* 0x0000001910437c24 */ /* 0x000fc4000f8e02ff */
[----:B------:R-:W-:Y:S02]  /*bb40*/  IMAD R85, R150, UR43, RZ ;  /* 0x0000002b96557c24 */ /* 0x000fe4000f8e02ff */
[----:B0-----:R-:W-:Y:S02]  /*bb50*/  IMAD R62, R21, UR17, RZ ;  /* 0x00000011153e7c24 */ /* 0x001fe4000f8e02ff */
[----:B------:R-:W-:Y:S02]  /*bb60*/  IMAD R83, R153, UR41, RZ ;  /* 0x0000002999537c24 */ /* 0x000fe4000f8e02ff */
[----:B------:R-:W-:Y:S02]  /*bb70*/  IMAD R69, R14, UR27, RZ ;  /* 0x0000001b0e457c24 */ /* 0x000fe4000f8e02ff */
[----:B------:R-:W-:Y:S02]  /*bb80*/  IMAD R75, R8, UR33, RZ ;  /* 0x00000021084b7c24 */ /* 0x000fe4000f8e02ff */
[----:B------:R-:W-:-:S02]  /*bb90*/  IMAD R87, R148, UR45, RZ ;  /* 0x0000002d94577c24 */ /* 0x000fc4000f8e02ff */
[----:B------:R-:W-:Y:S02]  /*bba0*/  IMAD R84, R151, UR42, RZ ;  /* 0x0000002a97547c24 */ /* 0x000fe4000f8e02ff */
[----:B------:R-:W-:Y:S02]  /*bbb0*/  IMAD R90, R138, UR48, RZ ;  /* 0x000000308a5a7c24 */ /* 0x000fe4000f8e02ff */
[----:B------:R-:W-:Y:S02]  /*bbc0*/  IMAD R72, R11, UR30, RZ ;  /* 0x0000001e0b487c24 */ /* 0x000fe4000f8e02ff */
[----:B---3--:R-:W-:Y:S02]  /*bbd0*/  IMAD R63, R20, UR21, RZ ;  /* 0x00000015143f7c24 */ /* 0x008fe4000f8e02ff */
[----:B------:R-:W-:Y:S02]  /*bbe0*/  IMAD R68, R15, UR26, RZ ;  /* 0x0000001a0f447c24 */ /* 0x000fe4000f8e02ff */
[----:B------:R-:W-:-:S02]  /*bbf0*/  IMAD R89, R139, UR47, RZ ;  /* 0x0000002f8b597c24 */ /* 0x000fc4000f8e02ff */
[----:B------:R-:W-:Y:S02]  /*bc00*/  IMAD R65, R18, UR23, RZ ;  /* 0x0000001712417c24 */ /* 0x000fe4000f8e02ff */
[----:B------:R-:W-:Y:S01]  /*bc10*/  IMAD R77, R161, UR35, RZ ;  /* 0x00000023a14d7c24 */ /* 0x000fe2000f8e02ff */
[----:B--2---:R-:W-:Y:S04]  /*bc20*/  STS.U8 [R37+UR8+0x1e00], R164 ;  /* 0x001e00a425007988 */ /* 0x004fe80008000008 */
[----:B------:R0:W-:Y:S02]  /*bc30*/  STS.U8 [R37+UR8+0x3e00], R162 ;  /* 0x003e00a225007988 */ /* 0x0001e40008000008 */
[----:B0-----:R-:W-:-:S05]  /*bc40*/  LOP3.LUT R37, R132, 0x50, RZ, 0x3c, !PT ;  /* 0x0000005084257812 */ /* 0x001fca00078e3cff */
[----:B------:R-:W-:Y:S04]  /*bc50*/  STS.U8 [R37+UR8+0x280], R160 ;  /* 0x000280a025007988 */ /* 0x000fe80008000008 */
        /* <DEDUP_REMOVED lines=14> */
[----:B------:R0:W-:Y:S04]  /*bd40*/  STS.U8 [R37+UR8+0x3e80], R117 ;  /* 0x003e807525007988 */ /* 0x0001e80008000008 */
[----:B------:R-:W-:Y:S04]  /*bd50*/  STS.U8 [R38+UR8+0x300], R115 ;  /* 0x0003007326007988 */ /* 0x000fe80008000008 */
[----:B------:R-:W-:Y:S04]  /*bd60*/  STS.U8 [R38+UR8+0x2300], R112 ;  /* 0x0023007026007988 */ /* 0x000fe80008000008 */
[----:B------:R-:W-:Y:S04]  /*bd70*/  STS.U8 [R38+UR8+0x700], R111 ;  /* 0x0007006f26007988 */ /* 0x000fe80008000008 */
[----:B------:R-:W-:Y:S04]  /*bd80*/  STS.U8 [R38+UR8+0x2700], R110 ;  /* 0x0027006e26007988 */ /* 0x000fe80008000008 */
[----:B------:R-:W-:Y:S04]  /*bd90*/  STS.U8 [R38+UR8+0xb00], R109 ;  /* 0x000b006d26007988 */ /* 0x000fe80008000008 */
[----:B------:R-:W-:Y:S04]  /*bda0*/  STS.U8 [R38+UR8+0x2b00], R108 ;  /* 0x002b006c26007988 */ /* 0x000fe80008000008 */
[----:B------:R-:W-:Y:S04]  /*bdb0*/  STS.U8 [R38+UR8+0xf00], R105 ;  /* 0x000f006926007988 */ /* 0x000fe80008000008 */
[----:B------:R-:W-:Y:S01]  /*bdc0*/  STS.U8 [R38+UR8+0x2f00], R104 ;  /* 0x002f006826007988 */ /* 0x000fe20008000008 */
[----:B0-----:R-:W-:-:S03]  /*bdd0*/  LOP3.LUT R37, R132, 0x70, RZ, 0x3c, !PT ;  /* 0x0000007084257812 */ /* 0x001fc600078e3cff */
        /* <DEDUP_REMOVED lines=21> */
[----:B------:R2:W-:Y:S01]  /*bf30*/  STS.U8 [R37+UR8+0x3b80], R42 ;  /* 0x003b802a25007988 */ /* 0x0005e20008000008 */
[----:B0-----:R-:W-:-:S02]  /*bf40*/  IMAD R51, R30, UR4, RZ ;  /* 0x000000041e337c24 */ /* 0x001fc4000f8e02ff */
[----:B------:R-:W-:Y:S02]  /*bf50*/  IMAD R44, R125, UR4, RZ ;  /* 0x000000047d2c7c24 */ /* 0x000fe4000f8e02ff */
[----:B--2---:R-:W-:Y:S02]  /*bf60*/  IMAD R42, R129, UR4, RZ ;  /* 0x00000004812a7c24 */ /* 0x004fe4000f8e02ff */
[----:B------:R-:W-:-:S03]  /*bf70*/  IMAD R43, R127, UR4, RZ ;  /* 0x000000047f2b7c24 */ /* 0x000fc6000f8e02ff */
[-C--:B------:R-:W-:Y:S01]  /*bf80*/  IADD3 R30, P2, PT, R42, R41.reuse, RZ ;  /* 0x000000292a1e7210 */ /* 0x080fe20007f5e0ff */
[----:B------:R-:W-:Y:S02]  /*bf90*/  IMAD R46, R119, UR4, RZ ;  /* 0x00000004772e7c24 */ /* 0x000fe4000f8e02ff */
[----:B------:R-:W-:Y:S02]  /*bfa0*/  IMAD R45, R124, UR4, RZ ;  /* 0x000000047c2d7c24 */ /* 0x000fe4000f8e02ff */
[----:B------:R-:W-:Y:S01]  /*bfb0*/  IMAD R52, R29, UR4, RZ ;  /* 0x000000041d347c24 */ /* 0x000fe2000f8e02ff */
[-C--:B------:R-:W-:Y:S01]  /*bfc0*/  LEA.HI.X.SX32 R29, R42, R40.reuse, 0x1, P2 ;  /* 0x000000282a1d7211 */ /* 0x080fe200010f0eff */
[----:B------:R-:W-:Y:S01]  /*bfd0*/  IMAD R47, R118, UR4, RZ ;  /* 0x00000004762f7c24 */ /* 0x000fe2000f8e02ff */
[-C--:B------:R-:W-:Y:S01]  /*bfe0*/  IADD3 R37, P6, PT, R43, R41.reuse, RZ ;  /* 0x000000292b257210 */ /* 0x080fe20007fde0ff */
[----:B------:R-:W-:Y:S01]  /*bff0*/  IMAD R48, R116, UR4, RZ ;  /* 0x0000000474307c24 */ /* 0x000fe2000f8e02ff */
[-C--:B------:R-:W-:Y:S01]  /*c000*/  IADD3 R38, P2, PT, R44, R41.reuse, RZ ;  /* 0x000000292c267210 */ /* 0x080fe20007f5e0ff */
[----:B------:R-:W-:Y:S01]  /*c010*/  IMAD R53, R28, UR4, RZ ;  /* 0x000000041c357c24 */ /* 0x000fe2000f8e02ff */
[-C--:B------:R-:W-:Y:S01]  /*c020*/  IADD3 R28, P4, PT, R46, R41.reuse, RZ ;  /* 0x000000292e1c7210 */ /* 0x080fe20007f9e0ff */
[----:B------:R-:W-:Y:S01]  /*c030*/  IMAD R49, R114, UR4, RZ ;  /* 0x0000000472317c24 */ /* 0x000fe2000f8e02ff */
[----:B------:R-:W-:Y:S01]  /*c040*/  STL [R1+0x15c], R30 ;  /* 0x00015c1e01007387 */ /* 0x000fe20000100800 */
[-C--:B------:R-:W-:Y:S01]  /*c050*/  IADD3 R154, P3, PT, R45, R41.reuse, RZ ;  /* 0x000000292d9a7210 */ /* 0x080fe20007f7e0ff */
[----:B------:R-:W-:Y:S01]  /*c060*/  IMAD R50, R113, UR4, RZ ;  /* 0x0000000471327c24 */ /* 0x000fe2000f8e02ff */
[----:B------:R-:W-:Y:S01]  /*c070*/  IADD3 R131, P5, PT, R47, R41, RZ ;  /* 0x000000292f837210 */ /* 0x000fe20007fbe0ff */
[----:B------:R-:W-:Y:S01]  /*c080*/  STL [R1+0x158], R29 ;  /* 0x0001581d01007387 */ /* 0x000fe20000100800 */
[----:B------:R-:W-:-:S02]  /*c090*/  LEA.HI.X.SX32 R19, R43, R40, 0x1, P6 ;  /* 0x000000282b137211 */ /* 0x000fc400030f0eff */
[----:B------:R-:W-:Y:S01]  /*c0a0*/  IADD3 R113, P6, PT, R48, R41, RZ ;  /* 0x0000002930717210 */ /* 0x000fe20007fde0ff */
[----:B------:R-:W-:Y:S01]  /*c0b0*/  STL [R1+0x164], R37 ;  /* 0x0001642501007387 */ /* 0x000fe20000100800 */
[----:B------:R-:W-:-:S03]  /*c0c0*/  LEA.HI.X.SX32 R116, R44, R40, 0x1, P2 ;  /* 0x000000282c747211 */ /* 0x000fc600010f0eff */
[----:B------:R-:W-:Y:S01]  /*c0d0*/  STL [R1+0x16c], R38 ;  /* 0x00016c2601007387 */ /* 0x000fe20000100800 */
[-C--:B------:R-:W-:Y:S01]  /*c0e0*/  IADD3 R152, P2, PT, R49, R41.reuse, RZ ;  /* 0x0000002931987210 */ /* 0x080fe20007f5e0ff */
[----:B------:R-:W-:Y:S02]  /*c0f0*/  IMAD R56, R25, UR11, RZ ;  /* 0x0000000b19387c24 */ /* 0x000fe4000f8e02ff */
[----:B------:R-:W-:Y:S01]  /*c100*/  STL [R1+0x17c], R28 ;  /* 0x00017c1c01007387 */ /* 0x000fe20000100800 */
[----:B------:R-:W-:Y:S01]  /*c110*/  LEA.HI.X.SX32 R155, R45, R40, 0x1, P3 ;  /* 0x000000282d9b7211 */ /* 0x000fe200018f0eff */
[----:B------:R-:W-:Y:S02]  /*c120*/  IMAD R54, R27, UR4, RZ ;  /* 0x000000041b367c24 */ /* 0x000fe4000f8e02ff */
[----:B------:R-:W-:Y:S01]  /*c130*/  STL [R1+0x174], R154 ;  /* 0x0001749a01007387 */ /* 0x000fe20000100800 */
[----:B------:R-:W-:Y:S01]  /*c140*/  IADD3 R25, P3, PT, R50, R41, RZ ;  /* 0x0000002932197210 */ /* 0x000fe20007f7e0ff */
[----:B-1----:R-:W-:-:S02]  /*c150*/  IMAD R55, R26, UR5, RZ ;  /* 0x000000051a377c24 */ /* 0x002fc4000f8e02ff */
[----:B------:R-:W-:Y:S01]  /*c160*/  STL [R1+0x184], R131 ;  /* 0x0001848301007387 */ /* 0x000fe20000100800 */
[----:B------:R-:W-:-:S03]  /*c170*/  LEA.HI.X.SX32 R27, R46, R40, 0x1, P4 ;  /* 0x000000282e1b7211 */ /* 0x000fc600020f0eff */
[----:B------:R-:W-:Y:S01]  /*c180*/  STL [R1+0x160], R19 ;  /* 0x0001601301007387 */ /* 0x000fe20000100800 */
[----:B------:R-:W-:Y:S01]  /*c190*/  IADD3 R127, P4, PT, R51, R41, RZ ;  /* 0x00000029337f7210 */ /* 0x000fe20007f9e0ff */
[----:B------:R-:W-:Y:S02]  /*c1a0*/  IMAD R103, R3, UR61, RZ ;  /* 0x0000003d03677c24 */ /* 0x000fe4000f8e02ff */
[----:B------:R-:W-:Y:S01]  /*c1b0*/  STL [R1+0x18c], R113 ;  /* 0x00018c7101007387 */ /* 0x000fe20000100800 */
[----:B------:R-:W-:-:S03]  /*c1c0*/  LEA.HI.X.SX32 R132, R47, R40, 0x1, P5 ;  /* 0x000000282f847211 */ /* 0x000fc600028f0eff */
[----:B------:R-:W-:Y:S01]  /*c1d0*/  STL [R1+0x168], R116 ;  /* 0x0001687401007387 */ /* 0x000fe20000100800 */
[----:B------:R-:W-:-:S03]  /*c1e0*/  IADD3 R3, P5, PT, R52, R41, RZ ;  /* 0x0000002934037210 */ /* 0x000fc60007fbe0ff */
[----:B------:R-:W-:Y:S01]  /*c1f0*/  STL [R1+0x194], R152 ;  /* 0x0001949801007387 */ /* 0x000fe20000100800 */
[-C--:B------:R-:W-:Y:S02]  /*c200*/  LEA.HI.X.SX32 R114, R48, R40.reuse, 0x1, P6 ;  /* 0x0000002830727211 */ /* 0x080fe400030f0eff */
[-C--:B------:R-:W-:Y:S01]  /*c210*/  LEA.HI.X.SX32 R164, R50, R40.reuse, 0x1, P3 ;  /* 0x0000002832a47211 */ /* 0x080fe200018f0eff */
[----:B------:R-:W-:Y:S01]  /*c220*/  STL [R1+0x170], R155 ;  /* 0x0001709b01007387 */ /* 0x000fe20000100800 */
[-C--:B------:R-:W-:Y:S02]  /*c230*/  IADD3 R150, P6, PT, R53, R41.reuse, RZ ;  /* 0x0000002935967210 */ /* 0x080fe40007fde0ff */
[----:B------:R-:W-:Y:S01]  /*c240*/  IADD3 R16, P3, PT, R55, R41, RZ ;  /* 0x0000002937107210 */ /* 0x000fe20007f7e0ff */
        /* <DEDUP_REMOVED lines=8> */
[----:B------:R-:W-:Y:S01]  /*c2d0*/  IMAD R58, R23, UR13, RZ ;  /* 0x0000000d173a7c24 */ /* 0x000fe2000f8e02ff */
[----:B------:R-:W-:Y:S02]  /*c2e0*/  LEA.HI.X.SX32 R129, R51, R40, 0x1, P4 ;  /* 0x0000002833817211 */ /* 0x000fe400020f0eff */
[----:B------:R-:W-:Y:S01]  /*c2f0*/  STL [R1+0x1ac], R3 ;  /* 0x0001ac0301007387 */ /* 0x000fe20000100800 */
[----:B------:R-:W-:Y:S01]  /*c300*/  IMAD R105, R0, UR63, RZ ;  /* 0x0000003f00697c24 */ /* 0x000fe2000f8e02ff */
[-C--:B------:R-:W-:Y:S02]  /*c310*/  IADD3 R39, P3, PT, R62, R41.reuse, RZ ;  /* 0x000000293e277210 */ /* 0x080fe40007f7e0ff */
[----:B------:R-:W-:Y:S01]  /*c320*/  STL [R1+0x188], R114 ;  /* 0x0001887201007387 */ /* 0x000fe20000100800 */
[----:B------:R-:W-:Y:S01]  /*c330*/  IADD3 R0, P4, PT, R56, R41, RZ ;  /* 0x0000002938007210 */ /* 0x000fe20007f9e0ff */
[----:B------:R-:W-:-:S02]  /*c340*/  IMAD R59, R22, UR16, RZ ;  /* 0x00000010163b7c24 */ /* 0x000fc4000f8e02ff */
        /* <DEDUP_REMOVED lines=13> */
[----:B------:R-:W-:-:S03]  /*c420*/  IADD3 R15, P2, PT, R59, R41, RZ ;  /* 0x000000293b0f7210 */ /* 0x000fc60007f5e0ff */
[----:B------:R-:W-:Y:S01]  /*c430*/  STL [R1+0x1cc], R0 ;  /* 0x0001cc0001007387 */ /* 0x000fe20000100800 */
[----:B------:R-:W-:Y:S01]  /*c440*/  IMAD R104, R2, UR62, RZ ;  /* 0x0000003e02687c24 */ /* 0x000fe2000f8e02ff */
[-C--:B------:R-:W-:Y:S02]  /*c450*/  LEA.HI.X.SX32 R139, R67, R40.reuse, 0x1, P3 ;  /* 0x00000028438b7211 */ /* 0x080fe400018f0eff */
[----:B------:R-:W-:Y:S01]  /*c460*/  STL [R1+0x1a8], R8 ;  /* 0x0001a80801007387 */ /* 0x000fe20000100800 */
[----:B------:R-:W-:Y:S01]  /*c470*/  IMAD R88, R144, UR46, RZ ;  /* 0x0000002e90587c24 */ /* 0x000fe2000f8e02ff */
[----:B------:R-:W-:Y:S02]  /*c480*/  LEA.HI.X.SX32 R2, R56, R40, 0x1, P4 ;  /* 0x0000002838027211 */ /* 0x000fe400020f0eff */
[----:B------:R-:W-:Y:S01]  /*c490*/  STL [R1+0x1d4], R148 ;  /* 0x0001d49401007387 */ /* 0x000fe20000100800 */
[----:B------:R-:W-:Y:S01]  /*c4a0*/  IADD3 R143, P3, PT, R72, R41, RZ ;  /* 0x00000029488f7210 */ /* 0x000fe20007f7e0ff */
[----:B------:R-:W-:-:S02]  /*c4b0*/  IMAD R86, R149, UR44, RZ ;  /* 0x0000002c95567c24 */ /* 0x000fc4000f8e02ff */
        /* <DEDUP_REMOVED lines=8> */
[-C--:B------:R-:W-:Y:S01]  /*c540*/  LEA.HI.X.SX32 R160, R58, R40.reuse, 0x1, P6 ;  /* 0x000000283aa07211 */ /* 0x080fe200030f0eff */
[----:B------:R-:W-:Y:S01]  /*c550*/  IMAD R70, R13, UR28, RZ ;  /* 0x0000001c0d467c24 */ /* 0x000fe2000f8e02ff */
        /* <DEDUP_REMOVED lines=10> */
[----:B------:R-:W-:Y:S01]  /*c600*/  IMAD R101, R126, UR54, RZ ;  /* 0x000000367e657c24 */ /* 0x000fe2000f8e02ff */
[-C--:B------:R-:W-:Y:S02]  /*c610*/  LEA.HI.X.SX32 R9, R77, R40.reuse, 0x1, P3 ;  /* 0x000000284d097211 */ /* 0x080fe400018f0eff */
[----:B------:R-:W-:Y:S01]  /*c620*/  STL [R1+0x1d0], R149 ;  /* 0x0001d09501007387 */ /* 0x000fe20000100800 */
[----:B------:R-:W-:-:S03]  /*c630*/  LEA.HI.X.SX32 R146, R63, R40, 0x1, P4 ;  /* 0x000000283f927211 */ /* 0x000fc600020f0eff */
[----:B------:R-:W-:Y:S01]  /*c640*/  STL [R1+0x214], R22 ;  /* 0x0002141601007387 */ /* 0x000fe20000100800 */
[----:B------:R-:W-:-:S03]  /*c650*/  IADD3 R126, P3, PT, R83, R41, RZ ;  /* 0x00000029537e7210 */ /* 0x000fc60007f7e0ff */
        /* <DEDUP_REMOVED lines=8> */
[----:B------:R-:W-:-:S02]  /*c6e0*/  IMAD R73, R10, UR31, RZ ;  /* 0x0000001f0a497c24 */ /* 0x000fc4000f8e02ff */
[----:B------:R-:W-:Y:S01]  /*c6f0*/  STL [R1+0x224], R59 ;  /* 0x0002243b01007387 */ /* 0x000fe20000100800 */
[-C--:B------:R-:W-:Y:S02]  /*c700*/  LEA.HI.X.SX32 R125, R65, R40.reuse, 0x1, P6 ;  /* 0x00000028417d7211 */ /* 0x080fe400030f0eff */
[-C--:B------:R-:W-:Y:S01]  /*c710*/  LEA.HI.X.SX32 R128, R83, R40.reuse, 0x1, P3 ;  /* 0x0000002853807211 */ /* 0x080fe200018f0eff */
[----:B------:R-:W-:Y:S01]  /*c720*/  STL [R1+0x1e8], R62 ;  /* 0x0001e83e01007387 */ /* 0x000fe20000100800 */
[-C--:B------:R-:W-:Y:S01]  /*c730*/  IADD3 R57, P6, PT, R70, R41.reuse, RZ ;  /* 0x0000002946397210 */ /* 0x080fe20007fde0ff */
[----:B------:R-:W-:Y:S01]  /*c740*/  IMAD R91, R136, UR49, RZ ;  /* 0x00000031885b7c24 */ /* 0x000fe2000f8e02ff */
[----:B------:R-:W-:Y:S01]  /*c750*/  IADD3 R49, P3, PT, R86, R41, RZ ;  /* 0x0000002956317210 */ /* 0x000fe20007f7e0ff */
[----:B------:R-:W-:Y:S01]  /*c760*/  STL [R1+0x22c], R138 ;  /* 0x00022c8a01007387 */ /* 0x000fe20000100800 */
[----:B------:R-:W-:-:S03]  /*c770*/  LEA.HI.X.SX32 R66, R66, R40, 0x1, P2 ;  /* 0x0000002842427211 */ /* 0x000fc600010f0eff */
[----:B------:R-:W-:Y:S01]  /*c780*/  STL [R1+0x1f0], R146 ;  /* 0x0001f09201007387 */ /* 0x000fe20000100800 */
[----:B------:R-:W-:-:S03]  /*c790*/  IADD3 R136, P2, PT, R71, R41, RZ ;  /* 0x0000002947887210 */ /* 0x000fc60007f5e0ff */
[----:B------:R-:W-:Y:S01]  /*c7a0*/  STL [R1+0x234], R21 ;  /* 0x0002341501007387 */ /* 0x000fe20000100800 */
[----:B------:R-:W-:-:S03]  /*c7b0*/  LEA.HI.X.SX32 R24, R68, R40, 0x1, P4 ;  /* 0x0000002844187211 */ /* 0x000fc600020f0eff */
[----:B------:R-:W-:Y:S01]  /*c7c0*/  STL [R1+0x210], R145 ;  /* 0x0002109101007387 */ /* 0x000fe20000100800 */
[-C--:B------:R-:W-:Y:S02]  /*c7d0*/  IADD3 R12, P4, PT, R73, R41.reuse, RZ ;  /* 0x00000029490c7210 */ /* 0x080fe40007f9e0ff */
[----:B------:R-:W-:Y:S01]  /*c7e0*/  LEA.HI.X.SX32 R50, R86, R40, 0x1, P3 ;  /* 0x0000002856327211 */ /* 0x000fe200018f0eff */
[----:B------:R-:W-:Y:S01]  /*c7f0*/  STL [R1+0x23c], R118 ;  /* 0x00023c7601007387 */ /* 0x000fe20000100800 */
[----:B------:R-:W-:-:S03]  /*c800*/  IADD3 R72, P3, PT, R89, R41, RZ ;  /* 0x0000002959487210 */ /* 0x000fc60007f7e0ff */
[----:B------:R-:W-:Y:S01]  /*c810*/  STL [R1+0x218], R125 ;  /* 0x0002187d01007387 */ /* 0x000fe20000100800 */
[----:B------:R-:W-:Y:S01]  /*c820*/  IMAD R76, R165, UR34, RZ ;  /* 0x00000022a54c7c24 */ /* 0x000fe2000f8e02ff */
[-C--:B------:R-:W-:Y:S02]  /*c830*/  LEA.HI.X.SX32 R119, R69, R40.reuse, 0x1, P5 ;  /* 0x0000002845777211 */ /* 0x080fe400028f0eff */
[----:B------:R-:W-:Y:S01]  /*c840*/  STL [R1+0x244], R57 ;  /* 0x0002443901007387 */ /* 0x000fe20000100800 */
[----:B------:R-:W-:Y:S01]  /*c850*/  IMAD R78, R159, UR36, RZ ;  /* 0x000000249f4e7c24 */ /* 0x000fe2000f8e02ff */
[----:B------:R-:W-:Y:S02]  /*c860*/  IADD3 R55, P5, PT, R74, R41, RZ ;  /* 0x000000294a377210 */ /* 0x000fe40007fbe0ff */
[----:B------:R-:W-:Y:S01]  /*c870*/  STL [R1+0x220], R66 ;  /* 0x0002204201007387 */ /* 0x000fe20000100800 */
[----:B------:R-:W-:Y:S01]  /*c880*/  LEA.HI.X.SX32 R10, R73, R40, 0x1, P4 ;  /* 0x00000028490a7211 */ /* 0x000fe200020f0eff */
[----:B----4-:R-:W-:-:S02]  /*c890*/  IMAD R93, R134, UR14, RZ ;  /* 0x0000000e865d7c24 */ /* 0x010fc4000f8e02ff */
[----:B------:R-:W-:Y:S01]  /*c8a0*/  STL [R1+0x24c], R136 ;  /* 0x00024c8801007387 */ /* 0x000fe20000100800 */
[-C--:B------:R-:W-:Y:S02]  /*c8b0*/  LEA.HI.X.SX32 R58, R70, R40.reuse, 0x1, P6 ;  /* 0x00000028463a7211 */ /* 0x080fe400030f0eff */
[----:B------:R-:W-:Y:S01]  /*c8c0*/  LEA.HI.X.SX32 R73, R89, R40, 0x1, P3 ;  /* 0x0000002859497211 */ /* 0x000fe200018f0eff */
[----:B------:R-:W-:Y:S01]  /*c8d0*/  STL [R1+0x228], R139 ;  /* 0x0002288b01007387 */ /* 0x000fe20000100800 */
[----:B------:R-:W-:-:S03]  /*c8e0*/  IADD3 R134, P6, PT, R75, R41, RZ ;  /* 0x000000294b867210 */ /* 0x000fc60007fde0ff */
[----:B------:R-:W-:Y:S01]  /*c8f0*/  STL [R1+0x254], R143 ;  /* 0x0002548f01007387 */ /* 0x000fe20000100800 */
[----:B------:R-:W-:Y:S01]  /*c900*/  LEA.HI.X.SX32 R137, R71, R40, 0x1, P2 ;  /* 0x0000002847897211 */ /* 0x000fe200010f0eff */
[----:B------:R-:W-:Y:S02]  /*c910*/  IMAD R81, R156, UR39, RZ ;  /* 0x000000279c517c24 */ /* 0x000fe4000f8e02ff */
[----:B------:R-:W-:Y:S01]  /*c920*/  STL [R1+0x230], R24 ;  /* 0x0002301801007387 */ /* 0x000fe20000100800 */
[-C--:B------:R-:W-:Y:S01]  /*c930*/  IADD3 R141, P2, PT, R76, R41.reuse, RZ ;  /* 0x000000294c8d7210 */ /* 0x080fe20007f5e0ff */
[----:B------:R-:W0:Y:S01]  /*c940*/  S2R R89, SR_TID.X ;  /* 0x0000000000597919 */ /* 0x000e220000002100 */
[----:B------:R-:W-:Y:S01]  /*c950*/  IMAD R79, R158, UR37, RZ ;  /* 0x000000259e4f7c24 */ /* 0x000fe2000f8e02ff */
[----:B------:R-:W-:Y:S01]  /*c960*/  IADD3 R53, P4, PT, R78, R41, RZ ;  /* 0x000000294e357210 */ /* 0x000fe20007f9e0ff */
[----:B------:R-:W-:Y:S01]  /*c970*/  STL [R1+0x25c], R12 ;  /* 0x00025c0c01007387 */ /* 0x000fe20000100800 */
[----:B------:R-:W-:-:S03]  /*c980*/  IMAD R80, R157, UR38, RZ ;  /* 0x000000269d507c24 */ /* 0x000fc6000f8e02ff */
[----:B------:R-:W-:Y:S01]  /*c990*/  STL [R1+0x238], R119 ;  /* 0x0002387701007387 */ /* 0x000fe20000100800 */
[----:B------:R-:W-:-:S03]  /*c9a0*/  LEA.HI.X.SX32 R142, R76, R40, 0x1, P2 ;  /* 0x000000284c8e7211 */ /* 0x000fc600010f0eff */
[----:B------:R-:W-:Y:S01]  /*c9b0*/  STL [R1+0x264], R55 ;  /* 0x0002643701007387 */ /* 0x000fe20000100800 */
[----:B------:R-:W-:-:S03]  /*c9c0*/  IMAD R97, R130, UR51, RZ ;  /* 0x0000003382617c24 */ /* 0x000fc6000f8e02ff */
[----:B------:R-:W-:Y:S01]  /*c9d0*/  STL [R1+0x240], R58 ;  /* 0x0002403a01007387 */ /* 0x000fe20000100800 */
[----:B------:R-:W-:-:S03]  /*c9e0*/  LEA.HI.X.SX32 R56, R74, R40, 0x1, P5 ;  /* 0x000000284a387211 */ /* 0x000fc600028f0eff */
[----:B------:R-:W-:Y:S01]  /*c9f0*/  STL [R1+0x26c], R134 ;  /* 0x00026c8601007387 */ /* 0x000fe20000100800 */
[-C--:B------:R-:W-:Y:S01]  /*ca00*/  IADD3 R76, P2, PT, R81, R41.reuse, RZ ;  /* 0x00000029514c7210 */ /* 0x080fe20007f5e0ff */
        /* <DEDUP_REMOVED lines=21> */
[-C--:B------:R-:W-:Y:S02]  /*cb60*/  LEA.HI.X.SX32 R133, R79, R40.reuse, 0x1, P5 ;  /* 0x000000284f857211 */ /* 0x080fe400028f0eff */
        /* <DEDUP_REMOVED lines=8> */
[----:B------:R-:W-:-:S03]  /*cbf0*/  LEA.HI.X.SX32 R75, R85, R40, 0x1, P2 ;  /* 0x00000028554b7211 */ /* 0x000fc600010f0eff */
[----:B------:R-:W-:Y:S01]  /*cc00*/  STL [R1+0x29c], R76 ;  /* 0x00029c4c01007387 */ /* 0x000fe20000100800 */
[----:B------:R-:W-:-:S03]  /*cc10*/  IADD3 R87, P2, PT, R88, R41, RZ ;  /* 0x0000002958577210 */ /* 0x000fc60007f5e0ff */
[----:B------:R-:W-:Y:S01]  /*cc20*/  STL [R1+0x280], R54 ;  /* 0x0002803601007387 */ /* 0x000fe20000100800 */
[-C--:B------:R-:W-:Y:S02]  /*cc30*/  LEA.HI.X.SX32 R48, R90, R40.reuse, 0x1, P4 ;  /* 0x000000285a307211 */ /* 0x080fe400020f0eff */
[----:B------:R-:W1:Y:S01]  /*cc40*/  LDC R90, c[0x0][0x3a0] ;  /* 0x0000e800ff5a7b82 */ /* 0x000e620000000800 */
[----:B------:R-:W-:Y:S04]  /*cc50*/  STL [R1+0x290], R140 ;  /* 0x0002908c01007387 */ /* 0x000fe80000100800 */
[----:B------:R-:W-:Y:S04]  /*cc60*/  STL [R1+0x288], R133 ;  /* 0x0002888501007387 */ /* 0x000fe80000100800 */
[----:B------:R-:W-:Y:S01]  /*cc70*/  STL [R1+0x298], R77 ;  /* 0x0002984d01007387 */ /* 0x000fe20000100800 */
[----:B------:R-:W-:-:S03]  /*cc80*/  LEA.HI.X.SX32 R88, R88, R40, 0x1, P2 ;  /* 0x0000002858587211 */ /* 0x000fc600010f0eff */
[----:B------:R-:W-:Y:S01]  /*cc90*/  STL [R1+0x2a4], R51 ;  /* 0x0002a43301007387 */ /* 0x000fe20000100800 */
[----:B------:R-:W-:-:S03]  /*cca0*/  IADD3 R120, P2, PT, R91, R41, RZ ;  /* 0x000000295b787210 */ /* 0x000fc60007f5e0ff */
[----:B------:R-:W-:Y:S04]  /*ccb0*/  STL [R1+0x2b4], R17 ;  /* 0x0002b41101007387 */ /* 0x000fe80000100800 */
[----:B------:R-:W-:Y:S04]  /*ccc0*/  STL [R1+0x2ac], R126 ;  /* 0x0002ac7e01007387 */ /* 0x000fe80000100800 */
[----:B------:R-:W-:Y:S04]  /*ccd0*/  STL [R1+0x2a0], R52 ;  /* 0x0002a03401007387 */ /* 0x000fe80000100800 */
[----:B------:R-:W-:Y:S01]  /*cce0*/  STL [R1+0x2a8], R128 ;  /* 0x0002a88001007387 */ /* 0x000fe20000100800 */
[----:B------:R-:W-:-:S03]  /*ccf0*/  LEA.HI.X.SX32 R121, R91, R40, 0x1, P2 ;  /* 0x000000285b797211 */ /* 0x000fc600010f0eff */
[----:B------:R-:W-:Y:S01]  /*cd00*/  STL [R1+0x2b0], R20 ;  /* 0x0002b01401007387 */ /* 0x000fe20000100800 */
[----:B------:R-:W-:-:S03]  /*cd10*/  IADD3 R165, P2, PT, R96, R41, RZ ;  /* 0x0000002960a57210 */ /* 0x000fc60007f5e0ff */
[----:B------:R-:W-:Y:S01]  /*cd20*/  STL [R1+0x2bc], R74 ;  /* 0x0002bc4a01007387 */ /* 0x000fe20000100800 */
[----:B0-----:R-:W-:-:S03]  /*cd30*/  LOP3.LUT R44, R89, 0x7f, RZ, 0xc0, !PT ;  /* 0x0000007f592c7812 */ /* 0x001fc600078ec0ff */
[----:B------:R-:W-:Y:S04]  /*cd40*/  STL [R1+0x2c4], R49 ;  /* 0x0002c43101007387 */ /* 0x000fe80000100800 */
[----:B------:R-:W-:Y:S04]  /*cd50*/  STL [R1+0x2b8], R75 ;  /* 0x0002b84b01007387 */ /* 0x000fe80000100800 */
[----:B------:R-:W-:Y:S01]  /*cd60*/  STL [R1+0x2cc], R122 ;  /* 0x0002cc7a01007387 */ /* 0x000fe20000100800 */
[----:B------:R-:W-:-:S03]  /*cd70*/  IADD3 R85, P3, PT, R92, R41, RZ ;  /* 0x000000295c557210 */ /* 0x000fc60007f7e0ff */
[----:B------:R-:W-:Y:S01]  /*cd80*/  STL [R1+0x2c0], R50 ;  /* 0x0002c03201007387 */ /* 0x000fe20000100800 */
[----:B------:R-:W-:-:S03]  /*cd90*/  LEA.HI.X.SX32 R46, R96, R40, 0x1, P2 ;  /* 0x00000028602e7211 */ /* 0x000fc600010f0eff */
[----:B------:R-:W-:Y:S01]  /*cda0*/  STL [R1+0x2c8], R123 ;  /* 0x0002c87b01007387 */ /* 0x000fe20000100800 */
[----:B------:R-:W-:Y:S01]  /*cdb0*/  LOP3.LUT R44, R44, 0x70, RZ, 0x3c, !PT ;  /* 0x000000702c2c7812 */ /* 0x000fe200078e3cff */
[----:B------:R-:W-:Y:S02]  /*cdc0*/  IMAD R107, R107, UR56, RZ ;  /* 0x000000386b6b7c24 */ /* 0x000fe4000f8e02ff */
[----:B------:R-:W-:Y:S01]  /*cdd0*/  STL [R1+0x2d4], R87 ;  /* 0x0002d45701007387 */ /* 0x000fe20000100800 */
[-C--:B------:R-:W-:Y:S01]  /*cde0*/  IADD3 R70, P4, PT, R93, R41.reuse, RZ ;  /* 0x000000295d467210 */ /* 0x080fe20007f9e0ff */
[----:B------:R-:W-:Y:S01]  /*cdf0*/  IMAD R99, R99, UR52, RZ ;  /* 0x0000003463637c24 */ /* 0x000fe2000f8e02ff */
[----:B------:R-:W-:Y:S01]  /*ce00*/  IADD3 R68, P2, PT, R100, R41, RZ ;  /* 0x0000002964447210 */ /* 0x000fe20007f5e0ff */
[----:B------:R-:W-:Y:S01]  /*ce10*/  STL [R1+0x2dc], R72 ;  /* 0x0002dc4801007387 */ /* 0x000fe20000100800 */
[----:B------:R-:W-:-:S03]  /*ce20*/  LEA.HI.X.SX32 R86, R92, R40, 0x1, P3 ;  /* 0x000000285c567211 */ /* 0x000fc600018f0eff */
[----:B------:R-:W-:Y:S01]  /*ce30*/  STL [R1+0x2d0], R88 ;  /* 0x0002d05801007387 */ /* 0x000fe20000100800 */
[----:B------:R-:W-:-:S03]  /*ce40*/  LEA.HI.X.SX32 R71, R93, R40, 0x1, P4 ;  /* 0x000000285d477211 */ /* 0x000fc600020f0eff */
[----:B------:R-:W-:Y:S01]  /*ce50*/  STL [R1+0x2e4], R47 ;  /* 0x0002e42f01007387 */ /* 0x000fe20000100800 */
[----:B------:R-:W-:-:S03]  /*ce60*/  LEA.HI.X.SX32 R69, R100, R40, 0x1, P2 ;  /* 0x0000002864457211 */ /* 0x000fc600010f0eff */
[----:B------:R-:W-:Y:S01]  /*ce70*/  STL [R1+0x2d8], R73 ;  /* 0x0002d84901007387 */ /* 0x000fe20000100800 */
[----:B------:R-:W-:Y:S01]  /*ce80*/  IMAD R94, R94, UR59, RZ ;  /* 0x0000003b5e5e7c24 */ /* 0x000fe2000f8e02ff */
[-C--:B------:R-:W-:Y:S02]  /*ce90*/  IADD3 R115, P3, PT, R97, R41.reuse, RZ ;  /* 0x0000002961737210 */ /* 0x080fe40007f7e0ff */
[----:B------:R-:W-:Y:S01]  /*cea0*/  STL [R1+0x2e0], R48 ;  /* 0x0002e03001007387 */ /* 0x000fe20000100800 */
[----:B------:R-:W-:-:S03]  /*ceb0*/  IADD3 R81, P2, PT, R107, R41, RZ ;  /* 0x000000296b517210 */ /* 0x000fc60007f5e0ff */
[----:B------:R-:W-:Y:S01]  /*cec0*/  STL [R1+0x2f4], R85 ;  /* 0x0002f45501007387 */ /* 0x000fe20000100800 */
[----:B------:R-:W-:-:S03]  /*ced0*/  IADD3 R83, P4, PT, R99, R41, RZ ;  /* 0x0000002963537210 */ /* 0x000fc60007f9e0ff */
[----:B------:R-:W-:Y:S04]  /*cee0*/  STS.U8 [R44+UR8+0x1f80], R61 ;  /* 0x001f803d2c007988 */ /* 0x000fe80008000008 */
[----:B------:R-:W-:Y:S04]  /*cef0*/  STL [R1+0x2ec], R120 ;  /* 0x0002ec7801007387 */ /* 0x000fe80000100800 */
[----:B------:R0:W-:Y:S01]  /*cf00*/  STS.U8 [R44+UR8+0x3f80], R60 ;  /* 0x003f803c2c007988 */ /* 0x0001e20008000008 */
[----:B------:R-:W-:-:S03]  /*cf10*/  LEA.HI.X.SX32 R117, R97, R40, 0x1, P3 ;  /* 0x0000002861757211 */ /* 0x000fc600018f0eff */
[----:B------:R-:W-:Y:S01]  /*cf20*/  STL [R1+0x2fc], R70 ;  /* 0x0002fc4601007387 */ /* 0x000fe20000100800 */
[----:B------:R-:W-:-:S03]  /*cf30*/  LEA.HI.X.SX32 R82, R107, R40, 0x1, P2 ;  /* 0x000000286b527211 */ /* 0x000fc600010f0eff */
[----:B------:R-:W-:Y:S01]  /*cf40*/  STL [R1+0x2e8], R121 ;  /* 0x0002e87901007387 */ /* 0x000fe20000100800 */
[----:B0-----:R-:W0:Y:S01]  /*cf50*/  S2R R44, SR_TID.X ;  /* 0x00000000002c7919 */ /* 0x001e220000002100 */
[----:B------:R-:W-:Y:S01]  /*cf60*/  LEA.HI.X.SX32 R84, R99, R40, 0x1, P4 ;  /* 0x0000002863547211 */ /* 0x000fe200020f0eff */
[----:B-1----:R-:W-:Y:S01]  /*cf70*/  VIADD R108, R90, 0x3f ;  /* 0x0000003f5a6c7836 */ /* 0x002fe20000000000 */
[----:B------:R-:W-:Y:S01]  /*cf80*/  STL [R1+0x2f0], R86 ;  /* 0x0002f05601007387 */ /* 0x000fe20000100800 */
[----:B------:R-:W-:-:S03]  /*cf90*/  IADD3 R109, P2, PT, R94, R41, RZ ;  /* 0x000000295e6d7210 */ /* 0x000fc60007f5e0ff */
[----:B------:R-:W-:Y:S01]  /*cfa0*/  STL [R1+0x2f8], R71 ;  /* 0x0002f84701007387 */ /* 0x000fe20000100800 */
[-C--:B------:R-:W-:Y:S01]  /*cfb0*/  IADD3 R161, P3, PT, R101, R41.reuse, RZ ;  /* 0x0000002965a17210 */ /* 0x080fe20007f7e0ff */
[----:B------:R-:W-:Y:S02]  /*cfc0*/  IMAD R106, R106, UR57, RZ ;  /* 0x000000396a6a7c24 */ /* 0x000fe4000f8e02ff */
[----:B------:R-:W-:Y:S01]  /*cfd0*/  STL [R1+0x304], R165 ;  /* 0x000304a501007387 */ /* 0x000fe20000100800 */
[----:B------:R-:W-:Y:S01]  /*cfe0*/  IADD3 R111, P4, PT, R102, R41, RZ ;  /* 0x00000029666f7210 */ /* 0x000fe20007f9e0ff */
[----:B------:R-:W-:Y:S02]  /*cff0*/  IMAD R95, R95, UR58, RZ ;  /* 0x0000003a5f5f7c24 */ /* 0x000fe4000f8e02ff */
[----:B------:R-:W-:Y:S01]  /*d000*/  STL [R1+0x314], R83 ;  /* 0x0003145301007387 */ /* 0x000fe20000100800 */
[----:B------:R-:W-:-:S03]  /*d010*/  LEA.HI.X.SX32 R110, R94, R40, 0x1, P2 ;  /* 0x000000285e6e7211 */ /* 0x000fc600010f0eff */
[----:B------:R-:W-:Y:S01]  /*d020*/  STL [R1+0x30c], R115 ;  /* 0x00030c7301007387 */ /* 0x000fe20000100800 */
[----:B------:R-:W-:-:S03]  /*d030*/  LEA.HI.X.SX32 R163, R101, R40, 0x1, P3 ;  /* 0x0000002865a37211 */ /* 0x000fc600018f0eff */
[----:B------:R-:W-:Y:S01]  /*d040*/  STL [R1+0x300], R46 ;  /* 0x0003002e01007387 */ /* 0x000fe20000100800 */
[----:B------:R-:W-:Y:S02]  /*d050*/  LOP3.LUT R89, R89, 0x3f, RZ, 0xc0, !PT ;  /* 0x0000003f59597812 */ /* 0x000fe400078ec0ff */
[----:B------:R-:W-:Y:S01]  /*d060*/  ISETP.GT.AND P2, PT, R108, 0x3f, PT ;  /* 0x0000003f6c00780c */ /* 0x000fe20003f44270 */
[----:B------:R-:W-:Y:S01]  /*d070*/  STL [R1+0x308], R117 ;  /* 0x0003087501007387 */ /* 0x000fe20000100800 */
[----:B------:R-:W-:-:S03]  /*d080*/  LEA.HI.X.SX32 R112, R102, R40, 0x1, P4 ;  /* 0x0000002866707211 */ /* 0x000fc600020f0eff */
[----:B------:R-:W-:Y:S01]  /*d090*/  STL [R1+0x310], R84 ;  /* 0x0003105401007387 */ /* 0x000fe20000100800 */
[-C--:B------:R-:W-:Y:S01]  /*d0a0*/  IADD3 R65, P3, PT, R106, R41.reuse, RZ ;  /* 0x000000296a417210 */ /* 0x080fe20007f7e0ff */
[----:B------:R-:W-:Y:S02]  /*d0b0*/  IMAD R98, R98, UR60, RZ ;  /* 0x0000003c62627c24 */ /* 0x000fe4000f8e02ff */
[----:B------:R-:W-:Y:S01]  /*d0c0*/  STL [R1+0x31c], R68 ;  /* 0x00031c4401007387 */ /* 0x000fe20000100800 */
[----:B------:R-:W-:-:S03]  /*d0d0*/  IADD3 R158, P4, PT, R95, R41, RZ ;  /* 0x000000295f9e7210 */ /* 0x000fc60007f9e0ff */
[----:B------:R-:W-:Y:S01]  /*d0e0*/  STL [R1+0x324], R161 ;  /* 0x000324a101007387 */ /* 0x000fe20000100800 */
[----:B------:R-:W-:-:S03]  /*d0f0*/  ISETP.LT.AND P2, PT, R89, R90, P2 ;  /* 0x0000005a5900720c */ /* 0x000fc60001741270 */
[----:B------:R-:W-:Y:S01]  /*d100*/  STL [R1+0x318], R69 ;  /* 0x0003184501007387 */ /* 0x000fe20000100800 */
[----:B------:R-:W-:-:S03]  /*d110*/  LEA.HI.X.SX32 R67, R106, R40, 0x1, P3 ;  /* 0x000000286a437211 */ /* 0x000fc600018f0eff */
[----:B------:R-:W-:Y:S01]  /*d120*/  STL [R1+0x32c], R111 ;  /* 0x00032c6f01007387 */ /* 0x000fe20000100800 */
[----:B------:R-:W-:-:S03]  /*d130*/  LEA.HI.X.SX32 R159, R95, R40, 0x1, P4 ;  /* 0x000000285f9f7211 */ /* 0x000fc600020f0eff */
[----:B------:R-:W-:Y:S01]  /*d140*/  STL [R1+0x320], R163 ;  /* 0x000320a301007387 */ /* 0x000fe20000100800 */
[----:B------:R-:W-:-:S03]  /*d150*/  IADD3 R79, P3, PT, R98, R41, RZ ;  /* 0x00000029624f7210 */ /* 0x000fc60007f7e0ff */
[----:B------:R-:W-:Y:S01]  /*d160*/  STL [R1+0x328], R112 ;  /* 0x0003287001007387 */ /* 0x000fe20000100800 */
[----:B------:R-:W-:-:S03]  /*d170*/  IADD3 R45, P6, PT, R105, R41, RZ ;  /* 0x00000029692d7210 */ /* 0x000fc60007fde0ff */
[----:B------:R-:W-:Y:S01]  /*d180*/  STL [R1+0x334], R81 ;  /* 0x0003345101007387 */ /* 0x000fe20000100800 */
[----:B------:R-:W-:-:S03]  /*d190*/  IADD3 R63, P4, PT, R103, R41, RZ ;  /* 0x00000029673f7210 */ /* 0x000fc60007f9e0ff */
[----:B------:R-:W-:Y:S01]  /*d1a0*/  STL [R1+0x33c], R65 ;  /* 0x00033c4101007387 */ /* 0x000fe20000100800 */
[----:B------:R-:W-:-:S03]  /*d1b0*/  IADD3 R156, P5, PT, R104, R41, RZ ;  /* 0x00000029689c7210 */ /* 0x000fc60007fbe0ff */
[----:B------:R-:W-:Y:S01]  /*d1c0*/  STL [R1+0x330], R82 ;  /* 0x0003305201007387 */ /* 0x000fe20000100800 */
[----:B------:R-:W-:-:S03]  /*d1d0*/  LEA.HI.X.SX32 R78, R105, R40, 0x1, P6 ;  /* 0x00000028694e7211 */ /* 0x000fc600030f0eff */
[----:B------:R-:W-:Y:S01]  /*d1e0*/  STL [R1+0x344], R158 ;  /* 0x0003449e01007387 */ /* 0x000fe20000100800 */
[----:B------:R-:W-:-:S03]  /*d1f0*/  LEA.HI.X.SX32 R80, R98, R40, 0x1, P3 ;  /* 0x0000002862507211 */ /* 0x000fc600018f0eff */
[----:B------:R-:W-:Y:S01]  /*d200*/  STL [R1+0x338], R67 ;  /* 0x0003384301007387 */ /* 0x000fe20000100800 */
[----:B------:R-:W-:-:S03]  /*d210*/  LEA.HI.X.SX32 R64, R103, R40, 0x1, P4 ;  /* 0x0000002867407211 */ /* 0x000fc600020f0eff */
[----:B------:R-:W-:Y:S01]  /*d220*/  STL [R1+0x340], R159 ;  /* 0x0003409f01007387 */ /* 0x000fe20000100800 */
[----:B------:R-:W-:-:S03]  /*d230*/  LEA.HI.X.SX32 R157, R104, R40, 0x1, P5 ;  /* 0x00000028689d7211 */ /* 0x000fc600028f0eff */
[----:B------:R-:W-:Y:S01]  /*d240*/  STL [R1+0x34c], R79 ;  /* 0x00034c4f01007387 */ /* 0x000fe20000100800 */
[----:B------:R-:W-:-:S03]  /*d250*/  PRMT R43, RZ, 0x7610, R43 ;  /* 0x00007610ff2b7816 */ /* 0x000fc6000000002b */
[----:B------:R-:W-:Y:S01]  /*d260*/  STL [R1+0x348], R109 ;  /* 0x0003486d01007387 */ /* 0x000fe20000100800 */
[----:B------:R-:W-:-:S03]  /*d270*/  @P2 IMAD.MOV.U32 R40, RZ, RZ, R45 ;  /* 0x000000ffff282224 */ /* 0x000fc600078e002d */
[----:B------:R-:W-:Y:S01]  /*d280*/  STL [R1+0x350], R63 ;  /* 0x0003503f01007387 */ /* 0x000fe20000100800 */
[----:B------:R-:W-:-:S03]  /*d290*/  @P2 IMAD.MOV.U32 R41, RZ, RZ, R78 ;  /* 0x000000ffff292224 */ /* 0x000fc600078e004e */
[----:B------:R-:W-:Y:S04]  /*d2a0*/  STL [R1+0x354], R156 ;  /* 0x0003549c01007387 */ /* 0x000fe80000100800 */
[----:B------:R1:W-:Y:S04]  /*d2b0*/  STL [R1+0x208], R45 ;  /* 0x0002082d01007387 */ /* 0x0003e80000100800 */
[----:B------:R-:W-:Y:S04]  /*d2c0*/  STL [R1+0x1f4], R110 ;  /* 0x0001f46e01007387 */ /* 0x000fe80000100800 */
[----:B------:R-:W-:Y:S04]  /*d2d0*/  STL [R1+0x1fc], R80 ;  /* 0x0001fc5001007387 */ /* 0x000fe80000100800 */
[----:B------:R-:W-:Y:S01]  /*d2e0*/  STL [R1+0x200], R64 ;  /* 0x0002004001007387 */ /* 0x000fe20000100800 */
[----:B-1----:R-:W-:-:S03]  /*d2f0*/  @P2 IMAD.MOV.U32 R45, RZ, RZ, R29 ;  /* 0x000000ffff2d2224 */ /* 0x002fc600078e001d */
[----:B------:R-:W-:Y:S04]  /*d300*/  STL [R1+0x204], R157 ;  /* 0x0002049d01007387 */ /* 0x000fe80000100800 */
[----:B------:R0:W-:Y:S04]  /*d310*/  STL [R1+0x1f8], R78 ;  /* 0x0001f84e01007387 */ /* 0x0001e80000100800 */
[----:B------:R1:W2:Y:S01]  /*d320*/  @P2 LDG.E.U8 R43, desc[UR18][R40.64] ;  /* 0x00000012282b2981 */ /* 0x0002a2000c1e1100 */
[----:B------:R-:W-:-:S03]  /*d330*/  PRMT R42, RZ, 0x7610, R42 ;  /* 0x00007610ff2a7816 */ /* 0x000fc6000000002a */
[----:B------:R-:W5:Y:S01]  /*d340*/  LDL.LU R29, [R1+0xc7c] ;  /* 0x000c7c00011d7983 */ /* 0x000f620000300800 */
[----:B0-----:R-:W-:Y:S01]  /*d350*/  LOP3.LUT R78, R44, 0x7f, RZ, 0xc0, !PT ;  /* 0x0000007f2c4e7812 */ /* 0x001fe200078ec0ff */
[----:B------:R-:W-:Y:S02]  /*d360*/  @P2 IMAD.MOV.U32 R44, RZ, RZ, R30 ;  /* 0x000000ffff2c2224 */ /* 0x000fe400078e001e */
[----:B------:R-:W5:Y:S01]  /*d370*/  LDL.LU R30, [R1+0xc78] ;  /* 0x000c7800011e7983 */ /* 0x000f620000300800 */
[----:B-1----:R-:W-:-:S06]  /*d380*/  PRMT R40, RZ, 0x7610, R40 ;  /* 0x00007610ff287816 */ /* 0x002fcc0000000028 */
[----:B------:R0:W3:Y:S02]  /*d390*/  @P2 LDG.E.U8 R40, desc[UR18][R44.64] ;  /* 0x000000122c282981 */ /* 0x0000e4000c1e1100 */
[----:B0-----:R-:W-:Y:S02]  /*d3a0*/  @P2 IMAD.MOV.U32 R44, RZ, RZ, R28 ;  /* 0x000000ffff2c2224 */ /* 0x001fe400078e001c */
[----:B------:R-:W-:Y:S02]  /*d3b0*/  @P2 IMAD.MOV.U32 R45, RZ, RZ, R27 ;  /* 0x000000ffff2d2224 */ /* 0x000fe400078e001b */
[----:B------:R-:W-:Y:S01]  /*d3c0*/  @P2 IMAD.MOV.U32 R41, RZ, RZ, R19 ;  /* 0x000000ffff292224 */ /* 0x000fe200078e0013 */
[----:B------:R-:W5:Y:S04]  /*d3d0*/  LDL.LU R27, [R1+0xc74] ;  /* 0x000c7400011b7983 */ /* 0x000f680000300800 */
[----:B------:R-:W5:Y:S04]  /*d3e0*/  LDL.LU R28, [R1+0xc70] ;  /* 0x000c7000011c7983 */ /* 0x000f680000300800 */
[----:B---3--:R0:W-:Y:S02]  /*d3f0*/  STS.U8 [R78+UR8+0x8000], R40 ;  /* 0x008000284e007988 */ /* 0x0081e40008000008 */
[----:B0-----:R-:W-:-:S06]  /*d400*/  PRMT R40, RZ, 0x7610, R40 ;  /* 0x00007610ff287816 */ /* 0x001fcc0000000028 */
[----:B------:R0:W3:Y:S02]  /*d410*/  @P2 LDG.E.U8 R40, desc[UR18][R44.64] ;  /* 0x000000122c282981 */ /* 0x0000e4000c1e1100 */
[----:B0-----:R-:W-:Y:S02]  /*d420*/  @P2 IMAD.MOV.U32 R44, RZ, RZ, R25 ;  /* 0x000000ffff2c2224 */ /* 0x001fe400078e0019 */
[----:B------:R-:W-:Y:S02]  /*d430*/  @P2 IMAD.MOV.U32 R45, RZ, RZ, R164 ;  /* 0x000000ffff2d2224 */ /* 0x000fe400078e00a4 */
        /* <DEDUP_REMOVED lines=58> */
[----:B------:R-:W5:Y:S04]  /*d7e0*/  LDL.LU R19, [R1+0xc24] ;  /* 0x000c240001137983 */ /* 0x000f680000300800 */
[----:B---3--:R0:W-:Y:S02]  /*d7f0*/  STS.U8 [R78+UR8+0x9200], R40 ;  /* 0x009200284e007988 */ /* 0x0081e40008000008 */
[----:B0-----:R-:W-:-:S06]  /*d800*/  PRMT R40, RZ, 0x7610, R40 ;  /* 0x00007610ff287816 */ /* 0x001fcc0000000028 */
[----:B------:R0:W3:Y:S02]  /*d810*/  @P2 LDG.E.U8 R40, desc[UR18][R44.64] ;  /* 0x000000122c282981 */ /* 0x0000e4000c1e1100 */
[----:B0-----:R-:W-:Y:S02]  /*d820*/  @P2 IMAD.MOV.U32 R44, RZ, RZ, R87 ;  /* 0x000000ffff2c2224 */ /* 0x001fe400078e0057 */
[----:B------:R-:W-:Y:S01]  /*d830*/  @P2 IMAD.MOV.U32 R45, RZ, RZ, R88 ;  /* 0x000000ffff2d2224 */ /* 0x000fe200078e0058 */
        /* <DEDUP_REMOVED lines=28> */
[----:B0-----:R-:W-:-:S05]  /*da00*/  @P2 IMAD.MOV.U32 R40, RZ, RZ, R37 ;  /* 0x000000ffff282224 */ /* 0x001fca00078e0025 */
[----:B------:R0:W3:Y:S02]  /*da10*/  @P2 LDG.E.U8 R42, desc[UR18][R40.64] ;  /* 0x00000012282a2981 */ /* 0x0000e4000c1e1100 */
[----:B0-----:R-:W-:-:S06]  /*da20*/  PRMT R40, RZ, 0x7610, R40 ;  /* 0x00007610ff287816 */ /* 0x001fcc0000000028 */
[----:B------:R0:W4:Y:S01]  /*da30*/  @P2 LDG.E.U8 R40, desc[UR18][R44.64] ;  /* 0x000000122c282981 */ /* 0x000122000c1e1100 */
[----:B------:R-:W1:Y:S01]  /*da40*/  S2R R37, SR_TID.X ;  /* 0x0000000000257919 */ /* 0x000e620000002100 */
[----:B0-----:R-:W-:Y:S02]  /*da50*/  @P2 IMAD.MOV.U32 R44, RZ, RZ, R127 ;  /* 0x000000ffff2c2224 */ /* 0x001fe400078e007f */
[----:B------:R-:W-:Y:S01]  /*da60*/  @P2 IMAD.MOV.U32 R45, RZ, RZ, R129 ;  /* 0x000000ffff2d2224 */ /* 0x000fe200078e0081 */
[----:B------:R-:W-:Y:S01]  /*da70*/  PRMT R41, RZ, 0x7610, R41 ;  /* 0x00007610ff297816 */ /* 0x000fe20000000029 */
[----:B------:R-:W5:Y:S04]  /*da80*/  LDL.LU R129, [R1+0xc18] ;  /* 0x000c180001817983 */ /* 0x000f680000300800 */
[----:B------:R-:W5:Y:S01]  /*da90*/  LDL.LU R127, [R1+0xc14] ;  /* 0x000c1400017f7983 */ /* 0x000f620000300800 */
[----:B-1----:R-:W-:-:S04]  /*daa0*/  LOP3.LUT R37, R37, 0x7f, RZ, 0xc0, !PT ;  /* 0x0000007f25257812 */ /* 0x002fc800078ec0ff */
[----:B------:R-:W-:-:S05]  /*dab0*/  LOP3.LUT R37, R37, 0x10, RZ, 0x3c, !PT ;  /* 0x0000001025257812 */ /* 0x000fca00078e3cff */
[----:B----4-:R0:W-:Y:S02]  /*dac0*/  STS.U8 [R37+UR8+0x8280], R40 ;  /* 0x0082802825007988 */ /* 0x0101e40008000008 */
[----:B0-----:R-:W-:-:S06]  /*dad0*/  PRMT R40, RZ, 0x7610, R40 ;  /* 0x00007610ff287816 */ /* 0x001fcc0000000028 */
[----:B------:R0:W4:Y:S02]  /*dae0*/  @P2 LDG.E.U8 R40, desc[UR18][R44.64] ;  /* 0x000000122c282981 */ /* 0x000124000c1e1100 */
[----:B0-----:R-:W-:Y:S02]  /*daf0*/  @P2 IMAD.MOV.U32 R44, RZ, RZ, R16 ;  /* 0x000000ffff2c2224 */ /* 0x001fe400078e0010 */
[----:B------:R-:W-:Y:S01]  /*db00*/  @P2 IMAD.MOV.U32 R45, RZ, RZ, R14 ;  /* 0x000000ffff2d2224 */ /* 0x000fe200078e000e */
[----:B---3--:R-:W-:Y:S04]  /*db10*/  STS.U8 [R37+UR8+0x8080], R42 ;  /* 0x0080802a25007988 */ /* 0x008fe80008000008 */
[----:B------:R-:W5:Y:S04]  /*db20*/  LDL.LU R14, [R1+0xc10] ;  /* 0x000c1000010e7983 */ /* 0x000f680000300800 */
[----:B------:R-:W5:Y:S04]  /*db30*/  LDL.LU R16, [R1+0xc0c] ;  /* 0x000c0c0001107983 */ /* 0x000f680000300800 */
[----:B----4-:R0:W-:Y:S02]  /*db40*/  STS.U8 [R37+UR8+0x8480], R40 ;  /* 0x0084802825007988 */ /* 0x0101e40008000008 */
[----:B0-----:R-:W-:-:S06]  /*db50*/  PRMT R40, RZ, 0x7610, R40 ;  /* 0x00007610ff287816 */ /* 0x001fcc0000000028 */
[----:B------:R0:W3:Y:S02]  /*db60*/  @P2 LDG.E.U8 R40, desc[UR18][R44.64] ;  /* 0x000000122c282981 */ /* 0x0000e4000c1e1100 */
[----:B0-----:R-:W-:Y:S02]  /*db70*/  @P2 IMAD.MOV.U32 R44, RZ, RZ, R15 ;  /* 0x000000ffff2c2224 */ /* 0x001fe400078e000f */
[----:B------:R-:W-:Y:S01]  /*db80*/  @P2 IMAD.MOV.U32 R45, RZ, RZ, R13 ;  /* 0x000000ffff2d2224 */ /* 0x000fe200078e000d */
[----:B------:R-:W-:Y:S01]  /*db90*/  PRMT R42, RZ, 0x7610, R42 ;  /* 0x00007610ff2a7816 */ /* 0x000fe2000000002a */
        /* <DEDUP_REMOVED lines=70> */
[----:B------:R-:W0:Y:S04]  /*e000*/  S2R R38, SR_TID.X ;  /* 0x0000000000267919 */ /* 0x000e280000002100 */
[----:B------:R1:W4:Y:S04]  /*e010*/  @P2 LDG.E.U8 R41, desc[UR18][R44.64] ;  /* 0x000000122c292981 */ /* 0x000328000c1e1100 */
[----:B------:R-:W5:Y:S01]  /*e020*/  LDL.LU R116, [R1+0xbe0] ;  /* 0x000be00001747983 */ /* 0x000f620000300800 */
[----:B-1----:R-:W-:-:S02]  /*e030*/  @P2 IMAD.MOV.U32 R44, RZ, RZ, R113 ;  /* 0x000000ffff2c2224 */ /* 0x002fc400078e0071 */
[----:B------:R-:W-:Y:S02]  /*e040*/  @P2 IMAD.MOV.U32 R45, RZ, RZ, R114 ;  /* 0x000000ffff2d2224 */ /* 0x000fe400078e0072 */
[----:B------:R-:W5:Y:S04]  /*e050*/  LDL.LU R114, [R1+0xbdc] ;  /* 0x000bdc0001727983 */ /* 0x000f680000300800 */
[----:B------:R-:W5:Y:S04]  /*e060*/  LDL.LU R113, [R1+0xbd8] ;  /* 0x000bd80001717983 */ /* 0x000f680000300800 */
[----:B---3--:R1:W-:Y:S02]  /*e070*/  STS.U8 [R37+UR8+0x9e80], R40 ;  /* 0x009e802825007988 */ /* 0x0083e40008000008 */
[----:B-1----:R-:W-:-:S06]  /*e080*/  PRMT R40, RZ, 0x7610, R40 ;  /* 0x00007610ff287816 */ /* 0x002fcc0000000028 */
[----:B------:R1:W3:Y:S01]  /*e090*/  @P2 LDG.E.U8 R40, desc[UR18][R44.64] ;  /* 0x000000122c282981 */ /* 0x0002e2000c1e1100 */
[----:B0-----:R-:W-:-:S04]  /*e0a0*/  LOP3.LUT R38, R38, 0x7f, RZ, 0xc0, !PT ;  /* 0x0000007f26267812 */ /* 0x001fc800078ec0ff */
[----:B------:R-:W-:Y:S01]  /*e0b0*/  LOP3.LUT R38, R38, 0x20, RZ, 0x3c, !PT ;  /* 0x0000002026267812 */ /* 0x000fe200078e3cff */
[----:B-1----:R-:W-:Y:S02]  /*e0c0*/  @P2 IMAD.MOV.U32 R44, RZ, RZ, R3 ;  /* 0x000000ffff2c2224 */ /* 0x002fe400078e0003 */
[----:B------:R-:W-:Y:S02]  /*e0d0*/  @P2 IMAD.MOV.U32 R45, RZ, RZ, R8 ;  /* 0x000000ffff2d2224 */ /* 0x000fe400078e0008 */
[----:B---3--:R0:W-:Y:S04]  /*e0e0*/  STS.U8 [R38+UR8+0x8300], R40 ;  /* 0x0083002826007988 */ /* 0x0081e80008000008 */
[----:B----4-:R1:W-:Y:S04]  /*e0f0*/  STS.U8 [R38+UR8+0x8100], R41 ;  /* 0x0081002926007988 */ /* 0x0103e80008000008 */
[----:B------:R-:W5:Y:S01]  /*e100*/  LDL.LU R8, [R1+0xbd4] ;  /* 0x000bd40001087983 */ /* 0x000f620000300800 */
[----:B0-----:R-:W-:-:S03]  /*e110*/  PRMT R40, RZ, 0x7610, R40 ;  /* 0x00007610ff287816 */ /* 0x001fc60000000028 */
[----:B------:R-:W5:Y:S04]  /*e120*/  LDL.LU R3, [R1+0xbd0] ;  /* 0x000bd00001037983 */ /* 0x000f680000300800 */
[----:B------:R0:W3:Y:S02]  /*e130*/  @P2 LDG.E.U8 R40, desc[UR18][R44.64] ;  /* 0x000000122c282981 */ /* 0x0000e4000c1e1100 */
[----:B0-----:R-:W-:Y:S02]  /*e140*/  @P2 IMAD.MOV.U32 R44, RZ, RZ, R0 ;  /* 0x000000ffff2c2224 */ /* 0x001fe400078e0000 */
[----:B------:R-:W-:Y:S02]  /*e150*/  @P2 IMAD.MOV.U32 R45, RZ, RZ, R2 ;  /* 0x000000ffff2d2224 */ /* 0x000fe400078e0002 */
[----:B-1----:R-:W-:Y:S01]  /*e160*/  @P2 IMAD.MOV.U32 R41, RZ, RZ, R155 ;  /* 0x000000ffff292224 */ /* 0x002fe200078e009b */
        /* <DEDUP_REMOVED lines=64> */
[----:B------:R-:W3:Y:S01]  /*e570*/  @P2 LDG.E.U8 R40, desc[UR18][R44.64] ;  /* 0x000000122c282981 */ /* 0x000ee2000c1e1100 */
[----:B------:R-:W0:Y:S03]  /*e580*/  S2R R39, SR_TID.X ;  /* 0x0000000000277919 */ /* 0x000e260000002100 */
[----:B---3--:R1:W-:Y:S02]  /*e590*/  STS.U8 [R38+UR8+0x9f00], R40 ;  /* 0x009f002826007988 */ /* 0x0083e40008000008 */
[----:B-1----:R-:W-:-:S05]  /*e5a0*/  @P2 IMAD.MOV.U32 R40, RZ, RZ, R154 ;  /* 0x000000ffff282224 */ /* 0x002fca00078e009a */
[----:B------:R1:W3:Y:S01]  /*e5b0*/  @P2 LDG.E.U8 R42, desc[UR18][R40.64] ;  /* 0x00000012282a2981 */ /* 0x0002e2000c1e1100 */
[----:B0-----:R-:W-:-:S04]  /*e5c0*/  LOP3.LUT R39, R39, 0x7f, RZ, 0xc0, !PT ;  /* 0x0000007f27277812 */ /* 0x001fc800078ec0ff */
[----:B------:R-:W-:-:S05]  /*e5d0*/  LOP3.LUT R39, R39, 0x30, RZ, 0x3c, !PT ;  /* 0x0000003027277812 */ /* 0x000fca00078e3cff */
[----:B--2---:R0:W-:Y:S01]  /*e5e0*/  STS.U8 [R39+UR8+0x9f80], R43 ;  /* 0x009f802b27007988 */ /* 0x0041e20008000008 */
[----:B-1----:R-:W-:Y:S01]  /*e5f0*/  PRMT R40, RZ, 0x7610, R40 ;  /* 0x00007610ff287816 */ /* 0x002fe20000000028 */
[----:B0-----:R-:W-:Y:S02]  /*e600*/  @P2 IMAD.MOV.U32 R43, RZ, RZ, R153 ;  /* 0x000000ffff2b2224 */ /* 0x001fe400078e0099 */
[----:B---3--:R0:W-:Y:S02]  /*e610*/  STS.U8 [R39+UR8+0x8180], R42 ;  /* 0x0081802a27007988 */ /* 0x0081e40008000008 */
[----:B0-----:R-:W-:-:S05]  /*e620*/  @P2 IMAD.MOV.U32 R42, RZ, RZ, R152 ;  /* 0x000000ffff2a2224 */ /* 0x001fca00078e0098 */
[----:B------:R0:W2:Y:S02]  /*e630*/  @P2 LDG.E.U8 R40, desc[UR18][R42.64] ;  /* 0x000000122a282981 */ /* 0x0000a4000c1e1100 */
[----:B0-----:R-:W-:Y:S02]  /*e640*/  @P2 IMAD.MOV.U32 R42, RZ, RZ, R150 ;  /* 0x000000ffff2a2224 */ /* 0x001fe400078e0096 */
[----:B------:R-:W-:Y:S01]  /*e650*/  @P2 IMAD.MOV.U32 R43, RZ, RZ, R151 ;  /* 0x000000ffff2b2224 */ /* 0x000fe200078e0097 */
[----:B--2---:R0:W-:Y:S02]  /*e660*/  STS.U8 [R39+UR8+0x8380], R40 ;  /* 0x0083802827007988 */ /* 0x0041e40008000008 */
[----:B0-----:R-:W-:-:S06]  /*e670*/  PRMT R40, RZ, 0x7610, R40 ;  /* 0x00007610ff287816 */ /* 0x001fcc0000000028 */
        /* <DEDUP_REMOVED lines=60> */
[----:B------:R-:W2:Y:S01]  /*ea40*/  @P2 LDG.E.U8 R40, desc[UR18][R42.64] ;  /* 0x000000122a282981 */ /* 0x000ea2000c1e1100 */
[C---:B------:R-:W-:Y:S02]  /*ea50*/  ISETP.LT.OR P2, PT, R108.reuse, 0x40, P1 ;  /* 0x000000406c00780c */ /* 0x040fe40000f41670 */
[----:B------:R-:W-:Y:S01]  /*ea60*/  ISETP.GE.AND P3, PT, R108, 0x80, PT ;  /* 0x000000806c00780c */ /* 0x000fe20003f66270 */
[----:B--2---:R0:W-:Y:S01]  /*ea70*/  STS.U8 [R39+UR8+0x9d80], R40 ;  /* 0x009d802827007988 */ /* 0x0041e20008000008 */
[----:B------:R1:W-:Y:S06]  /*ea80*/  MEMBAR.ALL.CTA ;  /* 0x0000000000007992 */ /* 0x0003ec0000008000 */
[----:B-1----:R-:W1:Y:S02]  /*ea90*/  FENCE.VIEW.ASYNC.S ;  /* 0x00000000000073c6 */ /* 0x002e640000000000 */
[----:B-1----:R-:W-:Y:S06]  /*eaa0*/  BAR.SYNC.DEFER_BLOCKING 0x0 ;  /* 0x0000000000007b1d */ /* 0x002fec0000010000 */
[----:B------:R-:W-:-:S00]  /*eab0*/  MEMBAR.ALL.CTA ;  /* 0x0000000000007992 */ /* 0x000fc00000008000 */
[----:B------:R-:W-:Y:S06]  /*eac0*/  MEMBAR.ALL.GPU ;  /* 0x0000000000007992 */ /* 0x000fec000000a000 */
[----:B------:R-:W-:-:S00]  /*ead0*/  ERRBAR ;  /* 0x00000000000079ab */ /* 0x000fc00000000000 */
[----:B------:R-:W-:Y:S08]  /*eae0*/  CGAERRBAR ;  /* 0x00000000000075ab */ /* 0x000ff00000000000 */
[----:B------:R-:W-:Y:S06]  /*eaf0*/  UCGABAR_ARV ;  /* 0x00000000000079c7 */ /* 0x000fec0008000000 */
[----:B------:R-:W-:Y:S01]  /*eb00*/  UCGABAR_WAIT ;  /* 0x0000000000007dc7 */ /* 0x000fe20008000000 */
[----:B------:R-:W-:Y:S01]  /*eb10*/  CCTL.IVALL ;  /* 0x00000000ff00798f */ /* 0x000fe20002000000 */
[----:B0-----:R-:W-:Y:S05]  /*eb20*/  @P2 BRA `(.L_x_12) ;  /* 0x0000000000802947 */ /* 0x001fea0003800000 */
[----:B------:R-:W-:Y:S02]  /*eb30*/  USHF.R.U32.HI UR14, URZ, 0x4, UR8 ;  /* 0x00000004ff0e7899 */ /* 0x000fe40008011608 */
[----:B------:R-:W-:Y:S02]  /*eb40*/  UIADD3 UR4, UPT, UPT, UR8, 0x8000, URZ ;  /* 0x0000800008047890 */ /* 0x000fe4000fffe0ff */
[----:B------:R-:W-:Y:S02]  /*eb50*/  USGXT.U32 UR14, UR14, 0xe ;  /* 0x0000000e0e0e789a */ /* 0x000fe40008000000 */
[----:B------:R-:W-:Y:S02]  /*eb60*/  USHF.R.U32.HI UR4, URZ, 0x4, UR4 ;  /* 0x00000004ff047899 */ /* 0x000fe40008011604 */
[----:B------:R-:W-:Y:S01]  /*eb70*/  UIADD3 UR24, UP1, UPT, UR14, 0x100, URZ ;  /* 0x000001000e187890 */ /* 0x000fe2000ff3e0ff */
[----:B------:R-:W-:Y:S01]  /*eb80*/  UMOV UR5, URZ ;  /* 0x000000ff00057c82 */ /* 0x000fe20008000000 */
[----:B------:R-:W-:-:S02]  /*eb90*/  USGXT.U32 UR4, UR4, 0xe ;  /* 0x0000000e0404789a */ /* 0x000fc40008000000 */
[----:B------:R-:W-:Y:S01]  /*eba0*/  UIADD3.X UR25, UPT, UPT, UR5, 0x40004040, URZ, UP1, !UPT ;  /* 0x4000404005197890 */ /* 0x000fe20008ffe4ff */
[----:B------:R-:W-:Y:S01]  /*ebb0*/  UMOV UR12, 0xfffffffe ;  /* 0xfffffffe000c7882 */ /* 0x000fe20000000000 */
[----:B------:R-:W-:Y:S01]  /*ebc0*/  UMOV UR13, 0x7fffbfdf ;  /* 0x7fffbfdf000d7882 */ /* 0x000fe20000000000 */
[----:B------:R-:W-:Y:S02]  /*ebd0*/  UIADD3 UR11, UPT, UPT, UR20, 0x100, URZ ;  /* 0x00000100140b7890 */ /* 0x000fe4000fffe0ff */
[----:B------:R-:W-:Y:S02]  /*ebe0*/  UIADD3.64 UR12, UPT, UPT, UR4, -UR12, URZ ;  /* 0x8000000c040c7297 */ /* 0x000fe4000fffe0ff */
[----:B------:R-:W-:Y:S02]  /*ebf0*/  UIADD3.64 UR16, UPT, UPT, UR24, 0x100, URZ ;  /* 0x0000010018107897 */ /* 0x000fe4000fffe0ff */
[----:B------:R-:W-:Y:S02]  /*ec00*/  UIADD3 UR21, UPT, UPT, UR20, 0x100, URZ ;  /* 0x0000010014157890 */ /* 0x000fe4000fffe0ff */
[----:B------:R-:W-:Y:S01]  /*ec10*/  UIADD3.64 UR22, UPT, UPT, UR24, 0x200, URZ ;  /* 0x0000020018167897 */ /* 0x000fe2000fffe0ff */
[----:B------:R-:W-:Y:S01]  /*ec20*/  UMOV UR26, 0x0 ;  /* 0x00000000001a7882 */ /* 0x000fe20000000000 */
[----:B------:R-:W-:Y:S01]  /*ec30*/  UMOV UR27, 0x10408490 ;  /* 0x10408490001b7882 */ /* 0x000fe20000000000 */
[----:B------:R-:W-:Y:S01]  /*ec40*/  UMOV UR15, 0x40004040 ;  /* 0x40004040000f7882 */ /* 0x000fe20000000000 */
[----:B------:R-:W-:Y:S01]  /*ec50*/  UMOV UR5, 0x80004020 ;  /* 0x8000402000057882 */ /* 0x000fe20000000000 */
[----:B------:R-:W-:Y:S01]  /*ec60*/  UMOV UR28, 0x0 ;  /* 0x00000000001c7882 */ /* 0x000fe20000000000 */
[----:B------:R-:W-:Y:S01]  /*ec70*/  UMOV UR29, 0x10408490 ;  /* 0x10408490001d7882 */ /* 0x000fe20000000000 */
[----:B------:R-:W-:Y:S01]  /*ec80*/  UMOV UR30, 0x0 ;  /* 0x00000000001e7882 */ /* 0x000fe20000000000 */
[----:B------:R-:W-:Y:S01]  /*ec90*/  UMOV UR31, 0x10408490 ;  /* 0x10408490001f7882 */ /* 0x000fe20000000000 */
[----:B------:R0:W-:Y:S01]  /*eca0*/  UTCQMMA.2CTA gdesc[UR14], gdesc[UR4], tmem[UR20], tmem[UR26], idesc[UR27], !UPT ;  /* 0x00ff1a040e0075ea */ /* 0x0001e2000fa00314 */
[----:B------:R-:W-:Y:S01]  /*ecb0*/  UMOV UR32, 0x0 ;  /* 0x0000000000207882 */ /* 0x000fe20000000000 */
[----:B------:R-:W-:Y:S01]  /*ecc0*/  UMOV UR33, 0x10408490 ;  /* 0x1040849000217882 */ /* 0x000fe20000000000 */
[----:B------:R0:W-:Y:S01]  /*ecd0*/  UTCQMMA.2CTA gdesc[UR24], gdesc[UR12], tmem[UR20], tmem[UR28], idesc[UR29], UPT ;  /* 0x00ff1c0c180075ea */ /* 0x0001e2000ba00314 */
[----:B------:R-:W-:Y:S01]  /*ece0*/  UMOV UR34, 0x3 ;  /* 0x0000000300227882 */ /* 0x000fe20000000000 */
[----:B------:R0:W-:Y:S01]  /*ecf0*/  UTCQMMA.2CTA gdesc[UR16], gdesc[UR4], tmem[UR11], tmem[UR30], idesc[UR31], !UPT ;  /* 0x00ff1e04100075ea */ /* 0x0001e2000fa0030b */
[----:B------:R0:W-:Y:S01]  /*ed00*/  UTCQMMA.2CTA gdesc[UR22], gdesc[UR12], tmem[UR21], tmem[UR32], idesc[UR33], UPT ;  /* 0x00ff200c160075ea */ /* 0x0001e2000ba00315 */
[----:B------:R0:W-:Y:S01]  /*ed10*/  UTCBAR.2CTA.MULTICAST [UR10], URZ, UR34 ;  /* 0x000000ff0a0073e9 */ /* 0x0001e20008200822 */
[----:B------:R-:W-:Y:S01]  /*ed20*/  NOP ;  /* 0x0000000000007918 */ /* 0x000fe20000000000 */
.L_x_12:
[----:B0-----:R-:W-:Y:S01]  /*ed30*/  UMOV UR4, URZ ;  /* 0x000000ff00047c82 */ /* 0x001fe20008000000 */
[----:B------:R-:W-:Y:S05]  /*ed40*/  @!P3 BRA `(.L_x_13) ;  /* 0x000000a40054b947 */ /* 0x000fea0003800000 */
[----:B------:R-:W-:Y:S01]  /*ed50*/  SHF.R.S32.HI R40, RZ, 0x1f, R108 ;  /* 0x0000001fff287819 */ /* 0x000fe2000001146c */
[----:B------:R-:W-:Y:S01]  /*ed60*/  UIADD3 UR4, UPT, UPT, UR8, 0x4000, URZ ;  /* 0x0000400008047890 */ /* 0x000fe2000fffe0ff */
[----:B------:R-:W-:Y:S02]  /*ed70*/  UMOV UR5, URZ ;  /* 0x000000ff00057c82 */ /* 0x000fe40008000000 */
[----:B------:R-:W-:Y:S01]  /*ed80*/  LEA.HI R40, R40, R108, RZ, 0x6 ;  /* 0x0000006c28287211 */ /* 0x000fe200078f30ff */
[----:B------:R-:W-:Y:S02]  /*ed90*/  USHF.R.U32.HI UR14, URZ, 0x4, UR4 ;  /* 0x00000004ff0e7899 */ /* 0x000fe40008011604 */
[----:B------:R-:W-:Y:S01]  /*eda0*/  UIADD3 UR4, UPT, UPT, UR8, 0xa000, URZ ;  /* 0x0000a00008047890 */ /* 0x000fe2000fffe0ff */
[----:B------:R-:W-:Y:S01]  /*edb0*/  SHF.R.S32.HI R40, RZ, 0x6, R40 ;  /* 0x00000006ff287819 */ /* 0x000fe20000011428 */
[----:B------:R-:W-:Y:S02]  /*edc0*/  USGXT.U32 UR14, UR14, 0xe ;  /* 0x0000000e0e0e789a */ /* 0x000fe40008000000 */
[----:B------:R-:W-:Y:S01]  /*edd0*/  USHF.R.U32.HI UR4, URZ, 0x4, UR4 ;  /* 0x00000004ff047899 */ /* 0x000fe20008011604 */
[----:B------:R-:W-:Y:S01]  /*ede0*/  VIMNMX R40, PT, PT, R40, 0x2, !PT ;  /* 0x0000000228287848 */ /* 0x000fe20007fe0100 */
[----:B------:R-:W-:-:S02]  /*edf0*/  UIADD3 UR28, UP1, UPT, UR14, 0x100, URZ ;  /* 0x000001000e1c7890 */ /* 0x000fc4000ff3e0ff */
[----:B------:R-:W-:Y:S02]  /*ee00*/  USGXT.U32 UR4, UR4, 0xe ;  /* 0x0000000e0404789a */ /* 0x000fe40008000000 */
[----:B------:R-:W-:Y:S01]  /*ee10*/  VIADD R41, R40, 0xfffffffe ;  /* 0xfffffffe28297836 */ /* 0x000fe20000000000 */
[----:B------:R-:W-:Y:S01]  /*ee20*/  USHF.L.U32 UR11, UR6, 0x6, URZ ;  /* 0x00000006060b7899 */ /* 0x000fe200080006ff */
[----:B------:R-:W-:Y:S01]  /*ee30*/  IMAD.MOV.U32 R40, RZ, RZ, RZ ;  /* 0x000000ffff287224 */ /* 0x000fe200078e00ff */
[----:B------:R-:W-:Y:S02]  /*ee40*/  USHF.L.U32 UR16, UR7, 0x6, URZ ;  /* 0x0000000607107899 */ /* 0x000fe400080006ff */
[----:B------:R0:W-:Y:S01]  /*ee50*/  STL [R1+0x5cc], R41 ;  /* 0x0005cc2901007387 */ /* 0x0001e20000100800 */
[----:B------:R-:W-:Y:S01]  /*ee60*/  UIADD3.X UR29, UPT, UPT, UR5, 0x40004040, URZ, UP1, !UPT ;  /* 0x40004040051d7890 */ /* 0x000fe20008ffe4ff */
[----:B------:R-:W-:Y:S02]  /*ee70*/  UMOV UR12, 0xfffffffe ;  /* 0xfffffffe000c7882 */ /* 0x000fe40000000000 */
[----:B------:R0:W-:Y:S01]  /*ee80*/  STL [R1+0x5a8], RZ ;  /* 0x0005a8ff01007387 */ /* 0x0001e20000100800 */
[----:B------:R-:W-:Y:S01]  /*ee90*/  UMOV UR13, 0x7fffbfdf ;  /* 0x7fffbfdf000d7882 */ /* 0x000fe20000000000 */
[----:B------:R-:W-:-:S02]  /*eea0*/  USHF.R.S32.HI UR21, URZ, 0x1f, UR11 ;  /* 0x0000001fff157899 */ /* 0x000fc4000801140b */
[----:B------:R-:W-:Y:S02]  /*eeb0*/  USHF.R.S32.HI UR26, URZ, 0x1f, UR16 ;  /* 0x0000001fff1a7899 */ /* 0x000fe40008011410 */
[----:B------:R-:W-:Y:S02]  /*eec0*/  UIADD3.64 UR12, UPT, UPT, UR4, -UR12, URZ ;  /* 0x8000000c040c7297 */ /* 0x000fe4000fffe0ff */
[----:B------:R-:W-:Y:S02]  /*eed0*/  UIADD3.64 UR22, UPT, UPT, UR28, 0x100, URZ ;  /* 0x000001001c167897 */ /* 0x000fe4000fffe0ff */
[----:B------:R-:W-:Y:S01]  /*eee0*/  UIADD3.64 UR24, UPT, UPT, UR28, 0x200, URZ ;  /* 0x000002001c187897 */ /* 0x000fe2000fffe0ff */
[----:B------:R-:W-:Y:S01]  /*eef0*/  UMOV UR17, 0x1 ;  /* 0x0000000100117882 */ /* 0x000fe20000000000 */
[----:B------:R-:W-:Y:S01]  /*ef00*/  UMOV UR6, UR4 ;  /* 0x0000000400067c82 */ /* 0x000fe20008000000 */
[----:B0-----:R-:W-:-:S09]  /*ef10*/  UMOV UR7, 0x80004020 ;  /* 0x8000402000077882 */ /* 0x001fd20000000000 */
.L_x_16:
[----:B------:R-:W2:Y:S04]  /*ef20*/  LDL.LU R62, [R1+0x208] ;  /* 0x00020800013e7983 */ /* 0x000ea80000300800 */
[----:B------:R-:W3:Y:S04]  /*ef30*/  LDL.LU R61, [R1+0x354] ;  /* 0x00035400013d7983 */ /* 0x000ee80000300800 */
[----:B------:R-:W4:Y:S04]  /*ef40*/  LDL.LU R60, [R1+0x350] ;  /* 0x00035000013c7983 */ /* 0x000f280000300800 */
        /* <DEDUP_REMOVED lines=15> */
[----:B0-----:R-:W4:Y:S04]  /*f040*/  LDL.LU R41, [R1+0x314] ;  /* 0x0003140001297983 */ /* 0x001f280000300800 */
[----:B------:R-:W4:Y:S04]  /*f050*/  LDL.LU R44, [R1+0x330] ;  /* 0x00033000012c7983 */ /* 0x000f280000300800 */
[----:B------:R-:W4:Y:S01]  /*f060*/  LDL.LU R43, [R1+0x30c] ;  /* 0x00030c00012b7983 */ /* 0x000f220000300800 */
[----:B------:R-:W-:Y:S01]  /*f070*/  IMAD.U32 R40, R40, -0x80000000, RZ ;  /* 0x8000000028287824 */ /* 0x000fe200078e00ff */
[----:B--2---:R-:W-:-:S02]  /*f080*/  IADD3 R62, P2, PT, R62, UR16, RZ ;  /* 0x000000103e3e7c10 */ /* 0x004fc4000ff5e0ff */
[----:B---3--:R-:W-:-:S03]  /*f090*/  IADD3 R61, P3, PT, R61, UR16, RZ ;  /* 0x000000103d3d7c10 */ /* 0x008fc6000ff7e0ff */
[----:B------:R-:W-:Y:S01]  /*f0a0*/  STL [R1+0x208], R62 ;  /* 0x0002083e01007387 */ /* 0x000fe20000100800 */
[----:B----4-:R-:W-:-:S03]  /*f0b0*/  IADD3 R60, P4, PT, R60, UR16, RZ ;  /* 0x000000103c3c7c10 */ /* 0x010fc6000ff9e0ff */
[----:B------:R-:W-:Y:S01]  /*f0c0*/  STL [R1+0x354], R61 ;  /* 0x0003543d01007387 */ /* 0x000fe20000100800 */
[----:B------:R-:W-:-:S03]  /*f0d0*/  IADD3 R59, P5, PT, R59, UR16, RZ ;  /* 0x000000103b3b7c10 */ /* 0x000fc6000ffbe0ff */
[----:B------:R-:W-:Y:S01]  /*f0e0*/  STL [R1+0x350], R60 ;  /* 0x0003503c01007387 */ /* 0x000fe20000100800 */
[----:B------:R-:W-:-:S03]  /*f0f0*/  IADD3 R58, P6, PT, R58, UR16, RZ ;  /* 0x000000103a3a7c10 */ /* 0x000fc6000ffde0ff */
[----:B------:R-:W-:Y:S01]  /*f100*/  STL [R1+0x34c], R59 ;  /* 0x00034c3b01007387 */ /* 0x000fe20000100800 */
[----:B------:R-:W-:-:S03]  /*f110*/  IADD3.X R56, PT, PT, R56, UR26, RZ, P2, !PT ;  /* 0x0000001a38387c10 */ /* 0x000fc600097fe4ff */
        /* <DEDUP_REMOVED lines=21> */
[----:B------:R-:W-:Y:S02]  /*f270*/  IADD3 R45, P2, PT, R45, UR16, RZ ;  /* 0x000000102d2d7c10 */ /* 0x000fe4000ff5e0ff */
[----:B------:R-:W-:Y:S02]  /*f280*/  IADD3.X R42, PT, PT, R42, UR26, RZ, P3, !PT ;  /* 0x0000001a2a2a7c10 */ /* 0x000fe40009ffe4ff */
[----:B------:R-:W-:-:S03]  /*f290*/  IADD3 R41, P3, PT, R41, UR16, RZ ;  /* 0x0000001029297c10 */ /* 0x000fc6000ff7e0ff */
[----:B------:R0:W-:Y:S04]  /*f2a0*/  STL [R1+0x338], R42 ;  /* 0x0003382a01007387 */ /* 0x0001e80000100800 */
[----:B------:R-:W-:Y:S04]  /*f2b0*/  STL [R1+0x340], R46 ;  /* 0x0003402e01007387 */ /* 0x000fe80000100800 */
[----:B0-----:R-:W2:Y:S04]  /*f2c0*/  LDL.LU R42, [R1+0x328] ;  /* 0x00032800012a7983 */ /* 0x001ea80000300800 */
[----:B------:R-:W-:Y:S04]  /*f2d0*/  STL [R1+0x31c], R45 ;  /* 0x00031c2d01007387 */ /* 0x000fe80000100800 */
[----:B------:R0:W-:Y:S04]  /*f2e0*/  STL [R1+0x314], R41 ;  /* 0x0003142901007387 */ /* 0x0001e80000100800 */
[----:B0-----:R-:W3:Y:S01]  /*f2f0*/  LDL.LU R41, [R1+0x304] ;  /* 0x0003040001297983 */ /* 0x001ee20000300800 */
[----:B------:R-:W-:-:S02]  /*f300*/  IADD3.X R44, PT, PT, R44, UR26, RZ, P4, !PT ;  /* 0x0000001a2c2c7c10 */ /* 0x000fc4000a7fe4ff */
[----:B------:R-:W-:-:S03]  /*f310*/  IADD3 R43, P4, PT, R43, UR16, RZ ;  /* 0x000000102b2b7c10 */ /* 0x000fc6000ff9e0ff */
[----:B------:R0:W-:Y:S04]  /*f320*/  STL [R1+0x330], R44 ;  /* 0x0003302c01007387 */ /* 0x0001e80000100800 */
[----:B0-----:R-:W4:Y:S04]  /*f330*/  LDL.LU R44, [R1+0x320] ;  /* 0x00032000012c7983 */ /* 0x001f280000300800 */
[----:B------:R-:W4:Y:S04]  /*f340*/  LDL.LU R69, [R1+0x2fc] ;  /* 0x0002fc0001457983 */ /* 0x000f280000300800 */
[----:B------:R-:W4:Y:S04]  /*f350*/  LDL.LU R68, [R1+0x318] ;  /* 0x0003180001447983 */ /* 0x000f280000300800 */
[----:B------:R-:W4:Y:S04]  /*f360*/  LDL.LU R67, [R1+0x2f4] ;  /* 0x0002f40001437983 */ /* 0x000f280000300800 */
[----:B------:R0:W-:Y:S04]  /*f370*/  STL [R1+0x30c], R43 ;  /* 0x00030c2b01007387 */ /* 0x0001e80000100800 */
        /* <DEDUP_REMOVED lines=21> */
[----:B0-----:R-:W4:Y:S01]  /*f4d0*/  LDL.LU R43, [R1+0x29c] ;  /* 0x00029c00012b7983 */ /* 0x001f220000300800 */
[----:B--2---:R-:W-:-:S05]  /*f4e0*/  IADD3.X R42, PT, PT, R42, UR26, RZ, P5, !PT ;  /* 0x0000001a2a2a7c10 */ /* 0x004fca000affe4ff */
[----:B------:R0:W-:Y:S04]  /*f4f0*/  STL [R1+0x328], R42 ;  /* 0x0003282a01007387 */ /* 0x0001e80000100800 */
[----:B0-----:R-:W2:Y:S01]  /*f500*/  LDL.LU R42, [R1+0x2b8] ;  /* 0x0002b800012a7983 */ /* 0x001ea20000300800 */
[----:B---3--:R-:W-:-:S05]  /*f510*/  IADD3 R41, P5, PT, R41, UR16, RZ ;  /* 0x0000001029297c10 */ /* 0x008fca000ffbe0ff */
[----:B------:R0:W-:Y:S04]  /*f520*/  STL [R1+0x304], R41 ;  /* 0x0003042901007387 */ /* 0x0001e80000100800 */
[----:B0-----:R-:W3:Y:S01]  /*f530*/  LDL.LU R41, [R1+0x294] ;  /* 0x0002940001297983 */ /* 0x001ee20000300800 */
[----:B----4-:R-:W-:Y:S02]  /*f540*/  IADD3.X R44, PT, PT, R44, UR26, RZ, P6, !PT ;  /* 0x0000001a2c2c7c10 */ /* 0x010fe4000b7fe4ff */
[----:B------:R-:W-:-:S03]  /*f550*/  IADD3 R69, P6, PT, R69, UR16, RZ ;  /* 0x0000001045457c10 */ /* 0x000fc6000ffde0ff */
[----:B------:R0:W-:Y:S01]  /*f560*/  STL [R1+0x320], R44 ;  /* 0x0003202c01007387 */ /* 0x0001e20000100800 */
[----:B------:R-:W-:Y:S02]  /*f570*/  IADD3.X R68, PT, PT, R68, UR26, RZ, P2, !PT ;  /* 0x0000001a44447c10 */ /* 0x000fe400097fe4ff */
[----:B------:R-:W-:Y:S01]  /*f580*/  IADD3 R67, P2, PT, R67, UR16, RZ ;  /* 0x0000001043437c10 */ /* 0x000fe2000ff5e0ff */
[----:B0-----:R-:W4:Y:S04]  /*f590*/  LDL.LU R44, [R1+0x2b0] ;  /* 0x0002b000012c7983 */ /* 0x001f280000300800 */
        /* <DEDUP_REMOVED lines=43> */
[----:B------:R-:W-:-:S05]  /*f850*/  IADD3 R43, P3, PT, R43, UR16, RZ ;  /* 0x000000102b2b7c10 */ /* 0x000fca000ff7e0ff */
[----:B------:R0:W-:Y:S04]  /*f860*/  STL [R1+0x29c], R43 ;  /* 0x00029c2b01007387 */ /* 0x0001e80000100800 */
[----:B------:R-:W-:Y:S04]  /*f870*/  STL [R1+0x2a4], R46 ;  /* 0x0002a42e01007387 */ /* 0x000fe80000100800 */
[----:B0-----:R-:W4:Y:S04]  /*f880*/  LDL.LU R43, [R1+0x28c] ;  /* 0x00028c00012b7983 */ /* 0x001f280000300800 */
[----:B------:R-:W-:Y:S01]  /*f890*/  STL [R1+0x2c0], R45 ;  /* 0x0002c02d01007387 */ /* 0x000fe20000100800 */
[----:B--2---:R-:W-:-:S05]  /*f8a0*/  IADD3.X R42, PT, PT, R42, UR26, RZ, P4, !PT ;  /* 0x0000001a2a2a7c10 */ /* 0x004fca000a7fe4ff */
[----:B------:R0:W-:Y:S04]  /*f8b0*/  STL [R1+0x2b8], R42 ;  /* 0x0002b82a01007387 */ /* 0x0001e80000100800 */
[----:B0-----:R-:W2:Y:S01]  /*f8c0*/  LDL.LU R42, [R1+0x2a8] ;  /* 0x0002a800012a7983 */ /* 0x001ea20000300800 */
[----:B---3--:R-:W-:-:S05]  /*f8d0*/  IADD3 R41, P4, PT, R41, UR16, RZ ;  /* 0x0000001029297c10 */ /* 0x008fca000ff9e0ff */
[----:B------:R0:W-:Y:S04]  /*f8e0*/  STL [R1+0x294], R41 ;  /* 0x0002942901007387 */ /* 0x0001e80000100800 */
[----:B0-----:R-:W3:Y:S01]  /*f8f0*/  LDL.LU R41, [R1+0x284] ;  /* 0x0002840001297983 */ /* 0x001ee20000300800 */
[----:B----4-:R-:W-:-:S03]  /*f900*/  IADD3.X R44, PT, PT, R44, UR26, RZ, P5, !PT ;  /* 0x0000001a2c2c7c10 */ /* 0x010fc6000affe4ff */
        /* <DEDUP_REMOVED lines=26> */
[----:B------:R-:W-:-:S05]  /*fab0*/  IADD3 R43, P5, PT, R43, UR16, RZ ;  /* 0x000000102b2b7c10 */ /* 0x000fca000ffbe0ff */
[----:B------:R0:W-:Y:S04]  /*fac0*/  STL [R1+0x28c], R43 ;  /* 0x00028c2b01007387 */ /* 0x0001e80000100800 */
        /* <DEDUP_REMOVED lines=8> */
[----:B------:R-:W-:Y:S02]  /*fb50*/  IADD3 R68, P2, PT, R68, UR16, RZ ;  /* 0x0000001044447c10 */ /* 0x000fe4000ff5e0ff */
[----:B------:R-:W-:Y:S01]  /*fb60*/  IADD3.X R67, PT, PT, R67, UR26, RZ, P3, !PT ;  /* 0x0000001a43437c10 */ /* 0x000fe20009ffe4ff */
[----:B------:R-:W-:Y:S01]  /*fb70*/  STL [R1+0x2a0], R69 ;  /* 0x0002a04501007387 */ /* 0x000fe20000100800 */
[----:B------:R-:W-:-:S02]  /*fb80*/  IADD3 R66, P3, PT, R66, UR16, RZ ;  /* 0x0000001042427c10 */ /* 0x000fc4000ff7e0ff */
[----:B------:R-:W-:Y:S01]  /*fb90*/  IADD3.X R65, PT, PT, R65, UR26, RZ, P4, !PT ;  /* 0x0000001a41417c10 */ /* 0x000fe2000a7fe4ff */
        /* <DEDUP_REMOVED lines=40> */
[----:B------:R-:W-:Y:S04]  /*fe20*/  STL [R1+0x22c], R47 ;  /* 0x00022c2f01007387 */ /* 0x000fe80000100800 */
[----:B------:R0:W-:Y:S04]  /*fe30*/  STL [R1+0x240], R44 ;  /* 0x0002402c01007387 */ /* 0x0001e80000100800 */
[----:B------:R-:W-:Y:S04]  /*fe40*/  STL [R1+0x248], R46 ;  /* 0x0002482e01007387 */ /* 0x000fe80000100800 */
[----:B0-----:R-:W4:Y:S01]  /*fe50*/  LDL.LU R44, [R1+0x230] ;  /* 0x00023000012c7983 */ /* 0x001f220000300800 */
[----:B------:R-:W-:-:S03]  /*fe60*/  IADD3 R43, P4, PT, R43, UR16, RZ ;  /* 0x000000102b2b7c10 */ /* 0x000fc6000ff9e0ff */
[----:B------:R-:W-:Y:S04]  /*fe70*/  STL [R1+0x224], R45 ;  /* 0x0002242d01007387 */ /* 0x000fe80000100800 */
[----:B------:R0:W-:Y:S04]  /*fe80*/  STL [R1+0x21c], R43 ;  /* 0x00021c2b01007387 */ /* 0x0001e80000100800 */
[----:B0-----:R-:W4:Y:S01]  /*fe90*/  LDL.LU R43, [R1+0x20c] ;  /* 0x00020c00012b7983 */ /* 0x001f220000300800 */
[----:B--2---:R-:W-:-:S05]  /*fea0*/  IADD3.X R42, PT, PT, R42, UR26, RZ, P5, !PT ;  /* 0x0000001a2a2a7c10 */ /* 0x004fca000affe4ff */
[----:B------:R0:W-:Y:S04]  /*feb0*/  STL [R1+0x238], R42 ;  /* 0x0002382a01007387 */ /* 0x0001e80000100800 */
[----:B0-----:R-:W2:Y:S01]  /*fec0*/  LDL.LU R42, [R1+0x228] ;  /* 0x00022800012a7983 */ /* 0x001ea20000300800 */
[----:B---3--:R-:W-:-:S03]  /*fed0*/  IADD3 R41, P5, PT, R41, UR16, RZ ;  /* 0x0000001029297c10 */ /* 0x008fc6000ffbe0ff */
[----:B------:R-:W3:Y:S04]  /*fee0*/  LDL.LU R69, [R1+0x1ec] ;  /* 0x0001ec0001457983 */ /* 0x000ee80000300800 */
[----:B------:R-:W3:Y:S04]  /*fef0*/  LDL.LU R68, [R1+0x220] ;  /* 0x0002200001447983 */ /* 0x000ee80000300800 */
[----:B------:R-:W3:Y:S04]  /*ff00*/  LDL.LU R67, [R1+0x1e4] ;  /* 0x0001e40001437983 */ /* 0x000ee80000300800 */
[----:B------:R0:W-:Y:S04]  /*ff10*/  STL [R1+0x214], R41 ;  /* 0x0002142901007387 */ /* 0x0001e80000100800 */
[----:B------:R-:W3:Y:S04]  /*ff20*/  LDL.LU R66, [R1+0x218] ;  /* 0x0002180001427983 */ /* 0x000ee80000300800 */
        /* <DEDUP_REMOVED lines=20> */
[----:B0-----:R-:W3:Y:S01]  /*10070*/  LDL.LU R41, [R1+0x18c] ;  /* 0x00018c0001297983 */ /* 0x001ee20000300800 */
[----:B----4-:R-:W-:-:S05]  /*10080*/  IADD3.X R44, PT, PT, R44, UR26, RZ, P6, !PT ;  /* 0x0000001a2c2c7c10 */ /* 0x010fca000b7fe4ff */
[----:B------:R0:W-:Y:S04]  /*10090*/  STL [R1+0x230], R44 ;  /* 0x0002302c01007387 */ /* 0x0001e80000100800 */
[----:B0-----:R-:W4:Y:S01]  /*100a0*/  LDL.LU R44, [R1+0x1a8] ;  /* 0x0001a800012c7983 */ /* 0x001f220000300800 */
[----:B------:R-:W-:-:S05]  /*100b0*/  IADD3 R43, P6, PT, R43, UR16, RZ ;  /* 0x000000102b2b7c10 */ /* 0x000fca000ffde0ff */
[----:B------:R0:W-:Y:S04]  /*100c0*/  STL [R1+0x20c], R43 ;  /* 0x00020c2b01007387 */ /* 0x0001e80000100800 */
[----:B0-----:R-:W4:Y:S01]  /*100d0*/  LDL.LU R43, [R1+0x184] ;  /* 0x00018400012b7983 */ /* 0x001f220000300800 */
[----:B--2---:R-:W-:Y:S02]  /*100e0*/  IADD3.X R42, PT, PT, R42, UR26, RZ, P2, !PT ;  /* 0x0000001a2a2a7c10 */ /* 0x004fe400097fe4ff */
[----:B---3--:R-:W-:-:S03]  /*100f0*/  IADD3 R69, P2, PT, R69, UR16, RZ ;  /* 0x0000001045457c10 */ /* 0x008fc6000ff5e0ff */
[----:B------:R0:W-:Y:S01]  /*10100*/  STL [R1+0x228], R42 ;  /* 0x0002282a01007387 */ /* 0x0001e20000100800 */
[----:B------:R-:W-:Y:S02]  /*10110*/  IADD3.X R68, PT, PT, R68, UR26, RZ, P3, !PT ;  /* 0x0000001a44447c10 */ /* 0x000fe40009ffe4ff */
[----:B------:R-:W-:Y:S01]  /*10120*/  IADD3 R67, P3, PT, R67, UR16, RZ ;  /* 0x0000001043437c10 */ /* 0x000fe2000ff7e0ff */
[----:B0-----:R-:W2:Y:S04]  /*10130*/  LDL.LU R42, [R1+0x1a0] ;  /* 0x0001a000012a7983 */ /* 0x001ea80000300800 */
        /* <DEDUP_REMOVED lines=46> */
[----:B0-----:R-:W3:Y:S01]  /*10420*/  LDL.LU R41, [R1+0x17c] ;  /* 0x00017c0001297983 */ /* 0x001ee20000300800 */
[----:B----4-:R-:W-:-:S03]  /*10430*/  IADD3.X R44, PT, PT, R44, UR26, RZ, P5, !PT ;  /* 0x0000001a2c2c7c10 */ /* 0x010fc6000affe4ff */
[----:B------:R-:W-:Y:S04]  /*10440*/  STL [R1+0x1b0], R45 ;  /* 0x0001b02d01007387 */ /* 0x000fe80000100800 */
[----:B------:R0:W-:Y:S04]  /*10450*/  STL [R1+0x1a8], R44 ;  /* 0x0001a82c01007387 */ /* 0x0001e80000100800 */
[----:B0-----:R-:W4:Y:S01]  /*10460*/  LDL.LU R44, [R1+0x198] ;  /* 0x00019800012c7983 */ /* 0x001f220000300800 */
[----:B------:R-:W-:-:S05]  /*10470*/  IADD3 R43, P5, PT, R43, UR16, RZ ;  /* 0x000000102b2b7c10 */ /* 0x000fca000ffbe0ff */
[----:B------:R0:W-:Y:S04]  /*10480*/  STL [R1+0x184], R43 ;  /* 0x0001842b01007387 */ /* 0x0001e80000100800 */
[----:B0-----:R-:W4:Y:S04]  /*10490*/  LDL.LU R43, [R1+0x174] ;  /* 0x00017400012b7983 */ /* 0x001f280000300800 */
[----:B------:R-:W4:Y:S04]  /*104a0*/  LDL.LU R69, [R1+0x190] ;  /* 0x0001900001457983 */ /* 0x000f280000300800 */
[----:B------:R-:W4:Y:S04]  /*104b0*/  LDL.LU R68, [R1+0x16c] ;  /* 0x00016c0001447983 */ /* 0x000f280000300800 */
[----:B------:R-:W4:Y:S01]  /*104c0*/  LDL.LU R67, [R1+0x188] ;  /* 0x0001880001437983 */ /* 0x000f220000300800 */
[----:B--2---:R-:W-:-:S05]  /*104d0*/  IADD3.X R42, PT, PT, R42, UR26, RZ, P6, !PT ;  /* 0x0000001a2a2a7c10 */ /* 0x004fca000b7fe4ff */
[----:B------:R0:W-:Y:S04]  /*104e0*/  STL [R1+0x1a0], R42 ;  /* 0x0001a02a01007387 */ /* 0x0001e80000100800 */
        /* <DEDUP_REMOVED lines=21> */
[----:B0-----:R-:W2:Y:S01]  /*10640*/  LDL.LU R42, [R1+0x538] ;  /* 0x00053800012a7983 */ /* 0x001ea20000300800 */
[----:B---3--:R-:W-:-:S05]  /*10650*/  IADD3 R41, P6, PT, R41, UR16, RZ ;  /* 0x0000001029297c10 */ /* 0x008fca000ffde0ff */
[----:B------:R0:W-:Y:S04]  /*10660*/  STL [R1+0x17c], R41 ;  /* 0x00017c2901007387 */ /* 0x0001e80000100800 */
[----:B0-----:R-:W3:Y:S01]  /*10670*/  LDL.LU R41, [R1+0x564] ;  /* 0x0005640001297983 */ /* 0x001ee20000300800 */
[----:B----4-:R-:W-:-:S05]  /*10680*/  IADD3.X R44, PT, PT, R44, UR26, RZ, P2, !PT ;  /* 0x0000001a2c2c7c10 */ /* 0x010fca00097fe4ff */
[----:B------:R0:W-:Y:S04]  /*10690*/  STL [R1+0x198], R44 ;  /* 0x0001982c01007387 */ /* 0x0001e80000100800 */
[----:B0-----:R-:W4:Y:S01]  /*106a0*/  LDL.LU R44, [R1+0x530] ;  /* 0x00053000012c7983 */ /* 0x001f220000300800 */
[----:B------:R-:W-:Y:S02]  /*106b0*/  IADD3 R43, P2, PT, R43, UR16, RZ ;  /* 0x000000102b2b7c10 */ /* 0x000fe4000ff5e0ff */
[----:B------:R-:W-:-:S03]  /*106c0*/  IADD3.X R69, PT, PT, R69, UR26, RZ, P3, !PT ;  /* 0x0000001a45457c10 */ /* 0x000fc60009ffe4ff */
[----:B------:R0:W-:Y:S01]  /*106d0*/  STL [R1+0x174], R43 ;  /* 0x0001742b01007387 */ /* 0x0001e20000100800 */
[----:B------:R-:W-:Y:S02]  /*106e0*/  IADD3 R68, P3, PT, R68, UR16, RZ ;  /* 0x0000001044447c10 */ /* 0x000fe4000ff7e0ff */
[----:B------:R-:W-:Y:S01]  /*106f0*/  IADD3.X R67, PT, PT, R67, UR26, RZ, P4, !PT ;  /* 0x0000001a43437c10 */ /* 0x000fe2000a7fe4ff */
[----:B0-----:R-:W4:Y:S04]  /*10700*/  LDL.LU R43, [R1+0x55c] ;  /* 0x00055c00012b7983 */ /* 0x001f280000300800 */
[----:B------:R-:W-:Y:S04]  /*10710*/  STL [R1+0x190], R69 ;  /* 0x0001904501007387 */ /* 0x000fe80000100800 */
[----:B------:R-:W-:Y:S04]  /*10720*/  STL [R1+0x16c], R68 ;  /* 0x00016c4401007387 */ /* 0x000fe80000100800 */
[----:B------:R-:W-:Y:S01]  /*10730*/  STL [R1+0x188], R67 ;  /* 0x0001884301007387 */ /* 0x000fe20000100800 */
[----:B--2---:R-:W-:-:S02]  /*10740*/  IADD3 R66, P4, PT, R66, UR16, RZ ;  /* 0x0000001042427c10 */ /* 0x004fc4000ff9e0ff */
        /* <DEDUP_REMOVED lines=38> */
[----:B------:R-:W-:Y:S02]  /*109b0*/  IADD3.X R42, PT, PT, R42, UR21, RZ, P5, !PT ;  /* 0x000000152a2a7c10 */ /* 0x000fe4000affe4ff */
[----:B------:R-:W-:-:S03]  /*109c0*/  IADD3 R45, P4, PT, R45, UR11, RZ ;  /* 0x0000000b2d2d7c10 */ /* 0x000fc6000ff9e0ff */
[----:B------:R0:W-:Y:S04]  /*109d0*/  STL [R1+0x538], R42 ;  /* 0x0005382a01007387 */ /* 0x0001e80000100800 */
[----:B------:R-:W-:Y:S04]  /*109e0*/  STL [R1+0x138], R46 ;  /* 0x0001382e01007387 */ /* 0x000fe80000100800 */
[----:B0-----:R-:W2:Y:S04]  /*109f0*/  LDL.LU R42, [R1+0x578] ;  /* 0x00057800012a7983 */ /* 0x001ea80000300800 */
[----:B------:R-:W-:Y:S01]  /*10a00*/  STL [R1+0x56c], R45 ;  /* 0x00056c2d01007387 */ /* 0x000fe20000100800 */
[----:B---3--:R-:W-:-:S05]  /*10a10*/  IADD3 R41, P5, PT, R41, UR11, RZ ;  /* 0x0000000b29297c10 */ /* 0x008fca000ffbe0ff */
[----:B------:R0:W-:Y:S04]  /*10a20*/  STL [R1+0x564], R41 ;  /* 0x0005642901007387 */ /* 0x0001e80000100800 */
[----:B0-----:R-:W3:Y:S01]  /*10a30*/  LDL.LU R41, [R1+0x554] ;  /* 0x0005540001297983 */ /* 0x001ee20000300800 */
[----:B----4-:R-:W-:-:S05]  /*10a40*/  IADD3.X R44, PT, PT, R44, UR21, RZ, P6, !PT ;  /* 0x000000152c2c7c10 */ /* 0x010fca000b7fe4ff */
[----:B------:R0:W-:Y:S04]  /*10a50*/  STL [R1+0x530], R44 ;  /* 0x0005302c01007387 */ /* 0x0001e80000100800 */
[----:B0-----:R-:W4:Y:S01]  /*10a60*/  LDL.LU R44, [R1+0x570] ;  /* 0x00057000012c7983 */ /* 0x001f220000300800 */
[----:B------:R-:W-:-:S03]  /*10a70*/  IADD3 R43, P6, PT, R43, UR11, RZ ;  /* 0x0000000b2b2b7c10 */ /* 0x000fc6000ffde0ff */
        /* <DEDUP_REMOVED lines=37> */
[----:B0-----:R-:W4:Y:S01]  /*10cd0*/  LDL.LU R44, [R1+0x510] ;  /* 0x00051000012c7983 */ /* 0x001f220000300800 */
        /* <DEDUP_REMOVED lines=43> */
[----:B------:R-:W-:Y:S04]  /*10f90*/  STL [R1+0x120], R47 ;  /* 0x0001202f01007387 */ /* 0x000fe80000100800 */
        /* <DEDUP_REMOVED lines=48> */
[----:B------:R-:W-:Y:S02]  /*112a0*/  IADD3.X R67, PT, PT, R67, UR21, RZ, P5, !PT ;  /* 0x0000001543437c10 */ /* 0x000fe4000affe4ff */
[----:B------:R-:W-:Y:S01]  /*112b0*/  IADD3 R66, P5, PT, R66, UR11, RZ ;  /* 0x0000000b42427c10 */ /* 0x000fe2000ffbe0ff */
        /* <DEDUP_REMOVED lines=40> */
[----:B------:R-:W-:Y:S01]  /*11540*/  IADD3.X R44, PT, PT, R44, UR21, RZ, P6, !PT ;  /* 0x000000152c2c7c10 */ /* 0x000fe2000b7fe4ff */
[----:B------:R-:W-:Y:S04]  /*11550*/  STL [R1+0x108], R48 ;  /* 0x0001083001007387 */ /* 0x000fe80000100800 */
[----:B------:R-:W-:Y:S04]  /*11560*/  STL [R1+0x49c], R47 ;  /* 0x00049c2f01007387 */ /* 0x000fe80000100800 */
[----:B------:R0:W-:Y:S04]  /*11570*/  STL [R1+0x4b0], R44 ;  /* 0x0004b02c01007387 */ /* 0x0001e80000100800 */
[----:B------:R-:W-:Y:S01]  /*11580*/  STL [R1+0x4b8], R46 ;  /* 0x0004b82e01007387 */ /* 0x000fe20000100800 */
[----:B------:R-:W-:-:S03]  /*11590*/  IADD3 R43, P6, PT, R43, UR11, RZ ;  /* 0x0000000b2b2b7c10 */ /* 0x000fc6000ffde0ff */
[----:B0-----:R-:W4:Y:S04]  /*115a0*/  LDL.LU R44, [R1+0x4a0] ;  /* 0x0004a000012c7983 */ /* 0x001f280000300800 */
[----:B------:R-:W-:Y:S04]  /*115b0*/  STL [R1+0x494], R45 ;  /* 0x0004942d01007387 */ /* 0x000fe80000100800 */
[----:B------:R0:W-:Y:S04]  /*115c0*/  STL [R1+0x48c], R43 ;  /* 0x00048c2b01007387 */ /* 0x0001e80000100800 */
[----:B0-----:R-:W4:Y:S01]  /*115d0*/  LDL.LU R43, [R1+0x47c] ;  /* 0x00047c00012b7983 */ /* 0x001f220000300800 */
[----:B--2---:R-:W-:-:S05]  /*115e0*/  IADD3.X R42, PT, PT, R42, UR21, RZ, P2, !PT ;  /* 0x000000152a2a7c10 */ /* 0x004fca00097fe4ff */
[----:B------:R0:W-:Y:S04]  /*115f0*/  STL [R1+0x4a8], R42 ;  /* 0x0004a82a01007387 */ /* 0x0001e80000100800 */
[----:B0-----:R-:W2:Y:S04]  /*11600*/  LDL.LU R42, [R1+0x498] ;  /* 0x00049800012a7983 */ /* 0x001ea80000300800 */
[----:B------:R-:W2:Y:S04]  /*11610*/  LDL.LU R69, [R1+0x474] ;  /* 0x0004740001457983 */ /* 0x000ea80000300800 */
[----:B------:R-:W2:Y:S01]  /*11620*/  LDL.LU R68, [R1+0x490] ;  /* 0x0004900001447983 */ /* 0x000ea20000300800 */
[----:B---3--:R-:W-:-:S03]  /*11630*/  IADD3 R41, P2, PT, R41, UR11, RZ ;  /* 0x0000000b29297c10 */ /* 0x008fc6000ff5e0ff */
        /* <DEDUP_REMOVED lines=31> */
[----:B------:R-:W-:-:S03]  /*11830*/  IADD3 R69, P4, PT, R69, UR11, RZ ;  /* 0x0000000b45457c10 */ /* 0x000fc6000ff9e0ff */
[----:B------:R0:W-:Y:S01]  /*11840*/  STL [R1+0x498], R42 ;  /* 0x0004982a01007387 */ /* 0x0001e20000100800 */
[----:B------:R-:W-:Y:S02]  /*11850*/  IADD3.X R68, PT, PT, R68, UR21, RZ, P5, !PT ;  /* 0x0000001544447c10 */ /* 0x000fe4000affe4ff */
[----:B---3--:R-:W-:Y:S01]  /*11860*/  IADD3 R67, P5, PT, R67, UR11, RZ ;  /* 0x0000000b43437c10 */ /* 0x008fe2000ffbe0ff */
[----:B0-----:R-:W2:Y:S01]  /*11870*/  LDL.LU R42, [R1+0x438] ;  /* 0x00043800012a7983 */ /* 0x001ea20000300800 */
        /* <DEDUP_REMOVED lines=46> */
[----:B0-----:R-:W3:Y:S04]  /*11b60*/  LDL.LU R41, [R1+0x414] ;  /* 0x0004140001297983 */ /* 0x001ee80000300800 */
[----:B------:R-:W-:Y:S01]  /*11b70*/  STL [R1+0x448], R45 ;  /* 0x0004482d01007387 */ /* 0x000fe20000100800 */
[----:B----4-:R-:W-:-:S05]  /*11b80*/  IADD3.X R44, PT, PT, R44, UR21, RZ, P2, !PT ;  /* 0x000000152c2c7c10 */ /* 0x010fca00097fe4ff */
        /* <DEDUP_REMOVED lines=87> */
[----:B------:R-:W-:-:S05]  /*12100*/  IADD3.X R42, PT, PT, R42, UR21, RZ, P2, !PT ;  /* 0x000000152a2a7c10 */ /* 0x000fca00097fe4ff */
        /* <DEDUP_REMOVED lines=102> */
[----:B0-----:R-:W3:Y:S04]  /*12770*/  LDL.LU R41, [R1+0xb4] ;  /* 0x0000b40001297983 */ /* 0x001ee80000300800 */
[----:B------:R-:W3:Y:S04]  /*12780*/  LDL.LU R69, [R1+0xd0] ;  /* 0x0000d00001457983 */ /* 0x000ee80000300800 */
[----:B------:R-:W3:Y:S04]  /*12790*/  LDL.LU R68, [R1+0xac] ;  /* 0x0000ac0001447983 */ /* 0x000ee80000300800 */
[----:B------:R-:W3:Y:S01]  /*127a0*/  LDL.LU R67, [R1+0xc8] ;  /* 0x0000c80001437983 */ /* 0x000ee20000300800 */
[----:B----4-:R-:W-:-:S05]  /*127b0*/  IADD3.X R44, PT, PT, R44, UR21, RZ, P4, !PT ;  /* 0x000000152c2c7c10 */ /* 0x010fca000a7fe4ff */
        /* <DEDUP_REMOVED lines=21> */
[----:B------:R-:W4:Y:S04]  /*12910*/  LDL.LU R45, [R1] ;  /* 0x00000000012d7983 */ /* 0x000f280000300800 */
        /* <DEDUP_REMOVED lines=10> */
[----:B------:R-:W-:Y:S02]  /*129c0*/  IADD3.X R69, PT, PT, R69, UR21, RZ, P6, !PT ;  /* 0x0000001545457c10 */ /* 0x000fe4000b7fe4ff */
[----:B------:R-:W-:Y:S02]  /*129d0*/  IADD3 R68, P6, PT, R68, UR11, RZ ;  /* 0x0000000b44447c10 */ /* 0x000fe4000ffde0ff */
[----:B------:R-:W-:Y:S01]  /*129e0*/  IADD3.X R67, PT, PT, R67, UR21, RZ, P2, !PT ;  /* 0x0000001543437c10 */ /* 0x000fe200097fe4ff */
[----:B------:R-:W-:Y:S01]  /*129f0*/  STL [R1+0xd0], R69 ;  /* 0x0000d04501007387 */ /* 0x000fe20000100800 */
[----:B----4-:R-:W-:-:S03]  /*12a00*/  IADD3 R66, P2, PT, R66, UR11, RZ ;  /* 0x0000000b42427c10 */ /* 0x010fc6000ff5e0ff */
        /* <DEDUP_REMOVED lines=20> */
[----:B------:R0:W-:Y:S01]  /*12b50*/  STL [R1+0x70], R58 ;  /* 0x0000703a01007387 */ /* 0x0001e20000100800 */
[----:B------:R-:W-:-:S03]  /*12b60*/  IADD3.X R54, PT, PT, R54, UR21, RZ, P3, !PT ;  /* 0x0000001536367c10 */ /* 0x000fc60009ffe4ff */
[----:B------:R-:W-:Y:S01]  /*12b70*/  STL [R1+0xa0], R56 ;  /* 0x0000a03801007387 */ /* 0x000fe20000100800 */
[----:B------:R-:W-:-:S03]  /*12b80*/  IADD3 R53, P3, PT, R53, UR11, RZ ;  /* 0x0000000b35357c10 */ /* 0x000fc6000ff7e0ff */
[----:B------:R-:W-:Y:S01]  /*12b90*/  STL [R1+0x68], R55 ;  /* 0x0000683701007387 */ /* 0x000fe20000100800 */
[----:B0-----:R-:W0:Y:S01]  /*12ba0*/  LDC R58, c[0x0][0x3a0] ;  /* 0x0000e800ff3a7b82 */ /* 0x001e220000000800 */
[----:B------:R-:W-:Y:S02]  /*12bb0*/  IADD3.X R52, PT, PT, R52, UR21, RZ, P4, !PT ;  /* 0x0000001534347c10 */ /* 0x000fe4000a7fe4ff */
        /* <DEDUP_REMOVED lines=17> */
[----:B------:R-:W-:Y:S04]  /*12cd0*/  STL [R1], R45 ;  /* 0x0000002d01007387 */ /* 0x000fe80000100800 */
[----:B------:R-:W-:Y:S01]  /*12ce0*/  STL [R1+0x3c], R44 ;  /* 0x00003c2c01007387 */ /* 0x000fe20000100800 */
[----:B------:R-:W-:-:S05]  /*12cf0*/  IADD3.X R43, PT, PT, R43, UR21, RZ, P4, !PT ;  /* 0x000000152b2b7c10 */ /* 0x000fca000a7fe4ff */
[----:B------:R-:W-:Y:S01]  /*12d00*/  STL [R1+0x34], R43 ;  /* 0x0000342b01007387 */ /* 0x000fe20000100800 */
[----:B--2---:R-:W-:Y:S02]  /*12d10*/  IADD3.X R42, PT, PT, R42, UR21, RZ, P5, !PT ;  /* 0x000000152a2a7c10 */ /* 0x004fe4000affe4ff */
[----:B---3--:R-:W-:-:S05]  /*12d20*/  IADD3.X R41, PT, PT, R41, UR21, RZ, P6, !PT ;  /* 0x0000001529297c10 */ /* 0x008fca000b7fe4ff */
[----:B------:R1:W-:Y:S04]  /*12d30*/  STL [R1+0x4], R41 ;  /* 0x0000042901007387 */ /* 0x0003e80000100800 */
[----:B------:R2:W-:Y:S04]  /*12d40*/  STL [R1+0x2c], R42 ;  /* 0x00002c2a01007387 */ /* 0x0005e80000100800 */
[----:B-1----:R-:W3:Y:S01]  /*12d50*/  LDL R41, [R1+0x5a8] ;  /* 0x0005a80001297983 */ /* 0x002ee20000100800 */
[----:B-----5:R-:W-:Y:S02]  /*12d60*/  IADD3.X R164, PT, PT, R164, UR21, RZ, P2, !PT ;  /* 0x00000015a4a47c10 */ /* 0x020fe400097fe4ff */
[----:B------:R-:W-:-:S04]  /*12d70*/  IADD3 R132, P2, PT, R132, UR11, RZ ;  /* 0x0000000b84847c10 */ /* 0x000fc8000ff5e0ff */
[----:B------:R-:W-:Y:S02]  /*12d80*/  IADD3.X R131, PT, PT, R131, UR21, RZ, P2, !PT ;  /* 0x0000001583837c10 */ /* 0x000fe400097fe4ff */
[----:B------:R-:W-:-:S04]  /*12d90*/  IADD3 R113, P2, PT, R113, UR11, RZ ;  /* 0x0000000b71717c10 */ /* 0x000fc8000ff5e0ff */
[----:B------:R-:W-:Y:S02]  /*12da0*/  IADD3.X R8, PT, PT, R8, UR21, RZ, P2, !PT ;  /* 0x0000001508087c10 */ /* 0x000fe400097fe4ff */
[----:B------:R-:W-:-:S06]  /*12db0*/  IADD3 R147, P4, PT, R147, UR11, RZ ;  /* 0x0000000b93937c10 */ /* 0x000fcc000ff9e0ff */
[----:B------:R-:W1:Y:S01]  /*12dc0*/  SYNCS.PHASECHK.TRANS64.TRYWAIT P2, [UR10], R40 ;  /* 0x00000028ff0075a7 */ /* 0x000e62000804110a */
[----:B------:R-:W-:Y:S02]  /*12dd0*/  IADD3.X R145, PT, PT, R145, UR21, RZ, P4, !PT ;  /* 0x0000001591917c10 */ /* 0x000fe4000a7fe4ff */
[----:B------:R-:W-:Y:S02]  /*12de0*/  IADD3 R162, P3, PT, R162, UR11, RZ ;  /* 0x0000000ba2a27c10 */ /* 0x000fe4000ff7e0ff */
[----:B------:R-:W-:Y:S02]  /*12df0*/  IADD3 R143, P5, PT, R143, UR11, RZ ;  /* 0x0000000b8f8f7c10 */ /* 0x000fe4000ffbe0ff */
[----:B------:R-:W-:Y:S02]  /*12e00*/  IADD3 R125, P4, PT, R125, UR11, RZ ;  /* 0x0000000b7d7d7c10 */ /* 0x000fe4000ff9e0ff */
[----:B------:R-:W-:Y:S02]  /*12e10*/  IADD3.X R160, PT, PT, R160, UR21, RZ, P3, !PT ;  /* 0x00000015a0a07c10 */ /* 0x000fe40009ffe4ff */
[----:B------:R-:W-:-:S02]  /*12e20*/  IADD3.X R142, PT, PT, R142, UR21, RZ, P5, !PT ;  /* 0x000000158e8e7c10 */ /* 0x000fc4000affe4ff */
[----:B------:R-:W-:Y:S02]  /*12e30*/  IADD3.X R124, PT, PT, R124, UR21, RZ, P4, !PT ;  /* 0x000000157c7c7c10 */ /* 0x000fe4000a7fe4ff */
[----:B------:R-:W-:Y:S02]  /*12e40*/  IADD3 R141, P6, PT, R141, UR11, RZ ;  /* 0x0000000b8d8d7c10 */ /* 0x000fe4000ffde0ff */
[----:B------:R-:W-:Y:S02]  /*12e50*/  IADD3 R129, P3, PT, R129, UR11, RZ ;  /* 0x0000000b81817c10 */ /* 0x000fe4000ff7e0ff */
[----:B------:R-:W-:Y:S02]  /*12e60*/  IADD3 R119, P5, PT, R119, UR11, RZ ;  /* 0x0000000b77777c10 */ /* 0x000fe4000ffbe0ff */
[----:B------:R-:W-:Y:S02]  /*12e70*/  IADD3 R33, P4, PT, R33, UR11, RZ ;  /* 0x0000000b21217c10 */ /* 0x000fe4000ff9e0ff */
[----:B------:R-:W-:-:S02]  /*12e80*/  IADD3.X R140, PT, PT, R140, UR21, RZ, P6, !PT ;  /* 0x000000158c8c7c10 */ /* 0x000fc4000b7fe4ff */
[----:B------:R-:W-:Y:S02]  /*12e90*/  IADD3.X R127, PT, PT, R127, UR21, RZ, P3, !PT ;  /* 0x000000157f7f7c10 */ /* 0x000fe40009ffe4ff */
[----:B------:R-:W-:Y:S02]  /*12ea0*/  IADD3.X R118, PT, PT, R118, UR21, RZ, P5, !PT ;  /* 0x0000001576767c10 */ /* 0x000fe4000affe4ff */
[----:B------:R-:W-:Y:S02]  /*12eb0*/  IADD3.X R34, PT, PT, R34, UR21, RZ, P4, !PT ;  /* 0x0000001522227c10 */ /* 0x000fe4000a7fe4ff */
[----:B------:R-:W-:Y:S02]  /*12ec0*/  IADD3 R116, P6, PT, R116, UR11, RZ ;  /* 0x0000000b74747c10 */ /* 0x000fe4000ffde0ff */
[----:B------:R-:W-:Y:S02]  /*12ed0*/  IADD3 R35, P3, PT, R35, UR11, RZ ;  /* 0x0000000b23237c10 */ /* 0x000fe4000ff7e0ff */
[----:B------:R-:W-:-:S02]  /*12ee0*/  IADD3 R31, P5, PT, R31, UR11, RZ ;  /* 0x0000000b1f1f7c10 */ /* 0x000fc4000ffbe0ff */
[----:B------:R-:W-:Y:S02]  /*12ef0*/  IADD3 R25, P4, PT, R25, UR11, RZ ;  /* 0x0000000b19197c10 */ /* 0x000fe4000ff9e0ff */
[----:B------:R-:W-:Y:S02]  /*12f00*/  IADD3.X R114, PT, PT, R114, UR21, RZ, P6, !PT ;  /* 0x0000001572727c10 */ /* 0x000fe4000b7fe4ff */
[----:B------:R-:W-:Y:S02]  /*12f10*/  IADD3.X R36, PT, PT, R36, UR21, RZ, P3, !PT ;  /* 0x0000001524247c10 */ /* 0x000fe40009ffe4ff */
[----:B------:R-:W-:Y:S02]  /*12f20*/  IADD3.X R32, PT, PT, R32, UR21, RZ, P5, !PT ;  /* 0x0000001520207c10 */ /* 0x000fe4000affe4ff */
[----:B------:R-:W-:Y:S02]  /*12f30*/  IADD3.X R26, PT, PT, R26, UR21, RZ, P4, !PT ;  /* 0x000000151a1a7c10 */ /* 0x000fe4000a7fe4ff */
[----:B------:R-:W-:-:S02]  /*12f40*/  IADD3 R29, P6, PT, R29, UR11, RZ ;  /* 0x0000000b1d1d7c10 */ /* 0x000fc4000ffde0ff */
[----:B------:R-:W-:Y:S02]  /*12f50*/  IADD3 R27, P3, PT, R27, UR11, RZ ;  /* 0x0000000b1b1b7c10 */ /* 0x000fe4000ff7e0ff */
[----:B------:R-:W-:Y:S02]  /*12f60*/  IADD3 R22, P5, PT, R22, UR11, RZ ;  /* 0x0000000b16167c10 */ /* 0x000fe4000ffbe0ff */
[----:B------:R-:W-:Y:S02]  /*12f70*/  IADD3 R17, P4, PT, R17, UR11, RZ ;  /* 0x0000000b11117c10 */ /* 0x000fe4000ff9e0ff */
[----:B------:R-:W-:Y:S02]  /*12f80*/  IADD3.X R30, PT, PT, R30, UR21, RZ, P6, !PT ;  /* 0x000000151e1e7c10 */ /* 0x000fe4000b7fe4ff */
        /* <DEDUP_REMOVED lines=19> */
[----:B------:R-:W-:Y:S01]  /*130c0*/  PRMT R57, RZ, 0x7610, R57 ;  /* 0x00007610ff397816 */ /* 0x000fe20000000039 */
[----:B---3--:R-:W-:-:S05]  /*130d0*/  VIADD R41, R41, 0x1 ;  /* 0x0000000129297836 */ /* 0x008fca0000000000 */
[----:B------:R2:W-:Y:S01]  /*130e0*/  STL [R1+0x5b4], R41 ;  /* 0x0005b42901007387 */ /* 0x0005e20000100800 */
[----:B0-----:R-:W-:-:S05]  /*130f0*/  IMAD R58, R41, -0x40, R58 ;  /* 0xffffffc0293a7824 */ /* 0x001fca00078e023a */
[C---:B------:R-:W-:Y:S02]  /*13100*/  ISETP.GT.AND P3, PT, R58.reuse, RZ, PT ;  /* 0x000000ff3a00720c */ /* 0x040fe40003f64270 */
[----:B------:R-:W-:Y:S01]  /*13110*/  ISETP.GT.AND P6, PT, R58, 0x1, PT ;  /* 0x000000013a00780c */ /* 0x000fe20003fc4270 */
[----:B-1----:R-:W-:-:S12]  /*13120*/  @!P2 BRA `(.L_x_14) ;  /* 0x000001d80038a947 */ /* 0x002fd80003800000 */
.L_x_24:
[----:B------:R-:W-:Y:S01]  /*13130*/  @P3 IMAD.MOV.U32 R40, RZ, RZ, R4 ;  /* 0x000000ffff283224 */ /* 0x000fe200078e0004 */
[----:B------:R-:W-:Y:S01]  /*13140*/  PRMT R56, RZ, 0x7610, R56 ;  /* 0x00007610ff387816 */ /* 0x000fe20000000038 */
[----:B--2---:R-:W-:Y:S01]  /*13150*/  @P3 IMAD.MOV.U32 R41, RZ, RZ, R6 ;  /* 0x000000ffff293224 */ /* 0x004fe200078e0006 */
[----:B------:R-:W-:Y:S01]  /*13160*/  ISETP.GT.AND P2, PT, R58, 0x2, PT ;  /* 0x000000023a00780c */ /* 0x000fe20003f44270 */
[----:B------:R-:W-:Y:S04]  /*13170*/  STL [R1+0xbd0], R3 ;  /* 0x000bd00301007387 */ /* 0x000fe80000100800 */
[----:B------:R0:W2:Y:S01]  /*13180*/  @P3 LDG.E.U8 R57, desc[UR18][R40.64] ;  /* 0x0000001228393981 */ /* 0x0000a2000c1e1100 */
[----:B------:R-:W-:Y:S02]  /*13190*/  PRMT R76, RZ, 0x7610, R76 ;  /* 0x00007610ff4c7816 */ /* 0x000fe4000000004c */
[----:B------:R-:W-:Y:S01]  /*131a0*/  PRMT R79, RZ, 0x7610, R79 ;  /* 0x00007610ff4f7816 */ /* 0x000fe2000000004f */
[----:B------:R-:W-:Y:S01]  /*131b0*/  STL [R1+0xbcc], R2 ;  /* 0x000bcc0201007387 */ /* 0x000fe20000100800 */
[----:B------:R-:W-:-:S02]  /*131c0*/  PRMT R101, RZ, 0x7610, R101 ;  /* 0x00007610ff657816 */ /* 0x000fc40000000065 */
[----:B------:R-:W-:Y:S01]  /*131d0*/  PRMT R100, RZ, 0x7610, R100 ;  /* 0x00007610ff647816 */ /* 0x000fe20000000064 */
[----:B------:R-:W-:Y:S01]  /*131e0*/  STL [R1+0xbc8], R0 ;  /* 0x000bc80001007387 */ /* 0x000fe20000100800 */
[----:B0-----:R-:W-:Y:S02]  /*131f0*/  @P3 IMAD.MOV.U32 R40, RZ, RZ, R5 ;  /* 0x000000ffff283224 */ /* 0x001fe400078e0005 */
[----:B------:R-:W-:Y:S01]  /*13200*/  @P3 IMAD.MOV.U32 R41, RZ, RZ, R7 ;  /* 0x000000ffff293224 */ /* 0x000fe200078e0007 */
[----:B------:R-:W-:Y:S01]  /*13210*/  PRMT R153, RZ, 0x7610, R153 ;  /* 0x00007610ff997816 */ /* 0x000fe20000000099 */
[----:B------:R-:W-:Y:S04]  /*13220*/  STL [R1+0xbd8], R4 ;  /* 0x000bd80401007387 */ /* 0x000fe80000100800 */
[----:B------:R0:W3:Y:S01]  /*13230*/  @P3 LDG.E.U8 R56, desc[UR18][R40.64] ;  /* 0x0000001228383981 */ /* 0x0000e2000c1e1100 */
[----:B------:R-:W-:-:S02]  /*13240*/  PRMT R39, RZ, 0x7610, R39 ;  /* 0x00007610ff277816 */ /* 0x000fc40000000027 */
[----:B------:R-:W-:Y:S01]  /*13250*/  ISETP.GT.AND P4, PT, R58, 0x4, PT ;  /* 0x000000043a00780c */ /* 0x000fe20003f84270 */
[----:B------:R-:W-:Y:S01]  /*13260*/  STL [R1+0xbd4], R6 ;  /* 0x000bd40601007387 */ /* 0x000fe20000100800 */
[----:B0-----:R-:W-:Y:S02]  /*13270*/  @P6 IMAD.MOV.U32 R40, RZ, RZ, R9 ;  /* 0x000000ffff286224 */ /* 0x001fe400078e0009 */
[----:B------:R-:W-:-:S05]  /*13280*/  @P6 IMAD.MOV.U32 R41, RZ, RZ, R11 ;  /* 0x000000ffff296224 */ /* 0x000fca00078e000b */
[----:B------:R0:W4:Y:S01]  /*13290*/  @P6 LDG.E.U8 R76, desc[UR18][R40.64] ;  /* 0x00000012284c6981 */ /* 0x000122000c1e1100 */
[----:B------:R-:W-:Y:S01]  /*132a0*/  ISETP.GT.AND P3, PT, R58, 0x3, PT ;  /* 0x000000033a00780c */ /* 0x000fe20003f64270 */
[----:B0-----:R-:W-:Y:S02]  /*132b0*/  @P6 IMAD.MOV.U32 R40, RZ, RZ, R10 ;  /* 0x000000ffff286224 */ /* 0x001fe400078e000a */
[----:B------:R-:W-:-:S05]  /*132c0*/  @P6 IMAD.MOV.U32 R41, RZ, RZ, R12 ;  /* 0x000000ffff296224 */ /* 0x000fca00078e000c */
[----:B------:R0:W2:Y:S02]  /*132d0*/  @P6 LDG.E.U8 R79, desc[UR18][R40.64] ;  /* 0x00000012284f6981 */ /* 0x0000a4000c1e1100 */
        /* <DEDUP_REMOVED lines=11> */
[----:B------:R0:W2:Y:S01]  /*13390*/  @P3 LDG.E.U8 R39, desc[UR18][R40.64] ;  /* 0x0000001228273981 */ /* 0x0000a2000c1e1100 */
[----:B------:R-:W-:Y:S02]  /*133a0*/  ISETP.GT.AND P2, PT, R58, 0x5, PT ;  /* 0x000000053a00780c */ /* 0x000fe40003f44270 */
[----:B------:R-:W-:Y:S01]  /*133b0*/  PRMT R77, RZ, 0x7610, R77 ;  /* 0x00007610ff4d7816 */ /* 0x000fe2000000004d */
[----:B------:R-:W-:Y:S04]  /*133c0*/  STL [R1+0xbe0], R5 ;  /* 0x000be00501007387 */ /* 0x000fe80000100800 */
[----:B------:R-:W-:Y:S01]  /*133d0*/  STL [R1+0xbdc], R7 ;  /* 0x000bdc0701007387 */ /* 0x000fe20000100800 */
[----:B0-----:R-:W-:Y:S02]  /*133e0*/  @P4 IMAD.MOV.U32 R40, RZ, RZ, R21 ;  /* 0x000000ffff284224 */ /* 0x001fe400078e0015 */
[----:B------:R-:W-:Y:S01]  /*133f0*/  @P4 IMAD.MOV.U32 R41, RZ, RZ, R23 ;  /* 0x000000ffff294224 */ /* 0x000fe200078e0017 */
[----:B------:R-:W-:Y:S01]  /*13400*/  STL [R1+0xbe8], R9 ;  /* 0x000be80901007387 */ /* 0x000fe20000100800 */
[----:B------:R-:W-:-:S03]  /*13410*/  PRMT R38, RZ, 0x7610, R38 ;  /* 0x00007610ff267816 */ /* 0x000fc60000000026 */
[----:B------:R-:W-:Y:S04]  /*13420*/  STL [R1+0xbe4], R11 ;  /* 0x000be40b01007387 */ /* 0x000fe80000100800 */
[----:B------:R-:W-:Y:S04]  /*13430*/  STL [R1+0xbf0], R10 ;  /* 0x000bf00a01007387 */ /* 0x000fe80000100800 */
[----:B------:R-:W-:Y:S04]  /*13440*/  STL [R1+0xbec], R12 ;  /* 0x000bec0c01007387 */ /* 0x000fe80000100800 */
[----:B------:R-:W-:Y:S04]  /*13450*/  STL [R1+0xbf8], R13 ;  /* 0x000bf80d01007387 */ /* 0x000fe80000100800 */
[----:B------:R0:W3:Y:S04]  /*13460*/  @P4 LDG.E.U8 R77, desc[UR18][R40.64] ;  /* 0x00000012284d4981 */ /* 0x0000e8000c1e1100 */
[----:B------:R-:W-:Y:S04]  /*13470*/  STL [R1+0xbf4], R15 ;  /* 0x000bf40f01007387 */ /* 0x000fe80000100800 */
[----:B------:R-:W-:Y:S01]  /*13480*/  STL [R1+0xc00], R14 ;  /* 0x000c000e01007387 */ /* 0x000fe20000100800 */
[----:B0-----:R-:W-:-:S02]  /*13490*/  @P4 IMAD.MOV.U32 R40, RZ, RZ, R22 ;  /* 0x000000ffff284224 */ /* 0x001fc400078e0016 */
[----:B------:R-:W-:Y:S01]  /*134a0*/  @P4 IMAD.MOV.U32 R41, RZ, RZ, R24 ;  /* 0x000000ffff294224 */ /* 0x000fe200078e0018 */
[----:B------:R-:W-:Y:S01]  /*134b0*/  STL [R1+0xbfc], R16 ;  /* 0x000bfc1001007387 */ /* 0x000fe20000100800 */
[----:B------:R-:W-:-:S03]  /*134c0*/  PRMT R37, RZ, 0x7610, R37 ;  /* 0x00007610ff257816 */ /* 0x000fc60000000025 */
[----:B------:R-:W-:Y:S04]  /*134d0*/  STL [R1+0xc08], R17 ;  /* 0x000c081101007387 */ /* 0x000fe80000100800 */
[----:B------:R-:W-:Y:S04]  /*134e0*/  STL [R1+0xc04], R19 ;  /* 0x000c041301007387 */ /* 0x000fe80000100800 */
[----:B------:R-:W-:Y:S04]  /*134f0*/  STL [R1+0xc10], R18 ;  /* 0x000c101201007387 */ /* 0x000fe80000100800 */
[----:B------:R0:W3:Y:S04]  /*13500*/  @P4 LDG.E.U8 R38, desc[UR18][R40.64] ;  /* 0x0000001228264981 */ /* 0x0000e8000c1e1100 */
[----:B------:R-:W-:Y:S01]  /*13510*/  STL [R1+0xc0c], R20 ;  /* 0x000c0c1401007387 */ /* 0x000fe20000100800 */
[----:B0-----:R-:W-:-:S02]  /*13520*/  @P2 IMAD.MOV.U32 R40, RZ, RZ, R25 ;  /* 0x000000ffff282224 */ /* 0x001fc400078e0019 */
[----:B------:R-:W-:-:S05]  /*13530*/  @P2 IMAD.MOV.U32 R41, RZ, RZ, R26 ;  /* 0x000000ffff292224 */ /* 0x000fca00078e001a */
[----:B------:R0:W3:Y:S02]  /*13540*/  @P2 LDG.E.U8 R37, desc[UR18][R40.64] ;  /* 0x0000001228252981 */ /* 0x0000e4000c1e1100 */
[----:B0-----:R-:W-:Y:S02]  /*13550*/  @P2 IMAD.MOV.U32 R40, RZ, RZ, R27 ;  /* 0x000000ffff282224 */ /* 0x001fe400078e001b */
[----:B------:R-:W-:Y:S01]  /*13560*/  @P2 IMAD.MOV.U32 R41, RZ, RZ, R28 ;  /* 0x000000ffff292224 */ /* 0x000fe200078e001c */
[----:B--2---:R-:W-:Y:S04]  /*13570*/  STL [R1+0x58c], R39 ;  /* 0x00058c2701007387 */ /* 0x004fe80000100800 */
[----:B------:R-:W-:Y:S04]  /*13580*/  STL [R1+0xc18], R21 ;  /* 0x000c181501007387 */ /* 0x000fe80000100800 */
[----:B------:R-:W-:Y:S04]  /*13590*/  STL [R1+0xc14], R23 ;  /* 0x000c141701007387 */ /* 0x000fe80000100800 */
[----:B------:R0:W-:Y:S02]  /*135a0*/  STL [R1+0xc20], R22 ;  /* 0x000c201601007387 */ /* 0x0001e40000100800 */
[----:B0-----:R-:W-:-:S06]  /*135b0*/  PRMT R22, RZ, 0x7610, R22 ;  /* 0x00007610ff167816 */ /* 0x001fcc0000000016 */
[----:B------:R0:W2:Y:S01]  /*135c0*/  @P2 LDG.E.U8 R22, desc[UR18][R40.64] ;  /* 0x0000001228162981 */ /* 0x0000a2000c1e1100 */
[C---:B------:R-:W-:Y:S02]  /*135d0*/  ISETP.GT.AND P3, PT, R58.reuse, 0x6, PT ;  /* 0x000000063a00780c */ /* 0x040fe40003f64270 */
[----:B------:R-:W-:Y:S02]  /*135e0*/  ISETP.GT.AND P4, PT, R58, 0x7, PT ;  /* 0x000000073a00780c */ /* 0x000fe40003f84270 */
[----:B------:R-:W-:Y:S02]  /*135f0*/  PRMT R19, RZ, 0x7610, R19 ;  /* 0x00007610ff137816 */ /* 0x000fe40000000013 */
[----:B------:R-:W-:-:S07]  /*13600*/  PRMT R14, RZ, 0x7610, R14 ;  /* 0x00007610ff0e7816 */ /* 0x000fce000000000e */
[----:B0-----:R-:W-:Y:S02]  /*13610*/  @P3 IMAD.MOV.U32 R40, RZ, RZ, R29 ;  /* 0x000000ffff283224 */ /* 0x001fe400078e001d */
[----:B------:R-:W-:-:S05]  /*13620*/  @P3 IMAD.MOV.U32 R41, RZ, RZ, R30 ;  /* 0x000000ffff293224 */ /* 0x000fca00078e001e */
[----:B------:R0:W4:Y:S01]  /*13630*/  @P3 LDG.E.U8 R19, desc[UR18][R40.64] ;  /* 0x0000001228133981 */ /* 0x000122000c1e1100 */
[----:B------:R-:W-:Y:S02]  /*13640*/  ISETP.GT.AND P2, PT, R58, 0x8, PT ;  /* 0x000000083a00780c */ /* 0x000fe40003f44270 */
[----:B------:R-:W-:Y:S01]  /*13650*/  PRMT R11, RZ, 0x7610, R11 ;  /* 0x00007610ff0b7816 */ /* 0x000fe2000000000b */
[----:B0-----:R-:W-:Y:S02]  /*13660*/  @P3 IMAD.MOV.U32 R40, RZ, RZ, R31 ;  /* 0x000000ffff283224 */ /* 0x001fe400078e001f */
[----:B------:R-:W-:-:S05]  /*13670*/  @P3 IMAD.MOV.U32 R41, RZ, RZ, R32 ;  /* 0x000000ffff293224 */ /* 0x000fca00078e0020 */
[----:B------:R0:W4:Y:S01]  /*13680*/  @P3 LDG.E.U8 R14, desc[UR18][R40.64] ;  /* 0x00000012280e3981 */ /* 0x000122000c1e1100 */
[----:B------:R-:W-:Y:S01]  /*13690*/  PRMT R5, RZ, 0x7610, R5 ;  /* 0x00007610ff057816 */ /* 0x000fe20000000005 */
        /* <DEDUP_REMOVED lines=32> */
[----:B------:R-:W-:Y:S01]  /*138a0*/  STL [R1+0xc1c], R24 ;  /* 0x000c1c1801007387 */ /* 0x000fe20000100800 */
[----:B0-----:R-:W-:Y:S02]  /*138b0*/  @P4 IMAD.MOV.U32 R40, RZ, RZ, R132 ;  /* 0x000000ffff284224 */ /* 0x001fe400078e0084 */
[----:B------:R-:W-:Y:S01]  /*138c0*/  @P4 IMAD.MOV.U32 R41, RZ, RZ, R131 ;  /* 0x000000ffff294224 */ /* 0x000fe200078e0083 */
[----:B------:R-:W-:Y:S04]  /*138d0*/  STL [R1+0xc28], R25 ;  /* 0x000c281901007387 */ /* 0x000fe80000100800 */
[----:B------:R0:W4:Y:S04]  /*138e0*/  @P4 LDG.E.U8 R98, desc[UR18][R40.64] ;  /* 0x0000001228624981 */ /* 0x000128000c1e1100 */
[----:B------:R-:W-:Y:S04]  /*138f0*/  STL [R1+0xc24], R26 ;  /* 0x000c241a01007387 */ /* 0x000fe80000100800 */
[----:B---3--:R1:W-:Y:S01]  /*13900*/  STL [R1+0x5b0], R77 ;  /* 0x0005b04d01007387 */ /* 0x0083e20000100800 */
[----:B0-----:R-:W-:-:S02]  /*13910*/  @P2 IMAD.MOV.U32 R40, RZ, RZ, R141 ;  /* 0x000000ffff282224 */ /* 0x001fc400078e008d */
[----:B------:R-:W-:Y:S01]  /*13920*/  @P2 IMAD.MOV.U32 R41, RZ, RZ, R140 ;  /* 0x000000ffff292224 */ /* 0x000fe200078e008c */
[----:B------:R-:W-:-:S04]  /*13930*/  PRMT R157, RZ, 0x7610, R157 ;  /* 0x00007610ff9d7816 */ /* 0x000fc8000000009d */
[----:B------:R0:W3:Y:S04]  /*13940*/  @P2 LDG.E.U8 R155, desc[UR18][R40.64] ;  /* 0x00000012289b2981 */ /* 0x0000e8000c1e1100 */
[----:B-1----:R-:W3:Y:S04]  /*13950*/  LDL R77, [R1+0x30] ;  /* 0x00003000014d7983 */ /* 0x002ee80000100800 */
[----:B------:R1:W-:Y:S01]  /*13960*/  STL [R1+0x5ac], R38 ;  /* 0x0005ac2601007387 */ /* 0x0003e20000100800 */
[----:B0-----:R-:W-:Y:S02]  /*13970*/  @P2 IMAD.MOV.U32 R40, RZ, RZ, R143 ;  /* 0x000000ffff282224 */ /* 0x001fe400078e008f */
[----:B------:R-:W-:-:S05]  /*13980*/  @P2 IMAD.MOV.U32 R41, RZ, RZ, R142 ;  /* 0x000000ffff292224 */ /* 0x000fca00078e008e */
[----:B------:R0:W3:Y:S04]  /*13990*/  @P2 LDG.E.U8 R157, desc[UR18][R40.64] ;  /* 0x00000012289d2981 */ /* 0x0000e8000c1e1100 */
[----:B-1----:R-:W3:Y:S04]  /*139a0*/  LDL R38, [R1+0x34] ;  /* 0x0000340001267983 */ /* 0x002ee80000100800 */
[----:B------:R1:W-:Y:S01]  /*139b0*/  STL [R1+0x5a4], R37 ;  /* 0x0005a42501007387 */ /* 0x0003e20000100800 */
[----:B0-----:R-:W-:Y:S02]  /*139c0*/  @P3 IMAD.MOV.U32 R40, RZ, RZ, R147 ;  /* 0x000000ffff283224 */ /* 0x001fe400078e0093 */
[----:B------:R-:W-:Y:S01]  /*139d0*/  @P3 IMAD.MOV.U32 R41, RZ, RZ, R145 ;  /* 0x000000ffff293224 */ /* 0x000fe200078e0091 */
[----:B-1----:R-:W3:Y:S04]  /*139e0*/  LDL R37, [R1+0x38] ;  /* 0x0000380001257983 */ /* 0x002ee80000100800 */
[----:B------:R-:W-:Y:S04]  /*139f0*/  STL [R1+0xc30], R27 ;  /* 0x000c301b01007387 */ /* 0x000fe80000100800 */
[----:B------:R-:W-:Y:S04]  /*13a00*/  STL [R1+0xc2c], R28 ;  /* 0x000c2c1c01007387 */ /* 0x000fe80000100800 */
[----:B--2---:R-:W-:Y:S04]  /*13a10*/  STL [R1+0xc34], R22 ;  /* 0x000c341601007387 */ /* 0x004fe80000100800 */
[----:B------:R0:W-:Y:S02]  /*13a20*/  STL [R1+0xc38], R30 ;  /* 0x000c381e01007387 */ /* 0x0001e40000100800 */
[----:B0-----:R-:W-:-:S02]  /*13a30*/  PRMT R30, RZ, 0x7610, R30 ;  /* 0x00007610ff1e7816 */ /* 0x001fc4000000001e */
[----:B------:R-:W-:-:S04]  /*13a40*/  PRMT R22, RZ, 0x7610, R22 ;  /* 0x00007610ff167816 */ /* 0x000fc80000000016 */
[----:B------:R0:W2:Y:S02]  /*13a50*/  @P3 LDG.E.U8 R30, desc[UR18][R40.64] ;  /* 0x00000012281e3981 */ /* 0x0000a4000c1e1100 */
[----:B0-----:R-:W-:Y:S02]  /*13a60*/  @P3 IMAD.MOV.U32 R40, RZ, RZ, R162 ;  /* 0x000000ffff283224 */ /* 0x001fe400078e00a2 */
[----:B------:R-:W-:-:S05]  /*13a70*/  @P3 IMAD.MOV.U32 R41, RZ, RZ, R160 ;  /* 0x000000ffff293224 */ /* 0x000fca00078e00a0 */
[----:B------:R0:W2:Y:S04]  /*13a80*/  @P3 LDG.E.U8 R22, desc[UR18][R40.64] ;  /* 0x0000001228163981 */ /* 0x0000a8000c1e1100 */
[----:B------:R-:W0:Y:S01]  /*13a90*/  LDL R41, [R1] ;  /* 0x0000000001297983 */ /* 0x000e220000100800 */
[----:B------:R-:W-:Y:S02]  /*13aa0*/  ISETP.GT.AND P4, PT, R58, 0xd, PT ;  /* 0x0000000d3a00780c */ /* 0x000fe40003f84270 */
[----:B------:R-:W-:-:S11]  /*13ab0*/  PRMT R24, RZ, 0x7610, R24 ;  /* 0x00007610ff187816 */ /* 0x000fd60000000018 */
[----:B0-----:R-:W-:Y:S02]  /*13ac0*/  @P4 IMAD.MOV.U32 R40, RZ, RZ, R41 ;  /* 0x000000ffff284224 */ /* 0x001fe400078e0029 */
[----:B------:R-:W-:-:S05]  /*13ad0*/  @P4 IMAD.MOV.U32 R41, RZ, RZ, R164 ;  /* 0x000000ffff294224 */ /* 0x000fca00078e00a4 */
[----:B------:R0:W2:Y:S04]  /*13ae0*/  @P4 LDG.E.U8 R24, desc[UR18][R40.64] ;  /* 0x0000001228184981 */ /* 0x0000a8000c1e1100 */
[----:B------:R-:W0:Y:S04]  /*13af0*/  LDL R40, [R1+0x4] ;  /* 0x0000040001287983 */ /* 0x000e280000100800 */
[----:B------:R-:W0:Y:S01]  /*13b00*/  LDL R41, [R1+0x8] ;  /* 0x0000080001297983 */ /* 0x000e220000100800 */
[----:B------:R-:W-:Y:S02]  /*13b10*/  PRMT R21, RZ, 0x7610, R21 ;  /* 0x00007610ff157816 */ /* 0x000fe40000000015 */
[----:B------:R-:W-:-:S02]  /*13b20*/  ISETP.GT.AND P2, PT, R58, 0xe, PT ;  /* 0x0000000e3a00780c */ /* 0x000fc40003f44270 */
[----:B0-----:R-:W-:-:S04]  /*13b30*/  @P4 LOP3.LUT R41, R41, R40, RZ, 0x3c, !PT ;  /* 0x0000002829294212 */ /* 0x001fc800078e3cff */
[----:B------:R-:W-:-:S04]  /*13b40*/  @P4 LOP3.LUT R40, R41, R40, RZ, 0x3c, !PT ;  /* 0x0000002829284212 */ /* 0x000fc800078e3cff */
[----:B------:R-:W-:-:S05]  /*13b50*/  @P4 LOP3.LUT R41, R41, R40, RZ, 0x3c, !PT ;  /* 0x0000002829294212 */ /* 0x000fca00078e3cff */
[----:B------:R3:W2:Y:S04]  /*13b60*/  @P4 LDG.E.U8 R21, desc[UR18][R40.64] ;  /* 0x0000001228154981 */ /* 0x0006a8000c1e1100 */
[----:B------:R-:W2:Y:S01]  /*13b70*/  LDL R41, [R1+0x2c] ;  /* 0x00002c0001297983 */ /* 0x000ea20000100800 */
[----:B------:R-:W-:Y:S01]  /*13b80*/  PRMT R16, RZ, 0x7610, R16 ;  /* 0x00007610ff107816 */ /* 0x000fe20000000010 */
[----:B---3--:R-:W-:Y:S01]  /*13b90*/  @P2 IMAD.MOV.U32 R40, RZ, RZ, R77 ;  /* 0x000000ffff282224 */ /* 0x008fe200078e004d */
[----:B------:R-:W-:Y:S01]  /*13ba0*/  PRMT R13, RZ, 0x7610, R13 ;  /* 0x00007610ff0d7816 */ /* 0x000fe2000000000d */
[----:B------:R-:W3:Y:S01]  /*13bb0*/  LDL R77, [R1+0x78] ;  /* 0x00007800014d7983 */ /* 0x000ee20000100800 */
[----:B------:R-:W-:-:S03]  /*13bc0*/  ISETP.GT.AND P3, PT, R58, 0xf, PT ;  /* 0x0000000f3a00780c */ /* 0x000fc60003f64270 */
[----:B--2---:R0:W2:Y:S02]  /*13bd0*/  @P2 LDG.E.U8 R16, desc[UR18][R40.64] ;  /* 0x0000001228102981 */ /* 0x0040a4000c1e1100 */
[----:B0-----:R-:W-:Y:S02]  /*13be0*/  @P2 IMAD.MOV.U32 R40, RZ, RZ, R37 ;  /* 0x000000ffff282224 */ /* 0x001fe400078e0025 */
[----:B------:R-:W-:Y:S01]  /*13bf0*/  @P2 IMAD.MOV.U32 R41, RZ, RZ, R38 ;  /* 0x000000ffff292224 */ /* 0x000fe200078e0026 */
[----:B------:R-:W-:Y:S01]  /*13c00*/  PRMT R7, RZ, 0x7610, R7 ;  /* 0x00007610ff077816 */ /* 0x000fe20000000007 */
[----:B------:R-:W2:Y:S04]  /*13c10*/  LDL R38, [R1+0x90] ;  /* 0x0000900001267983 */ /* 0x000ea80000100800 */
[----:B------:R0:W2:Y:S01]  /*13c20*/  @P2 LDG.E.U8 R13, desc[UR18][R40.64] ;  /* 0x00000012280d2981 */ /* 0x0000a2000c1e1100 */
[----:B------:R-:W-:-:S02]  /*13c30*/  PRMT R4, RZ, 0x7610, R4 ;  /* 0x00007610ff047816 */ /* 0x000fc40000000004 */
[----:B------:R-:W-:Y:S01]  /*13c40*/  ISETP.GT.AND P4, PT, R58, 0x10, PT ;  /* 0x000000103a00780c */ /* 0x000fe20003f84270 */
[----:B------:R-:W2:Y:S04]  /*13c50*/  LDL R37, [R1+0x94] ;  /* 0x0000940001257983 */ /* 0x000ea80000100800 */
[----:B------:R-:W0:Y:S04]  /*13c60*/  LDL R40, [R1+0x3c] ;  /* 0x00003c0001287983 */ /* 0x000e280000100800 */
[----:B------:R-:W0:Y:S02]  /*13c70*/  LDL R41, [R1+0x40] ;  /* 0x0000400001297983 */ /* 0x000e240000100800 */
[----:B0-----:R-:W-:-:S04]  /*13c80*/  @P3 LOP3.LUT R41, R41, R40, RZ, 0x3c, !PT ;  /* 0x0000002829293212 */ /* 0x001fc800078e3cff */
[----:B------:R-:W-:-:S04]  /*13c90*/  @P3 LOP3.LUT R40, R41, R40, RZ, 0x3c, !PT ;  /* 0x0000002829283212 */ /* 0x000fc800078e3cff */
[----:B------:R-:W-:-:S05]  /*13ca0*/  @P3 LOP3.LUT R41, R41, R40, RZ, 0x3c, !PT ;  /* 0x0000002829293212 */ /* 0x000fca00078e3cff */
[----:B------:R0:W2:Y:S04]  /*13cb0*/  @P3 LDG.E.U8 R7, desc[UR18][R40.64] ;  /* 0x0000001228073981 */ /* 0x0000a8000c1e1100 */
[----:B------:R-:W0:Y:S04]  /*13cc0*/  LDL R40, [R1+0x64] ;  /* 0x0000640001287983 */ /* 0x000e280000100800 */
[----:B------:R-:W0:Y:S02]  /*13cd0*/  LDL R41, [R1+0x68] ;  /* 0x0000680001297983 */ /* 0x000e240000100800 */
[----:B0-----:R-:W-:-:S04]  /*13ce0*/  @P3 LOP3.LUT R41, R41, R40, RZ, 0x3c, !PT ;  /* 0x0000002829293212 */ /* 0x001fc800078e3cff */
[----:B------:R-:W-:-:S04]  /*13cf0*/  @P3 LOP3.LUT R40, R41, R40, RZ, 0x3c, !PT ;  /* 0x0000002829283212 */ /* 0x000fc800078e3cff */
[----:B------:R-:W-:-:S05]  /*13d00*/  @P3 LOP3.LUT R41, R41, R40, RZ, 0x3c, !PT ;  /* 0x0000002829293212 */ /* 0x000fca00078e3cff */
[----:B------:R0:W2:Y:S04]  /*13d10*/  @P3 LDG.E.U8 R4, desc[UR18][R40.64] ;  /* 0x0000001228043981 */ /* 0x0000a8000c1e1100 */
[----:B------:R-:W0:Y:S04]  /*13d20*/  LDL R40, [R1+0x6c] ;  /* 0x00006c0001287983 */ /* 0x000e280000100800 */
[----:B------:R-:W0:Y:S01]  /*13d30*/  LDL R41, [R1+0x70] ;  /* 0x0000700001297983 */ /* 0x000e220000100800 */
[----:B------:R-:W-:Y:S02]  /*13d40*/  PRMT R53, RZ, 0x7610, R53 ;  /* 0x00007610ff357816 */ /* 0x000fe40000000035 */
[----:B0-----:R-:W-:-:S04]  /*13d50*/  @P4 LOP3.LUT R41, R41, R40, RZ, 0x3c, !PT ;  /* 0x0000002829294212 */ /* 0x001fc800078e3cff */
[----:B------:R-:W-:-:S04]  /*13d60*/  @P4 LOP3.LUT R40, R41, R40, RZ, 0x3c, !PT ;  /* 0x0000002829284212 */ /* 0x000fc800078e3cff */
[----:B------:R-:W-:-:S05]  /*13d70*/  @P4 LOP3.LUT R41, R41, R40, RZ, 0x3c, !PT ;  /* 0x0000002829294212 */ /* 0x000fca00078e3cff */
[----:B------:R3:W2:Y:S04]  /*13d80*/  @P4 LDG.E.U8 R53, desc[UR18][R40.64] ;  /* 0x0000001228354981 */ /* 0x0006a8000c1e1100 */
[----:B------:R-:W2:Y:S01]  /*13d90*/  LDL R41, [R1+0x74] ;  /* 0x0000740001297983 */ /* 0x000ea20000100800 */
[----:B------:R-:W-:Y:S01]  /*13da0*/  ISETP.GT.AND P2, PT, R58, 0x11, PT ;  /* 0x000000113a00780c */ /* 0x000fe20003f44270 */
[----:B---3--:R-:W-:Y:S01]  /*13db0*/  @P4 IMAD.MOV.U32 R40, RZ, RZ, R77 ;  /* 0x000000ffff284224 */ /* 0x008fe200078e004d */
[----:B------:R-:W-:Y:S01]  /*13dc0*/  PRMT R52, RZ, 0x7610, R52 ;  /* 0x00007610ff347816 */ /* 0x000fe20000000034 */
[----:B------:R-:W3:Y:S01]  /*13dd0*/  LDL R77, [R1+0xb4] ;  /* 0x0000b400014d7983 */ /* 0x000ee20000100800 */
[----:B------:R-:W-:-:S04]  /*13de0*/  PRMT R80, RZ, 0x7610, R80 ;  /* 0x00007610ff507816 */ /* 0x000fc80000000050 */
[----:B--2---:R0:W2:Y:S05]  /*13df0*/  @P4 LDG.E.U8 R52, desc[UR18][R40.64] ;  /* 0x0000001228344981 */ /* 0x0040aa000c1e1100 */
[----:B0-----:R-:W-:Y:S02]  /*13e00*/  @P2 IMAD.MOV.U32 R40, RZ, RZ, R37 ;  /* 0x000000ffff282224 */ /* 0x001fe400078e0025 */
[----:B------:R-:W-:Y:S01]  /*13e10*/  @P2 IMAD.MOV.U32 R41, RZ, RZ, R38 ;  /* 0x000000ffff292224 */ /* 0x000fe200078e0026 */
[----:B------:R-:W-:Y:S01]  /*13e20*/  PRMT R83, RZ, 0x7610, R83 ;  /* 0x00007610ff537816 */ /* 0x000fe20000000053 */
[----:B------:R-:W2:Y:S04]  /*13e30*/  LDL R38, [R1+0xb8] ;  /* 0x0000b80001267983 */ /* 0x000ea80000100800 */
[----:B------:R0:W2:Y:S01]  /*13e40*/  @P2 LDG.E.U8 R80, desc[UR18][R40.64] ;  /* 0x0000001228502981 */ /* 0x0000a2000c1e1100 */
[----:B------:R-:W-:-:S02]  /*13e50*/  ISETP.GT.AND P3, PT, R58, 0x12, PT ;  /* 0x000000123a00780c */ /* 0x000fc40003f64270 */
[----:B------:R-:W-:Y:S01]  /*13e60*/  PRMT R97, RZ, 0x7610, R97 ;  /* 0x00007610ff617816 */ /* 0x000fe20000000061 */
        /* <DEDUP_REMOVED lines=324> */
[----:B------:R-:W2:Y:S01]  /*152b0*/  LDL R41, [R1+0x460] ;  /* 0x0004600001297983 */ /* 0x000ea20000100800 */
[----:B------:R-:W-:Y:S01]  /*152c0*/  PRMT R107, RZ, 0x7610, R107 ;  /* 0x00007610ff6b7816 */ /* 0x000fe2000000006b */
[----:B---3--:R-:W-:Y:S01]  /*152d0*/  @P2 IMAD.MOV.U32 R40, RZ, RZ, R77 ;  /* 0x000000ffff282224 */ /* 0x008fe200078e004d */
[----:B------:R-:W-:Y:S01]  /*152e0*/  ISETP.GT.AND P3, PT, R58, 0x2a, PT ;  /* 0x0000002a3a00780c */ /* 0x000fe20003f64270 */
[----:B------:R-:W3:Y:S04]  /*152f0*/  LDL R77, [R1+0x48c] ;  /* 0x00048c00014d7983 */ /* 0x000ee80000100800 */
[----:B--2---:R0:W2:Y:S04]  /*15300*/  @P2 LDG.E.U8 R107, desc[UR18][R40.64] ;  /* 0x00000012286b2981 */ /* 0x0040a8000c1e1100 */
[----:B------:R-:W0:Y:S04]  /*15310*/  LDL R40, [R1+0x468] ;  /* 0x0004680001287983 */ /* 0x000e280000100800 */
[----:B------:R-:W0:Y:S01]  /*15320*/  LDL R41, [R1+0x46c] ;  /* 0x00046c0001297983 */ /* 0x000e220000100800 */
[----:B------:R-:W-:-:S02]  /*15330*/  PRMT R106, RZ, 0x7610, R106 ;  /* 0x00007610ff6a7816 */ /* 0x000fc4000000006a */
[----:B------:R-:W-:Y:S02]  /*15340*/  PRMT R91, RZ, 0x7610, R91 ;  /* 0x00007610ff5b7816 */ /* 0x000fe4000000005b */
[----:B0-----:R-:W-:-:S04]  /*15350*/  @P2 LOP3.LUT R41, R41, R40, RZ, 0x3c, !PT ;  /* 0x0000002829292212 */ /* 0x001fc800078e3cff */
[----:B------:R-:W-:-:S04]  /*15360*/  @P2 LOP3.LUT R40, R41, R40, RZ, 0x3c, !PT ;  /* 0x0000002829282212 */ /* 0x000fc800078e3cff */
[----:B------:R-:W-:-:S05]  /*15370*/  @P2 LOP3.LUT R41, R41, R40, RZ, 0x3c, !PT ;  /* 0x0000002829292212 */ /* 0x000fca00078e3cff */
[----:B------:R0:W2:Y:S02]  /*15380*/  @P2 LDG.E.U8 R106, desc[UR18][R40.64] ;  /* 0x00000012286a2981 */ /* 0x0000a4000c1e1100 */
        /* <DEDUP_REMOVED lines=36> */
[----:B------:R-:W-:Y:S01]  /*155d0*/  ISETP.GT.AND P3, PT, R58, 0x2d, PT ;  /* 0x0000002d3a00780c */ /* 0x000fe20003f64270 */
[----:B------:R-:W2:Y:S04]  /*155e0*/  LDL R38, [R1+0x108] ;  /* 0x0001080001267983 */ /* 0x000ea80000100800 */
[----:B------:R0:W2:Y:S01]  /*155f0*/  @P2 LDG.E.U8 R136, desc[UR18][R40.64] ;  /* 0x0000001228882981 */ /* 0x0000a2000c1e1100 */
[----:B------:R-:W-:-:S02]  /*15600*/  PRMT R135, RZ, 0x7610, R135 ;  /* 0x00007610ff877816 */ /* 0x000fc40000000087 */
        /* <DEDUP_REMOVED lines=10> */
[----:B------:R-:W-:Y:S02]  /*156b0*/  ISETP.GT.AND P4, PT, R58, 0x2e, PT ;  /* 0x0000002e3a00780c */ /* 0x000fe40003f84270 */
        /* <DEDUP_REMOVED lines=42> */
[----:B------:R-:W3:Y:S01]  /*15960*/  LDL R77, [R1+0x4f4] ;  /* 0x0004f400014d7983 */ /* 0x000ee20000100800 */
[----:B------:R-:W-:-:S03]  /*15970*/  PRMT R105, RZ, 0x7610, R105 ;  /* 0x00007610ff697816 */ /* 0x000fc60000000069 */
[----:B--2---:R0:W2:Y:S04]  /*15980*/  @P3 LDG.E.U8 R44, desc[UR18][R40.64] ;  /* 0x00000012282c3981 */ /* 0x0040a8000c1e1100 */
[----:B------:R-:W2:Y:S04]  /*15990*/  LDL R41, [R1+0x4d0] ;  /* 0x0004d00001297983 */ /* 0x000ea80000100800 */
[----:B0-----:R-:W-:Y:S01]  /*159a0*/  @P4 IMAD.MOV.U32 R40, RZ, RZ, R37 ;  /* 0x000000ffff284224 */ /* 0x001fe200078e0025 */
[----:B------:R-:W-:Y:S02]  /*159b0*/  PRMT R104, RZ, 0x7610, R104 ;  /* 0x00007610ff687816 */ /* 0x000fe40000000068 */
[----:B------:R-:W-:Y:S01]  /*159c0*/  ISETP.GT.AND P2, PT, R58, 0x32, PT ;  /* 0x000000323a00780c */ /* 0x000fe20003f44270 */
[----:B------:R-:W3:Y:S04]  /*159d0*/  LDL R37, [R1+0x4fc] ;  /* 0x0004fc0001257983 */ /* 0x000ee80000100800 */
[----:B--2---:R0:W2:Y:S04]  /*159e0*/  @P4 LDG.E.U8 R105, desc[UR18][R40.64] ;  /* 0x0000001228694981 */ /* 0x0040a8000c1e1100 */
[----:B------:R-:W2:Y:S01]  /*159f0*/  LDL R41, [R1+0x4d8] ;  /* 0x0004d80001297983 */ /* 0x000ea20000100800 */
[----:B0-----:R-:W-:Y:S01]  /*15a00*/  @P4 IMAD.MOV.U32 R40, RZ, RZ, R38 ;  /* 0x000000ffff284224 */ /* 0x001fe200078e0026 */
[----:B------:R-:W-:-:S02]  /*15a10*/  PRMT R89, RZ, 0x7610, R89 ;  /* 0x00007610ff597816 */ /* 0x000fc40000000059 */
[----:B------:R-:W-:Y:S01]  /*15a20*/  PRMT R88, RZ, 0x7610, R88 ;  /* 0x00007610ff587816 */ /* 0x000fe20000000058 */
[----:B------:R-:W3:Y:S04]  /*15a30*/  LDL R38, [R1+0x504] ;  /* 0x0005040001267983 */ /* 0x000ee80000100800 */
[----:B--2---:R0:W2:Y:S04]  /*15a40*/  @P4 LDG.E.U8 R104, desc[UR18][R40.64] ;  /* 0x0000001228684981 */ /* 0x0040a8000c1e1100 */
        /* <DEDUP_REMOVED lines=17> */
[----:B------:R-:W3:Y:S04]  /*15b60*/  LDL R77, [R1+0x52c] ;  /* 0x00052c00014d7983 */ /* 0x000ee80000100800 */
[----:B--2---:R0:W2:Y:S04]  /*15b70*/  @P3 LDG.E.U8 R123, desc[UR18][R40.64] ;  /* 0x00000012287b3981 */ /* 0x0040a8000c1e1100 */
[----:B------:R-:W2:Y:S01]  /*15b80*/  LDL R41, [R1+0x4f8] ;  /* 0x0004f80001297983 */ /* 0x000ea20000100800 */
[----:B0-----:R-:W-:Y:S01]  /*15b90*/  @P3 IMAD.MOV.U32 R40, RZ, RZ, R37 ;  /* 0x000000ffff283224 */ /* 0x001fe200078e0025 */
[----:B------:R-:W-:-:S02]  /*15ba0*/  ISETP.GT.AND P2, PT, R58, 0x34, PT ;  /* 0x000000343a00780c */ /* 0x000fc40003f44270 */
[----:B------:R-:W-:Y:S01]  /*15bb0*/  PRMT R121, RZ, 0x7610, R121 ;  /* 0x00007610ff797816 */ /* 0x000fe20000000079 */
[----:B------:R-:W3:Y:S04]  /*15bc0*/  LDL R37, [R1+0x514] ;  /* 0x0005140001257983 */ /* 0x000ee80000100800 */
[----:B--2---:R0:W2:Y:S04]  /*15bd0*/  @P3 LDG.E.U8 R122, desc[UR18][R40.64] ;  /* 0x00000012287a3981 */ /* 0x0040a8000c1e1100 */
[----:B------:R-:W2:Y:S02]  /*15be0*/  LDL R41, [R1+0x500] ;  /* 0x0005000001297983 */ /* 0x000ea40000100800 */
[----:B0-----:R-:W-:Y:S01]  /*15bf0*/  @P2 IMAD.MOV.U32 R40, RZ, RZ, R38 ;  /* 0x000000ffff282224 */ /* 0x001fe200078e0026 */
[----:B------:R-:W-:-:S02]  /*15c00*/  PRMT R120, RZ, 0x7610, R120 ;  /* 0x00007610ff787816 */ /* 0x000fc40000000078 */
[----:B------:R-:W-:Y:S01]  /*15c10*/  ISETP.GT.AND P3, PT, R58, 0x38, PT ;  /* 0x000000383a00780c */ /* 0x000fe20003f64270 */
        /* <DEDUP_REMOVED lines=123> */
[----:B0-----:R-:W-:-:S05]  /*163d0*/  @P2 IMAD.MOV.U32 R40, RZ, RZ, R38 ;  /* 0x000000ffff282224 */ /* 0x001fca00078e0026 */
[----:B--2---:R0:W2:Y:S04]  /*163e0*/  @P2 LDG.E.U8 R69, desc[UR18][R40.64] ;  /* 0x0000001228452981 */ /* 0x0040a8000c1e1100 */
[----:B------:R-:W0:Y:S04]  /*163f0*/  LDL R40, [R1+0x140] ;  /* 0x0001400001287983 */ /* 0x000e280000100800 */
[----:B------:R-:W0:Y:S01]  /*16400*/  LDL R41, [R1+0x144] ;  /* 0x0001440001297983 */ /* 0x000e220000100800 */
[----:B------:R-:W-:Y:S02]  /*16410*/  PRMT R68, RZ, 0x7610, R68 ;  /* 0x00007610ff447816 */ /* 0x000fe40000000044 */
[----:B0-----:R-:W-:-:S04]  /*16420*/  @P2 LOP3.LUT R41, R41, R40, RZ, 0x3c, !PT ;  /* 0x0000002829292212 */ /* 0x001fc800078e3cff */
[----:B------:R-:W-:-:S04]  /*16430*/  @P2 LOP3.LUT R40, R41, R40, RZ, 0x3c, !PT ;  /* 0x0000002829282212 */ /* 0x000fc800078e3cff */
[----:B------:R-:W-:-:S05]  /*16440*/  @P2 LOP3.LUT R41, R41, R40, RZ, 0x3c, !PT ;  /* 0x0000002829292212 */ /* 0x000fca00078e3cff */
[----:B------:R0:W2:Y:S04]  /*16450*/  @P2 LDG.E.U8 R68, desc[UR18][R40.64] ;  /* 0x0000001228442981 */ /* 0x0000a8000c1e1100 */
[----:B------:R-:W0:Y:S04]  /*16460*/  LDL R40, [R1+0x148] ;  /* 0x0001480001287983 */ /* 0x000e280000100800 */
[----:B------:R-:W0:Y:S01]  /*16470*/  LDL R41, [R1+0x14c] ;  /* 0x00014c0001297983 */ /* 0x000e220000100800 */
[----:B------:R-:W-:Y:S02]  /*16480*/  ISETP.GT.AND P3, PT, R58, 0x3f, PT ;  /* 0x0000003f3a00780c */ /* 0x000fe40003f64270 */
[----:B------:R-:W-:-:S11]  /*16490*/  PRMT R67, RZ, 0x7610, R67 ;  /* 0x00007610ff437816 */ /* 0x000fd60000000043 */
[----:B0-----:R-:W-:-:S04]  /*164a0*/  @P3 LOP3.LUT R41, R41, R40, RZ, 0x3c, !PT ;  /* 0x0000002829293212 */ /* 0x001fc800078e3cff */
[----:B------:R-:W-:-:S04]  /*164b0*/  @P3 LOP3.LUT R40, R41, R40, RZ, 0x3c, !PT ;  /* 0x0000002829283212 */ /* 0x000fc800078e3cff */
[----:B------:R-:W-:-:S05]  /*164c0*/  @P3 LOP3.LUT R41, R41, R40, RZ, 0x3c, !PT ;  /* 0x0000002829293212 */ /* 0x000fca00078e3cff */
[----:B------:R3:W2:Y:S04]  /*164d0*/  @P3 LDG.E.U8 R67, desc[UR18][R40.64] ;  /* 0x0000001228433981 */ /* 0x0006a8000c1e1100 */
[----:B------:R-:W2:Y:S01]  /*164e0*/  LDL R41, [R1+0x150] ;  /* 0x0001500001297983 */ /* 0x000ea20000100800 */
[----:B------:R-:W-:Y:S01]  /*164f0*/  PRMT R66, RZ, 0x7610, R66 ;  /* 0x00007610ff427816 */ /* 0x000fe20000000042 */
[----:B---3--:R-:W-:Y:S01]  /*16500*/  @P3 IMAD.MOV.U32 R40, RZ, RZ, R77 ;  /* 0x000000ffff283224 */ /* 0x008fe200078e004d */
[----:B------:R-:W0:Y:S01]  /*16510*/  S2R R38, SR_TID.X ;  /* 0x0000000000267919 */ /* 0x000e220000002100 */
[----:B------:R-:W-:Y:S02]  /*16520*/  PRMT R65, RZ, 0x7610, R65 ;  /* 0x00007610ff417816 */ /* 0x000fe40000000041 */
[----:B------:R-:W-:Y:S01]  /*16530*/  PRMT R64, RZ, 0x7610, R64 ;  /* 0x00007610ff407816 */ /* 0x000fe20000000040 */
[----:B------:R-:W3:Y:S04]  /*16540*/  LDL R77, [R1+0x1dc] ;  /* 0x0001dc00014d7983 */ /* 0x000ee80000100800 */
[----:B--2---:R1:W2:Y:S04]  /*16550*/  @P3 LDG.E.U8 R66, desc[UR18][R40.64] ;  /* 0x0000001228423981 */ /* 0x0042a8000c1e1100 */
[----:B------:R-:W2:Y:S01]  /*16560*/  LDL R41, [R1+0x158] ;  /* 0x0001580001297983 */ /* 0x000ea20000100800 */
[----:B0-----:R-:W-:-:S04]  /*16570*/  LOP3.LUT R38, R38, 0x3f, RZ, 0xc0, !PT ;  /* 0x0000003f26267812 */ /* 0x001fc800078ec0ff */
[----:B------:R-:W-:-:S13]  /*16580*/  ISETP.GE.AND P2, PT, R38, R58, PT ;  /* 0x0000003a2600720c */ /* 0x000fda0003f46270 */
[----:B-1----:R-:W-:Y:S01]  /*16590*/  @!P2 IMAD.MOV.U32 R40, RZ, RZ, R37 ;  /* 0x000000ffff28a224 */ /* 0x002fe200078e0025 */
[----:B------:R-:W-:Y:S01]  /*165a0*/  BAR.SYNC.DEFER_BLOCKING 0x0 ;  /* 0x0000000000007b1d */ /* 0x000fe20000010000 */
[----:B------:R-:W-:Y:S02]  /*165b0*/  PRMT R63, RZ, 0x7610, R63 ;  /* 0x00007610ff3f7816 */ /* 0x000fe4000000003f */
[----:B------:R-:W-:Y:S02]  /*165c0*/  PRMT R62, RZ, 0x7610, R62 ;  /* 0x00007610ff3e7816 */ /* 0x000fe4000000003e */
[----:B------:R-:W-:Y:S02]  /*165d0*/  PRMT R61, RZ, 0x7610, R61 ;  /* 0x00007610ff3d7816 */ /* 0x000fe4000000003d */
[----:B------:R-:W-:Y:S01]  /*165e0*/  PRMT R60, RZ, 0x7610, R60 ;  /* 0x00007610ff3c7816 */ /* 0x000fe2000000003c */
[----:B------:R-:W3:Y:S04]  /*165f0*/  LDL R37, [R1+0x234] ;  /* 0x0002340001257983 */ /* 0x000ee80000100800 */
[----:B--2---:R0:W2:Y:S04]  /*16600*/  @!P2 LDG.E.U8 R65, desc[UR18][R40.64] ;  /* 0x000000122841a981 */ /* 0x0040a8000c1e1100 */
[----:B------:R-:W0:Y:S04]  /*16610*/  LDL R40, [R1+0x178] ;  /* 0x0001780001287983 */ /* 0x000e280000100800 */
[----:B------:R-:W0:Y:S02]  /*16620*/  LDL R41, [R1+0x17c] ;  /* 0x00017c0001297983 */ /* 0x000e240000100800 */
[----:B0-----:R-:W-:-:S04]  /*16630*/  @!P2 LOP3.LUT R41, R41, R40, RZ, 0x3c, !PT ;  /* 0x000000282929a212 */ /* 0x001fc800078e3cff */
[----:B------:R-:W-:-:S04]  /*16640*/  @!P2 LOP3.LUT R40, R41, R40, RZ, 0x3c, !PT ;  /* 0x000000282928a212 */ /* 0x000fc800078e3cff */
[----:B------:R-:W-:-:S05]  /*16650*/  @!P2 LOP3.LUT R41, R41, R40, RZ, 0x3c, !PT ;  /* 0x000000282929a212 */ /* 0x000fca00078e3cff */
[----:B------:R0:W2:Y:S04]  /*16660*/  @!P2 LDG.E.U8 R64, desc[UR18][R40.64] ;  /* 0x000000122840a981 */ /* 0x0000a8000c1e1100 */
        /* <DEDUP_REMOVED lines=12> */
[----:B------:R-:W2:Y:S01]  /*16730*/  LDL R41, [R1+0x1d8] ;  /* 0x0001d80001297983 */ /* 0x000ea20000100800 */
[----:B---3--:R-:W-:Y:S01]  /*16740*/  @!P2 IMAD.MOV.U32 R40, RZ, RZ, R77 ;  /* 0x000000ffff28a224 */ /* 0x008fe200078e004d */
        /* <DEDUP_REMOVED lines=10> */
[----:B------:R-:W2:Y:S01]  /*167f0*/  LDL R41, [R1+0x230] ;  /* 0x0002300001297983 */ /* 0x000ea20000100800 */
[----:B0-----:R-:W-:-:S05]  /*16800*/  @!P2 IMAD.MOV.U32 R40, RZ, RZ, R37 ;  /* 0x000000ffff28a224 */ /* 0x001fca00078e0025 */
[----:B--2---:R0:W2:Y:S04]  /*16810*/  @!P2 LDG.E.U8 R59, desc[UR18][R40.64] ;  /* 0x00000012283ba981 */ /* 0x0040a8000c1e1100 */
[----:B------:R-:W0:Y:S04]  /*16820*/  LDL R40, [R1+0x250] ;  /* 0x0002500001287983 */ /* 0x000e280000100800 */
[----:B------:R-:W0:Y:S01]  /*16830*/  LDL R41, [R1+0x254] ;  /* 0x0002540001297983 */ /* 0x000e220000100800 */
[----:B------:R-:W1:Y:S01]  /*16840*/  S2R R37, SR_TID.X ;  /* 0x0000000000257919 */ /* 0x000e620000002100 */
[----:B0-----:R-:W-:-:S04]  /*16850*/  @!P2 LOP3.LUT R41, R41, R40, RZ, 0x3c, !PT ;  /* 0x000000282929a212 */ /* 0x001fc800078e3cff */
[----:B------:R-:W-:-:S04]  /*16860*/  @!P2 LOP3.LUT R40, R41, R40, RZ, 0x3c, !PT ;  /* 0x000000282928a212 */ /* 0x000fc800078e3cff */
[----:B------:R-:W-:-:S05]  /*16870*/  @!P2 LOP3.LUT R41, R41, R40, RZ, 0x3c, !PT ;  /* 0x000000282929a212 */ /* 0x000fca00078e3cff */
[----:B------:R0:W2:Y:S04]  /*16880*/  @!P2 LDG.E.U8 R58, desc[UR18][R40.64] ;  /* 0x00000012283aa981 */ /* 0x0000a8000c1e1100 */
[----:B------:R-:W0:Y:S04]  /*16890*/  LDL R40, [R1+0x270] ;  /* 0x0002700001287983 */ /* 0x000e280000100800 */
[----:B------:R-:W0:Y:S01]  /*168a0*/  LDL R41, [R1+0x274] ;  /* 0x0002740001297983 */ /* 0x000e220000100800 */
[----:B-1----:R-:W-:-:S05]  /*168b0*/  LOP3.LUT R37, R37, 0x7f, RZ, 0xc0, !PT ;  /* 0x0000007f25257812 */ /* 0x002fca00078ec0ff */
[----:B------:R1:W-:Y:S02]  /*168c0*/  STS.U8 [R37+UR8+0x4000], R57 ;  /* 0x0040003925007988 */ /* 0x0003e40008000008 */
[----:B-1----:R-:W-:Y:S02]  /*168d0*/  PRMT R57, RZ, 0x7610, R57 ;  /* 0x00007610ff397816 */ /* 0x002fe40000000039 */
[----:B0-----:R-:W-:-:S04]  /*168e0*/  @!P2 LOP3.LUT R41, R41, R40, RZ, 0x3c, !PT ;  /* 0x000000282929a212 */ /* 0x001fc800078e3cff */
[----:B------:R-:W-:-:S04]  /*168f0*/  @!P2 LOP3.LUT R40, R41, R40, RZ, 0x3c, !PT ;  /* 0x000000282928a212 */ /* 0x000fc800078e3cff */
[----:B------:R-:W-:-:S05]  /*16900*/  @!P2 LOP3.LUT R41, R41, R40, RZ, 0x3c, !PT ;  /* 0x000000282929a212 */ /* 0x000fca00078e3cff */
[----:B------:R3:W2:Y:S04]  /*16910*/  @!P2 LDG.E.U8 R57, desc[UR18][R40.64] ;  /* 0x000000122839a981 */ /* 0x0006a8000c1e1100 */
[----:B------:R-:W2:Y:S01]  /*16920*/  LDL R41, [R1+0x290] ;  /* 0x0002900001297983 */ /* 0x000ea20000100800 */
[----:B---3--:R-:W-:-:S03]  /*16930*/  @!P2 IMAD.MOV.U32 R40, RZ, RZ, R77 ;  /* 0x000000ffff28a224 */ /* 0x008fc600078e004d */
[----:B------:R0:W-:Y:S04]  /*16940*/  STS.U8 [R37+UR8+0x6000], R56 ;  /* 0x0060003825007988 */ /* 0x0001e80008000008 */
[----:B------:R-:W3:Y:S01]  /*16950*/  LDL R77, [R1+0x334] ;  /* 0x00033400014d7983 */ /* 0x000ee20000100800 */
[----:B0-----:R-:W-:-:S06]  /*16960*/  PRMT R56, RZ, 0x7610, R56 ;  /* 0x00007610ff387816 */ /* 0x001fcc0000000038 */
[----:B--2---:R0:W2:Y:S04]  /*16970*/  @!P2 LDG.E.U8 R56, desc[UR18][R40.64] ;  /* 0x000000122838a981 */ /* 0x0040a8000c1e1100 */
[----:B------:R-:W0:Y:S04]  /*16980*/  LDL R40, [R1+0x2b0] ;  /* 0x0002b00001287983 */ /* 0x000e280000100800 */
[----:B------:R-:W0:Y:S04]  /*16990*/  LDL R41, [R1+0x2b4] ;  /* 0x0002b40001297983 */ /* 0x000e280000100800 */
[----:B----4-:R1:W-:Y:S02]  /*169a0*/  STS.U8 [R37+UR8+0x4400], R55 ;  /* 0x0044003725007988 */ /* 0x0103e40008000008 */
[----:B-1----:R-:W-:-:S02]  /*169b0*/  PRMT R55, RZ, 0x7610, R55 ;  /* 0x00007610ff377816 */ /* 0x002fc40000000037 */
[----:B0-----:R-:W-:-:S04]  /*169c0*/  @!P2 LOP3.LUT R41, R41, R40, RZ, 0x3c, !PT ;  /* 0x000000282929a212 */ /* 0x001fc800078e3cff */
[----:B------:R-:W-:-:S04]  /*169d0*/  @!P2 LOP3.LUT R40, R41, R40, RZ, 0x3c, !PT ;  /* 0x000000282928a212 */ /* 0x000fc800078e3cff */
[----:B------:R-:W-:-:S05]  /*169e0*/  @!P2 LOP3.LUT R41, R41, R40, RZ, 0x3c, !PT ;  /* 0x000000282929a212 */ /* 0x000fca00078e3cff */
[----:B------:R0:W4:Y:S04]  /*169f0*/  @!P2 LDG.E.U8 R55, desc[UR18][R40.64] ;  /* 0x000000122837a981 */ /* 0x000128000c1e1100 */
[----:B------:R-:W0:Y:S04]  /*16a00*/  LDL R40, [R1+0x2d0] ;  /* 0x0002d00001287983 */ /* 0x000e280000100800 */
[----:B------:R-:W0:Y:S04]  /*16a10*/  LDL R41, [R1+0x2d4] ;  /* 0x0002d40001297983 */ /* 0x000e280000100800 */
[----:B------:R1:W-:Y:S02]  /*16a20*/  STS.U8 [R37+UR8+0x6400], R54 ;  /* 0x0064003625007988 */ /* 0x0003e40008000008 */
[----:B-1----:R-:W-:-:S02]  /*16a30*/  PRMT R54, RZ, 0x7610, R54 ;  /* 0x00007610ff367816 */ /* 0x002fc40000000036 */
[----:B0-----:R-:W-:-:S04]  /*16a40*/  @!P2 LOP3.LUT R41, R41, R40, RZ, 0x3c, !PT ;  /* 0x000000282929a212 */ /* 0x001fc800078e3cff */
[----:B------:R-:W-:-:S04]  /*16a50*/  @!P2 LOP3.LUT R40, R41, R40, RZ, 0x3c, !PT ;  /* 0x000000282928a212 */ /* 0x000fc800078e3cff */
[----:B------:R-:W-:-:S05]  /*16a60*/  @!P2 LOP3.LUT R41, R41, R40, RZ, 0x3c, !PT ;  /* 0x000000282929a212 */ /* 0x000fca00078e3cff */
[----:B------:R0:W2:Y:S04]  /*16a70*/  @!P2 LDG.E.U8 R54, desc[UR18][R40.64] ;  /* 0x000000122836a981 */ /* 0x0000a8000c1e1100 */
        /* <DEDUP_REMOVED lines=78> */
[----:B------:R-:W-:Y:S04]  /*16f60*/  STS.U8 [R37+UR8+0x5c00], R43 ;  /* 0x005c002b25007988 */ /* 0x000fe80008000008 */
[----:B------:R1:W-:Y:S02]  /*16f70*/  STS.U8 [R37+UR8+0x7c00], R42 ;  /* 0x007c002a25007988 */ /* 0x0003e40008000008 */
[----:B-1----:R-:W1:Y:S01]  /*16f80*/  S2R R37, SR_TID.X ;  /* 0x0000000000257919 */ /* 0x002e620000002100 */
[----:B------:R-:W-:-:S02]  /*16f90*/  PRMT R43, RZ, 0x7610, R43 ;  /* 0x00007610ff2b7816 */ /* 0x000fc4000000002b */
[----:B-1----:R-:W-:-:S04]  /*16fa0*/  LOP3.LUT R37, R37, 0x7f, RZ, 0xc0, !PT ;  /* 0x0000007f25257812 */ /* 0x002fc800078ec0ff */
[----:B------:R-:W-:-:S05]  /*16fb0*/  LOP3.LUT R37, R37, 0x10, RZ, 0x3c, !PT ;  /* 0x0000001025257812 */ /* 0x000fca00078e3cff */
[----:B------:R1:W-:Y:S04]  /*16fc0*/  STS.U8 [R37+UR8+0x4080], R76 ;  /* 0x0040804c25007988 */ /* 0x0003e80008000008 */
[----:B-1----:R-:W3:Y:S01]  /*16fd0*/  LDL R76, [R1+0x278] ;  /* 0x00027800014c7983 */ /* 0x002ee20000100800 */
[----:B0-----:R-:W-:-:S04]  /*16fe0*/  @!P2 LOP3.LUT R41, R41, R40, RZ, 0x3c, !PT ;  /* 0x000000282929a212 */ /* 0x001fc800078e3cff */
[----:B------:R-:W-:-:S04]  /*16ff0*/  @!P2 LOP3.LUT R40, R41, R40, RZ, 0x3c, !PT ;  /* 0x000000282928a212 */ /* 0x000fc800078e3cff */
[----:B------:R-:W-:-:S05]  /*17000*/  @!P2 LOP3.LUT R41, R41, R40, RZ, 0x3c, !PT ;  /* 0x000000282929a212 */ /* 0x000fca00078e3cff */
[----:B------:R0:W2:Y:S04]  /*17010*/  @!P2 LDG.E.U8 R43, desc[UR18][R40.64] ;  /* 0x00000012282ba981 */ /* 0x0000a8000c1e1100 */
[----:B------:R-:W0:Y:S04]  /*17020*/  LDL R40, [R1+0x258] ;  /* 0x0002580001287983 */ /* 0x000e280000100800 */
[----:B------:R-:W0:Y:S01]  /*17030*/  LDL R41, [R1+0x25c] ;  /* 0x00025c0001297983 */ /* 0x000e220000100800 */
[----:B------:R-:W-:-:S03]  /*17040*/  PRMT R42, RZ, 0x7610, R42 ;  /* 0x00007610ff2a7816 */ /* 0x000fc6000000002a */
[----:B------:R1:W-:Y:S04]  /*17050*/  STS.U8 [R37+UR8+0x6080], R79 ;  /* 0x0060804f25007988 */ /* 0x0003e80008000008 */
[----:B------:R4:W-:Y:S04]  /*17060*/  STS.U8 [R37+UR8+0x4480], R78 ;  /* 0x0044804e25007988 */ /* 0x0009e80008000008 */
[----:B-1----:R-:W2:Y:S04]  /*17070*/  LDL R79, [R1+0x2bc] ;  /* 0x0002bc00014f7983 */ /* 0x002ea80000100800 */
[----:B----4-:R-:W2:Y:S01]  /*17080*/  LDL R78, [R1+0x2b8] ;  /* 0x0002b800014e7983 */ /* 0x010ea20000100800 */
[----:B---3--:R-:W-:-:S04]  /*17090*/  @!P2 LOP3.LUT R77, R77, R76, RZ, 0x3c, !PT ;  /* 0x0000004c4d4da212 */ /* 0x008fc800078e3cff */
[----:B------:R-:W-:-:S04]  /*170a0*/  @!P2 LOP3.LUT R76, R77, R76, RZ, 0x3c, !PT ;  /* 0x0000004c4d4ca212 */ /* 0x000fc800078e3cff */
[----:B------:R-:W-:Y:S02]  /*170b0*/  @!P2 LOP3.LUT R77, R77, R76, RZ, 0x3c, !PT ;  /* 0x0000004c4d4da212 */ /* 0x000fe400078e3cff */
[----:B0-----:R-:W-:-:S04]  /*170c0*/  @!P2 LOP3.LUT R41, R41, R40, RZ, 0x3c, !PT ;  /* 0x000000282929a212 */ /* 0x001fc800078e3cff */
[----:B------:R-:W-:-:S04]  /*170d0*/  @!P2 LOP3.LUT R40, R41, R40, RZ, 0x3c, !PT ;  /* 0x000000282928a212 */ /* 0x000fc800078e3cff */
[----:B------:R-:W-:-:S05]  /*170e0*/  @!P2 LOP3.LUT R41, R41, R40, RZ, 0x3c, !PT ;  /* 0x000000282929a212 */ /* 0x000fca00078e3cff */
[----:B------:R0:W3:Y:S02]  /*170f0*/  @!P2 LDG.E.U8 R42, desc[UR18][R40.64] ;  /* 0x00000012282aa981 */ /* 0x0000e4000c1e1100 */
[----:B0-----:R-:W-:-:S06]  /*17100*/  PRMT R41, RZ, 0x7610, R41 ;  /* 0x00007610ff297816 */ /* 0x001fcc0000000029 */
[----:B------:R0:W4:Y:S04]  /*17110*/  @!P2 LDG.E.U8 R41, desc[UR18][R76.64] ;  /* 0x000000124c29a981 */ /* 0x000128000c1e1100 */
[----:B------:R-:W0:Y:S04]  /*17120*/  LDL R76, [R1+0x298] ;  /* 0x00029800014c7983 */ /* 0x000e280000100800 */
[----:B------:R-:W0:Y:S01]  /*17130*/  LDL R77, [R1+0x29c] ;  /* 0x00029c00014d7983 */ /* 0x000e220000100800 */
[----:B------:R-:W-:Y:S02]  /*17140*/  PRMT R40, RZ, 0x7610, R40 ;  /* 0x00007610ff287816 */ /* 0x000fe40000000028 */
[----:B--2---:R-:W-:-:S04]  /*17150*/  @!P2 LOP3.LUT R79, R79, R78, RZ, 0x3c, !PT ;  /* 0x0000004e4f4fa212 */ /* 0x004fc800078e3cff */
[----:B------:R-:W-:-:S04]  /*17160*/  @!P2 LOP3.LUT R78, R79, R78, RZ, 0x3c, !PT ;  /* 0x0000004e4f4ea212 */ /* 0x000fc800078e3cff */
[----:B------:R-:W-:Y:S01]  /*17170*/  @!P2 LOP3.LUT R79, R79, R78, RZ, 0x3c, !PT ;  /* 0x0000004e4f4fa212 */ /* 0x000fe200078e3cff */
[----:B------:R1:W-:Y:S04]  /*17180*/  STS.U8 [R37+UR8+0x6480], R81 ;  /* 0x0064805125007988 */ /* 0x0003e80008000008 */
[----:B------:R2:W-:Y:S04]  /*17190*/  STS.U8 [R37+UR8+0x4880], R80 ;  /* 0x0048805025007988 */ /* 0x0005e80008000008 */
[----:B-1----:R-:W3:Y:S04]  /*171a0*/  LDL R81, [R1+0x2fc] ;  /* 0x0002fc0001517983 */ /* 0x002ee80000100800 */
[----:B--2---:R-:W3:Y:S01]  /*171b0*/  LDL R80, [R1+0x2f8] ;  /* 0x0002f80001507983 */ /* 0x004ee20000100800 */
[----:B0-----:R-:W-:-:S04]  /*171c0*/  @!P2 LOP3.LUT R77, R77, R76, RZ, 0x3c, !PT ;  /* 0x0000004c4d4da212 */ /* 0x001fc800078e3cff */
[----:B------:R-:W-:-:S04]  /*171d0*/  @!P2 LOP3.LUT R76, R77, R76, RZ, 0x3c, !PT ;  /* 0x0000004c4d4ca212 */ /* 0x000fc800078e3cff */
[----:B------:R-:W-:-:S05]  /*171e0*/  @!P2 LOP3.LUT R77, R77, R76, RZ, 0x3c, !PT ;  /* 0x0000004c4d4da212 */ /* 0x000fca00078e3cff */
[----:B------:R0:W2:Y:S02]  /*171f0*/  @!P2 LDG.E.U8 R40, desc[UR18][R76.64] ;  /* 0x000000124c28a981 */ /* 0x0000a4000c1e1100 */
[----:B0-----:R-:W-:-:S06]  /*17200*/  PRMT R76, RZ, 0x7610, R76 ;  /* 0x00007610ff4c7816 */ /* 0x001fcc000000004c */
[----:B------:R0:W2:Y:S04]  /*17210*/  @!P2 LDG.E.U8 R76, desc[UR18][R78.64] ;  /* 0x000000124e4ca981 */ /* 0x0000a8000c1e1100 */
[----:B------:R-:W0:Y:S04]  /*17220*/  LDL R78, [R1+0x2d8] ;  /* 0x0002d800014e7983 */ /* 0x000e280000100800 */
[----:B------:R-:W0:Y:S01]  /*17230*/  LDL R79, [R1+0x2dc] ;  /* 0x0002dc00014f7983 */ /* 0x000e220000100800 */
[----:B------:R-:W-:Y:S02]  /*17240*/  PRMT R77, RZ, 0x7610, R77 ;  /* 0x00007610ff4d7816 */ /* 0x000fe4000000004d */
[----:B---3--:R-:W-:-:S04]  /*17250*/  @!P2 LOP3.LUT R81, R81, R80, RZ, 0x3c, !PT ;  /* 0x000000505151a212 */ /* 0x008fc800078e3cff */
[----:B------:R-:W-:-:S04]  /*17260*/  @!P2 LOP3.LUT R80, R81, R80, RZ, 0x3c, !PT ;  /* 0x000000505150a212 */ /* 0x000fc800078e3cff */
[----:B------:R-:W-:Y:S01]  /*17270*/  @!P2 LOP3.LUT R81, R81, R80, RZ, 0x3c, !PT ;  /* 0x000000505151a212 */ /* 0x000fe200078e3cff */
[----:B------:R1:W-:Y:S04]  /*17280*/  STS.U8 [R37+UR8+0x6880], R83 ;  /* 0x0068805325007988 */ /* 0x0003e80008000008 */
[----:B------:R3:W-:Y:S04]  /*17290*/  STS.U8 [R37+UR8+0x4c80], R82 ;  /* 0x004c805225007988 */ /* 0x0007e80008000008 */
[----:B-1----:R-:W2:Y:S04]  /*172a0*/  LDL R83, [R1+0x33c] ;  /* 0x00033c0001537983 */ /* 0x002ea80000100800 */
[----:B---3--:R-:W2:Y:S01]  /*172b0*/  LDL R82, [R1+0x338] ;  /* 0x0003380001527983 */ /* 0x008ea20000100800 */
[----:B0-----:R-:W-:-:S04]  /*172c0*/  @!P2 LOP3.LUT R79, R79, R78, RZ, 0x3c, !PT ;  /* 0x0000004e4f4fa212 */ /* 0x001fc800078e3cff */
[----:B------:R-:W-:-:S04]  /*172d0*/  @!P2 LOP3.LUT R78, R79, R78, RZ, 0x3c, !PT ;  /* 0x0000004e4f4ea212 */ /* 0x000fc800078e3cff */
[----:B------:R-:W-:-:S05]  /*172e0*/  @!P2 LOP3.LUT R79, R79, R78, RZ, 0x3c, !PT ;  /* 0x0000004e4f4fa212 */ /* 0x000fca00078e3cff */
[----:B------:R0:W3:Y:S02]  /*172f0*/  @!P2 LDG.E.U8 R77, desc[UR18][R78.64] ;  /* 0x000000124e4da981 */ /* 0x0000e4000c1e1100 */
[----:B0-----:R-:W-:-:S06]  /*17300*/  PRMT R78, RZ, 0x7610, R78 ;  /* 0x00007610ff4e7816 */ /* 0x001fcc000000004e */
[----:B------:R0:W3:Y:S04]  /*17310*/  @!P2 LDG.E.U8 R78, desc[UR18][R80.64] ;  /* 0x00000012504ea981 */ /* 0x0000e8000c1e1100 */
[----:B------:R-:W0:Y:S04]  /*17320*/  LDL R80, [R1+0x318] ;  /* 0x0003180001507983 */ /* 0x000e280000100800 */
[----:B------:R-:W0:Y:S01]  /*17330*/  LDL R81, [R1+0x31c] ;  /* 0x00031c0001517983 */ /* 0x000e220000100800 */
[----:B------:R-:W-:Y:S02]  /*17340*/  PRMT R79, RZ, 0x7610, R79 ;  /* 0x00007610ff4f7816 */ /* 0x000fe4000000004f */
[----:B--2---:R-:W-:-:S04]  /*17350*/  @!P2 LOP3.LUT R83, R83, R82, RZ, 0x3c, !PT ;  /* 0x000000525353a212 */ /* 0x004fc800078e3cff */
[----:B------:R-:W-:-:S04]  /*17360*/  @!P2 LOP3.LUT R82, R83, R82, RZ, 0x3c, !PT ;  /* 0x000000525352a212 */ /* 0x000fc800078e3cff */
[----:B------:R-:W-:Y:S02]  /*17370*/  @!P2 LOP3.LUT R83, R83, R82, RZ, 0x3c, !PT ;  /* 0x000000525353a212 */ /* 0x000fe400078e3cff */
        /* <DEDUP_REMOVED lines=72> */
[----:B-1----:R-:W-:Y:S01]  /*17800*/  PRMT R102, RZ, 0x7610, R102 ;  /* 0x00007610ff667816 */ /* 0x002fe20000000066 */
[----:B------:R-:W1:Y:S01]  /*17810*/  S2R R38, SR_TID.X ;  /* 0x0000000000267919 */ /* 0x000e620000002100 */
[----:B0-----:R-:W-:-:S04]  /*17820*/  @!P2 LOP3.LUT R83, R83, R82, RZ, 0x3c, !PT ;  /* 0x000000525353a212 */ /* 0x001fc800078e3cff */
[----:B------:R-:W-:-:S04]  /*17830*/  @!P2 LOP3.LUT R82, R83, R82, RZ, 0x3c, !PT ;  /* 0x000000525352a212 */ /* 0x000fc800078e3cff */
[----:B------:R-:W-:-:S05]  /*17840*/  @!P2 LOP3.LUT R83, R83, R82, RZ, 0x3c, !PT ;  /* 0x000000525353a212 */ /* 0x000fca00078e3cff */
[----:B------:R0:W2:Y:S04]  /*17850*/  @!P2 LDG.E.U8 R102, desc[UR18][R82.64] ;  /* 0x000000125266a981 */ /* 0x0000a8000c1e1100 */
[----:B------:R-:W0:Y:S04]  /*17860*/  LDL R82, [R1+0x280] ;  /* 0x0002800001527983 */ /* 0x000e280000100800 */
[----:B------:R-:W0:Y:S01]  /*17870*/  LDL R83, [R1+0x284] ;  /* 0x0002840001537983 */ /* 0x000e220000100800 */
[----:B-1----:R-:W-:-:S04]  /*17880*/  LOP3.LUT R38, R38, 0x7f, RZ, 0xc0, !PT ;  /* 0x0000007f26267812 */ /* 0x002fc800078ec0ff */
[----:B------:R-:W-:Y:S01]  /*17890*/  LOP3.LUT R38, R38, 0x20, RZ, 0x3c, !PT ;  /* 0x0000002026267812 */ /* 0x000fe200078e3cff */
[----:B------:R1:W-:Y:S04]  /*178a0*/  STS.U8 [R37+UR8+0x6c80], R108 ;  /* 0x006c806c25007988 */ /* 0x0003e80008000008 */
[----:B------:R3:W-:Y:S04]  /*178b0*/  STS.U8 [R38+UR8+0x4100], R101 ;  /* 0x0041006526007988 */ /* 0x0007e80008000008 */
[----:B-1----:R-:W2:Y:S01]  /*178c0*/  LDL R37, [R1+0x304] ;  /* 0x0003040001257983 */ /* 0x002ea20000100800 */
[----:B---3--:R-:W-:-:S02]  /*178d0*/  PRMT R101, RZ, 0x7610, R101 ;  /* 0x00007610ff657816 */ /* 0x008fc40000000065 */
[----:B0-----:R-:W-:-:S04]  /*178e0*/  @!P2 LOP3.LUT R83, R83, R82, RZ, 0x3c, !PT ;  /* 0x000000525353a212 */ /* 0x001fc800078e3cff */
[----:B------:R-:W-:-:S04]  /*178f0*/  @!P2 LOP3.LUT R82, R83, R82, RZ, 0x3c, !PT ;  /* 0x000000525352a212 */ /* 0x000fc800078e3cff */
[----:B------:R-:W-:-:S05]  /*17900*/  @!P2 LOP3.LUT R83, R83, R82, RZ, 0x3c, !PT ;  /* 0x000000525353a212 */ /* 0x000fca00078e3cff */
[----:B------:R0:W3:Y:S04]  /*17910*/  @!P2 LDG.E.U8 R101, desc[UR18][R82.64] ;  /* 0x000000125265a981 */ /* 0x0000e8000c1e1100 */
        /* <DEDUP_REMOVED lines=23> */
[----:B------:R2:W3:Y:S04]  /*17a90*/  @!P2 LDG.E.U8 R98, desc[UR18][R82.64] ;  /* 0x000000125262a981 */ /* 0x0004e8000c1e1100 */
[----:B------:R-:W3:Y:S01]  /*17aa0*/  LDL R83, [R1+0x300] ;  /* 0x0003000001537983 */ /* 0x000ee20000100800 */
[----:B--2---:R-:W-:-:S03]  /*17ab0*/  @!P2 IMAD.MOV.U32 R82, RZ, RZ, R37 ;  /* 0x000000ffff52a224 */ /* 0x004fc600078e0025 */
[----:B------:R0:W-:Y:S04]  /*17ac0*/  STS.U8 [R38+UR8+0x4900], R97 ;  /* 0x0049006126007988 */ /* 0x0001e80008000008 */
[----:B------:R1:W-:Y:S04]  /*17ad0*/  STS.U8 [R38+UR8+0x6900], R96 ;  /* 0x0069006026007988 */ /* 0x0003e80008000008 */
[----:B------:R2:W-:Y:S01]  /*17ae0*/  STS.U8 [R38+UR8+0x4d00], R95 ;  /* 0x004d005f26007988 */ /* 0x0005e20008000008 */
[----:B0-----:R-:W-:-:S03]  /*17af0*/  PRMT R97, RZ, 0x7610, R97 ;  /* 0x00007610ff617816 */ /* 0x001fc60000000061 */
[----:B------:R0:W-:Y:S04]  /*17b00*/  STS.U8 [R38+UR8+0x6d00], R94 ;  /* 0x006d005e26007988 */ /* 0x0001e80008000008 */
[----:B------:R0:W-:Y:S04]  /*17b10*/  STS.U8 [R38+UR8+0x5100], R93 ;  /* 0x0051005d26007988 */ /* 0x0001e80008000008 */
[----:B------:R-:W2:Y:S04]  /*17b20*/  LDL R37, [R1+0x194] ;  /* 0x0001940001257983 */ /* 0x000ea80000100800 */
[----:B---3--:R3:W2:Y:S04]  /*17b30*/  @!P2 LDG.E.U8 R97, desc[UR18][R82.64] ;  /* 0x000000125261a981 */ /* 0x0086a8000c1e1100 */
[----:B------:R-:W3:Y:S04]  /*17b40*/  LDL R82, [R1+0x320] ;  /* 0x0003200001527983 */ /* 0x000ee80000100800 */
[----:B------:R-:W3:Y:S01]  /*17b50*/  LDL R83, [R1+0x324] ;  /* 0x0003240001537983 */ /* 0x000ee20000100800 */
[----:B-1----:R-:W-:-:S02]  /*17b60*/  PRMT R96, RZ, 0x7610, R96 ;  /* 0x00007610ff607816 */ /* 0x002fc40000000060 */
[----:B---3--:R-:W-:-:S04]  /*17b70*/  @!P2 LOP3.LUT R83, R83, R82, RZ, 0x3c, !PT ;  /* 0x000000525353a212 */ /* 0x008fc800078e3cff */
[----:B------:R-:W-:-:S04]  /*17b80*/  @!P2 LOP3.LUT R82, R83, R82, RZ, 0x3c, !PT ;  /* 0x000000525352a212 */ /* 0x000fc800078e3cff */
[----:B------:R-:W-:-:S05]  /*17b90*/  @!P2 LOP3.LUT R83, R83, R82, RZ, 0x3c, !PT ;  /* 0x000000525353a212 */ /* 0x000fca00078e3cff */
[----:B------:R1:W3:Y:S04]  /*17ba0*/  @!P2 LDG.E.U8 R96, desc[UR18][R82.64] ;  /* 0x000000125260a981 */ /* 0x0002e8000c1e1100 */
[----:B------:R-:W1:Y:S04]  /*17bb0*/  LDL R82, [R1+0x340] ;  /* 0x0003400001527983 */ /* 0x000e680000100800 */
[----:B------:R-:W1:Y:S01]  /*17bc0*/  LDL R83, [R1+0x344] ;  /* 0x0003440001537983 */ /* 0x000e620000100800 */
[----:B--2---:R-:W-:Y:S02]  /*17bd0*/  PRMT R95, RZ, 0x7610, R95 ;  /* 0x00007610ff5f7816 */ /* 0x004fe4000000005f */
[----:B-1----:R-:W-:-:S04]  /*17be0*/  @!P2 LOP3.LUT R83, R83, R82, RZ, 0x3c, !PT ;  /* 0x000000525353a212 */ /* 0x002fc800078e3cff */
[----:B------:R-:W-:-:S04]  /*17bf0*/  @!P2 LOP3.LUT R82, R83, R82, RZ, 0x3c, !PT ;  /* 0x000000525352a212 */ /* 0x000fc800078e3cff */
[----:B------:R-:W-:-:S05]  /*17c00*/  @!P2 LOP3.LUT R83, R83, R82, RZ, 0x3c, !PT ;  /* 0x000000525353a212 */ /* 0x000fca00078e3cff */
[----:B------:R1:W2:Y:S04]  /*17c10*/  @!P2 LDG.E.U8 R95, desc[UR18][R82.64] ;  /* 0x00000012525fa981 */ /* 0x0002a8000c1e1100 */
[----:B------:R-:W1:Y:S04]  /*17c20*/  LDL R82, [R1+0x204] ;  /* 0x0002040001527983 */ /* 0x000e680000100800 */
[----:B------:R-:W1:Y:S01]  /*17c30*/  LDL R83, [R1+0x354] ;  /* 0x0003540001537983 */ /* 0x000e620000100800 */
[----:B0-----:R-:W-:Y:S02]  /*17c40*/  PRMT R94, RZ, 0x7610, R94 ;  /* 0x00007610ff5e7816 */ /* 0x001fe4000000005e */
[----:B-1----:R-:W-:-:S04]  /*17c50*/  @!P2 LOP3.LUT R83, R83, R82, RZ, 0x3c, !PT ;  /* 0x000000525353a212 */ /* 0x002fc800078e3cff */
[----:B------:R-:W-:-:S04]  /*17c60*/  @!P2 LOP3.LUT R82, R83, R82, RZ, 0x3c, !PT ;  /* 0x000000525352a212 */ /* 0x000fc800078e3cff */
[----:B------:R-:W-:-:S05]  /*17c70*/  @!P2 LOP3.LUT R83, R83, R82, RZ, 0x3c, !PT ;  /* 0x000000525353a212 */ /* 0x000fca00078e3cff */
        /* <DEDUP_REMOVED lines=8> */
[----:B------:R-:W2:Y:S01]  /*17d00*/  LDL R83, [R1+0x190] ;  /* 0x0001900001537983 */ /* 0x000ea20000100800 */
[----:B0-----:R-:W-:-:S03]  /*17d10*/  @!P2 IMAD.MOV.U32 R82, RZ, RZ, R37 ;  /* 0x000000ffff52a224 */ /* 0x001fc600078e0025 */
[----:B------:R0:W-:Y:S04]  /*17d20*/  STS.U8 [R38+UR8+0x7100], R92 ;  /* 0x0071005c26007988 */ /* 0x0001e80008000008 */
[----:B------:R-:W3:Y:S01]  /*17d30*/  LDL.LU R37, [R1+0x58c] ;  /* 0x00058c0001257983 */ /* 0x000ee20000300800 */
        /* <DEDUP_REMOVED lines=51> */
[----:B------:R-:W0:Y:S01]  /*18070*/  LDL R83, [R1+0x28c] ;  /* 0x00028c0001537983 */ /* 0x000e220000100800 */
[----:B------:R-:W-:Y:S01]  /*18080*/  PRMT R108, RZ, 0x7610, R108 ;  /* 0x00007610ff6c7816 */ /* 0x000fe2000000006c */
        /* <DEDUP_REMOVED lines=8> */
[----:B------:R-:W-:-:S05]  /*18110*/  LOP3.LUT R39, R39, 0x30, RZ, 0x3c, !PT ;  /* 0x0000003027277812 */ /* 0x000fca00078e3cff */
[----:B------:R1:W-:Y:S02]  /*18120*/  STS.U8 [R39+UR8+0x4180], R153 ;  /* 0x0041809927007988 */ /* 0x0003e40008000008 */
[----:B-1----:R-:W-:Y:S02]  /*18130*/  PRMT R153, RZ, 0x7610, R153 ;  /* 0x00007610ff997816 */ /* 0x002fe40000000099 */
        /* <DEDUP_REMOVED lines=48> */
[----:B------:R1:W-:Y:S04]  /*18440*/  STS.U8 [R39+UR8+0x7180], R156 ;  /* 0x0071809c27007988 */ /* 0x0003e80008000008 */
[----:B------:R0:W-:Y:S02]  /*18450*/  STS.U8 [R39+UR8+0x5580], R139 ;  /* 0x0055808b27007988 */ /* 0x0001e40008000008 */
[----:B0-----:R-:W-:-:S04]  /*18460*/  @!P2 LOP3.LUT R83, R83, R82, RZ, 0x3c, !PT ;  /* 0x000000525353a212 */ /* 0x001fc800078e3cff */
[----:B------:R-:W-:-:S04]  /*18470*/  @!P2 LOP3.LUT R82, R83, R82, RZ, 0x3c, !PT ;  /* 0x000000525352a212 */ /* 0x000fc800078e3cff */
[----:B------:R-:W-:-:S05]  /*18480*/  @!P2 LOP3.LUT R83, R83, R82, RZ, 0x3c, !PT ;  /* 0x000000525353a212 */ /* 0x000fca00078e3cff */
[----:B------:R0:W2:Y:S04]  /*18490*/  @!P2 LDG.E.U8 R165, desc[UR18][R82.64] ;  /* 0x0000001252a5a981 */ /* 0x0000a8000c1e1100 */
[----:B------:R-:W2:Y:S04]  /*184a0*/  LDL.LU R83, [R1+0x5a4] ;  /* 0x0005a40001537983 */ /* 0x000ea80000300800 */
[----:B-1----:R-:W2:Y:S04]  /*184b0*/  LDL.LU R156, [R1+0x5ac] ;  /* 0x0005ac00019c7983 */ /* 0x002ea80000300800 */
[----:B------:R-:W2:Y:S01]  /*184c0*/  LDL.LU R139, [R1+0x5b0] ;  /* 0x0005b000018b7983 */ /* 0x000ea20000300800 */
[----:B0-----:R-:W0:Y:S03]  /*184d0*/  S2R R82, SR_TID.X ;  /* 0x0000000000527919 */ /* 0x001e260000002100 */
[----:B------:R0:W-:Y:S04]  /*184e0*/  STS.U8 [R39+UR8+0x5180], R158 ;  /* 0x0051809e27007988 */ /* 0x0001e80008000008 */
[----:B---3--:R-:W-:Y:S04]  /*184f0*/  STS.U8 [R39+UR8+0x6180], R37 ;  /* 0x0061802527007988 */ /* 0x008fe80008000008 */
[----:B------:R-:W-:Y:S04]  /*18500*/  STS.U8 [R39+UR8+0x7580], R138 ;  /* 0x0075808a27007988 */ /* 0x000fe80008000008 */
[----:B------:R-:W-:Y:S04]  /*18510*/  STS.U8 [R39+UR8+0x5980], R123 ;  /* 0x0059807b27007988 */ /* 0x000fe80008000008 */
[----:B------:R-:W-:Y:S04]  /*18520*/  STS.U8 [R39+UR8+0x7980], R122 ;  /* 0x0079807a27007988 */ /* 0x000fe80008000008 */
[----:B------:R-:W-:Y:S01]  /*18530*/  STS.U8 [R39+UR8+0x5d80], R75 ;  /* 0x005d804b27007988 */ /* 0x000fe20008000008 */
[----:B0-----:R-:W-:-:S04]  /*18540*/  LOP3.LUT R158, R82, 0x7f, RZ, 0xc0, !PT ;  /* 0x0000007f529e7812 */ /* 0x001fc800078ec0ff */
[C---:B------:R-:W-:Y:S01]  /*18550*/  LOP3.LUT R82, R158.reuse, 0x40, RZ, 0x3c, !PT ;  /* 0x000000409e527812 */ /* 0x040fe200078e3cff */
[----:B------:R-:W-:Y:S04]  /*18560*/  STS.U8 [R39+UR8+0x7d80], R74 ;  /* 0x007d804a27007988 */ /* 0x000fe80008000008 */
[----:B--2---:R-:W-:Y:S04]  /*18570*/  STS.U8 [R82+UR8+0x4200], R139 ;  /* 0x0042008b52007988 */ /* 0x004fe80008000008 */
[----:B------:R-:W-:Y:S04]  /*18580*/  STS.U8 [R82+UR8+0x6200], R156 ;  /* 0x0062009c52007988 */ /* 0x000fe80008000008 */
[----:B------:R0:W-:Y:S04]  /*18590*/  STS.U8 [R82+UR8+0x4600], R30 ;  /* 0x0046001e52007988 */ /* 0x0001e80008000008 */
[----:B------:R1:W-:Y:S04]  /*185a0*/  STS.U8 [R82+UR8+0x6600], R22 ;  /* 0x0066001652007988 */ /* 0x0003e80008000008 */
[----:B0-----:R0:W5:Y:S04]  /*185b0*/  LDL.LU R30, [R1+0xc38] ;  /* 0x000c3800011e7983 */ /* 0x0011680000300800 */
[----:B-1----:R-:W2:Y:S04]  /*185c0*/  LDL.LU R22, [R1+0xc34] ;  /* 0x000c340001167983 */ /* 0x002ea80000300800 */
[----:B------:R1:W-:Y:S04]  /*185d0*/  STS.U8 [R82+UR8+0x4a00], R27 ;  /* 0x004a001b52007988 */ /* 0x0003e80008000008 */
[----:B------:R3:W-:Y:S04]  /*185e0*/  STS.U8 [R82+UR8+0x6a00], R28 ;  /* 0x006a001c52007988 */ /* 0x0007e80008000008 */
[----:B------:R-:W-:Y:S04]  /*185f0*/  STS.U8 [R82+UR8+0x4e00], R25 ;  /* 0x004e001952007988 */ /* 0x000fe80008000008 */
[----:B------:R-:W-:Y:S01]  /*18600*/  STS.U8 [R82+UR8+0x6e00], R26 ;  /* 0x006e001a52007988 */ /* 0x000fe20008000008 */
[----:B------:R-:W-:-:S03]  /*18610*/  LOP3.LUT R74, R158, 0x50, RZ, 0x3c, !PT ;  /* 0x000000509e4a7812 */ /* 0x000fc600078e3cff */
        /* <DEDUP_REMOVED lines=9> */
[----:B-1----:R1:W5:Y:S04]  /*186b0*/  LDL.LU R27, [R1+0xc30] ;  /* 0x000c3000011b7983 */ /* 0x0023680000300800 */
[----:B---3--:R1:W5:Y:S01]  /*186c0*/  LDL.LU R28, [R1+0xc2c] ;  /* 0x000c2c00011c7983 */ /* 0x0083620000300800 */
[----:B0-----:R-:W0:Y:S03]  /*186d0*/  S2R R83, SR_TID.X ;  /* 0x0000000000537919 */ /* 0x001e260000002100 */
[----:B------:R1:W5:Y:S04]  /*186e0*/  LDL.LU R25, [R1+0xc28] ;  /* 0x000c280001197983 */ /* 0x0003680000300800 */
[----:B------:R1:W5:Y:S01]  /*186f0*/  LDL.LU R26, [R1+0xc24] ;  /* 0x000c2400011a7983 */ /* 0x0003620000300800 */
[----:B0-----:R-:W-:-:S04]  /*18700*/  LOP3.LUT R83, R83, 0x7f, RZ, 0xc0, !PT ;  /* 0x0000007f53537812 */ /* 0x001fc800078ec0ff */
[C---:B------:R-:W-:Y:S02]  /*18710*/  LOP3.LUT R73, R83.reuse, 0x60, RZ, 0x3c, !PT ;  /* 0x0000006053497812 */ /* 0x040fe400078e3cff */
[----:B------:R-:W-:Y:S01]  /*18720*/  LOP3.LUT R72, R83, 0x70, RZ, 0x3c, !PT ;  /* 0x0000007053487812 */ /* 0x000fe200078e3cff */
[----:B--2---:R0:W-:Y:S04]  /*18730*/  STS.U8 [R74+UR8+0x6280], R22 ;  /* 0x006280164a007988 */ /* 0x0041e80008000008 */
[----:B------:R2:W-:Y:S04]  /*18740*/  STS.U8 [R74+UR8+0x4680], R24 ;  /* 0x004680184a007988 */ /* 0x0005e80008000008 */
[----:B------:R3:W-:Y:S04]  /*18750*/  STS.U8 [R74+UR8+0x6680], R21 ;  /* 0x006680154a007988 */ /* 0x0007e80008000008 */
[----:B------:R0:W-:Y:S04]  /*18760*/  STS.U8 [R74+UR8+0x4a80], R23 ;  /* 0x004a80174a007988 */ /* 0x0001e80008000008 */
[----:B------:R0:W-:Y:S04]  /*18770*/  STS.U8 [R74+UR8+0x6a80], R18 ;  /* 0x006a80124a007988 */ /* 0x0001e80008000008 */
[----:B------:R0:W-:Y:S04]  /*18780*/  STS.U8 [R74+UR8+0x4e80], R20 ;  /* 0x004e80144a007988 */ /* 0x0001e80008000008 */
        /* <DEDUP_REMOVED lines=10> */
[----:B------:R1:W-:Y:S04]  /*18830*/  STS.U8 [R73+UR8+0x6300], R14 ;  /* 0x0063000e49007988 */ /* 0x0003e80008000008 */
[----:B0-----:R0:W5:Y:S04]  /*18840*/  LDL.LU R22, [R1+0xc20] ;  /* 0x000c200001167983 */ /* 0x0011680000300800 */
[----:B------:R0:W-:Y:S04]  /*18850*/  STS.U8 [R73+UR8+0x4700], R16 ;  /* 0x0047001049007988 */ /* 0x0001e80008000008 */
[----:B--2---:R2:W5:Y:S04]  /*18860*/  LDL.LU R24, [R1+0xc1c] ;  /* 0x000c1c0001187983 */ /* 0x0045680000300800 */
[----:B------:R0:W-:Y:S04]  /*18870*/  STS.U8 [R73+UR8+0x6700], R13 ;  /* 0x0067000d49007988 */ /* 0x0001e80008000008 */
[----:B---3--:R2:W5:Y:S04]  /*18880*/  LDL.LU R21, [R1+0xc18] ;  /* 0x000c180001157983 */ /* 0x0085680000300800 */
[----:B------:R3:W-:Y:S04]  /*18890*/  STS.U8 [R73+UR8+0x4b00], R15 ;  /* 0x004b000f49007988 */ /* 0x0007e80008000008 */
[----:B------:R2:W5:Y:S04]  /*188a0*/  LDL.LU R23, [R1+0xc14] ;  /* 0x000c140001177983 */ /* 0x0005680000300800 */
[----:B------:R0:W-:Y:S04]  /*188b0*/  STS.U8 [R73+UR8+0x6b00], R10 ;  /* 0x006b000a49007988 */ /* 0x0001e80008000008 */
[----:B------:R2:W5:Y:S04]  /*188c0*/  LDL.LU R18, [R1+0xc10] ;  /* 0x000c100001127983 */ /* 0x0005680000300800 */
[----:B------:R0:W-:Y:S04]  /*188d0*/  STS.U8 [R73+UR8+0x4f00], R12 ;  /* 0x004f000c49007988 */ /* 0x0001e80008000008 */
[----:B------:R2:W5:Y:S04]  /*188e0*/  LDL.LU R20, [R1+0xc0c] ;  /* 0x000c0c0001147983 */ /* 0x0005680000300800 */
[----:B------:R0:W-:Y:S04]  /*188f0*/  STS.U8 [R73+UR8+0x6f00], R9 ;  /* 0x006f000949007988 */ /* 0x0001e80008000008 */
[----:B------:R2:W5:Y:S04]  /*18900*/  LDL.LU R17, [R1+0xc08] ;  /* 0x000c080001117983 */ /* 0x0005680000300800 */
[----:B------:R-:W-:Y:S04]  /*18910*/  STS.U8 [R73+UR8+0x5300], R149 ;  /* 0x0053009549007988 */ /* 0x000fe80008000008 */
[----:B-1----:R2:W5:Y:S04]  /*18920*/  LDL.LU R19, [R1+0xc04] ;  /* 0x000c040001137983 */ /* 0x0025680000300800 */
[----:B------:R-:W-:Y:S04]  /*18930*/  STS.U8 [R73+UR8+0x7300], R148 ;  /* 0x0073009449007988 */ /* 0x000fe80008000008 */
[----:B------:R2:W5:Y:S04]  /*18940*/  LDL.LU R14, [R1+0xc00] ;  /* 0x000c0000010e7983 */ /* 0x0005680000300800 */
[----:B------:R-:W-:Y:S04]  /*18950*/  STS.U8 [R73+UR8+0x5700], R133 ;  /* 0x0057008549007988 */ /* 0x000fe80008000008 */
[----:B0-----:R2:W5:Y:S04]  /*18960*/  LDL.LU R16, [R1+0xbfc] ;  /* 0x000bfc0001107983 */ /* 0x0015680000300800 */
[----:B------:R-:W-:Y:S04]  /*18970*/  STS.U8 [R73+UR8+0x7700], R130 ;  /* 0x0077008249007988 */ /* 0x000fe80008000008 */
[----:B------:R2:W5:Y:S04]  /*18980*/  LDL.LU R13, [R1+0xbf8] ;  /* 0x000bf800010d7983 */ /* 0x0005680000300800 */
[----:B------:R-:W-:Y:S04]  /*18990*/  STS.U8 [R73+UR8+0x5b00], R112 ;  /* 0x005b007049007988 */ /* 0x000fe80008000008 */
[----:B---3--:R2:W5:Y:S04]  /*189a0*/  LDL.LU R15, [R1+0xbf4] ;  /* 0x000bf400010f7983 */ /* 0x0085680000300800 */
[----:B------:R-:W-:Y:S04]  /*189b0*/  STS.U8 [R73+UR8+0x7b00], R111 ;  /* 0x007b006f49007988 */ /* 0x000fe80008000008 */
[----:B------:R2:W5:Y:S04]  /*189c0*/  LDL.LU R10, [R1+0xbf0] ;  /* 0x000bf000010a7983 */ /* 0x0005680000300800 */
[----:B------:R-:W-:Y:S04]  /*189d0*/  STS.U8 [R73+UR8+0x5f00], R69 ;  /* 0x005f004549007988 */ /* 0x000fe80008000008 */
[----:B------:R2:W5:Y:S04]  /*189e0*/  LDL.LU R12, [R1+0xbec] ;  /* 0x000bec00010c7983 */ /* 0x0005680000300800 */
[----:B------:R-:W-:Y:S04]  /*189f0*/  STS.U8 [R73+UR8+0x7f00], R68 ;  /* 0x007f004449007988 */ /* 0x000fe80008000008 */
[----:B------:R2:W5:Y:S04]  /*18a00*/  LDL.LU R9, [R1+0xbe8] ;  /* 0x000be80001097983 */ /* 0x0005680000300800 */
[----:B------:R0:W-:Y:S04]  /*18a10*/  STS.U8 [R72+UR8+0x4380], R11 ;  /* 0x0043800b48007988 */ /* 0x0001e80008000008 */
[----:B------:R1:W-:Y:S04]  /*18a20*/  STS.U8 [R72+UR8+0x6380], R5 ;  /* 0x0063800548007988 */ /* 0x0003e80008000008 */
[----:B------:R3:W-:Y:S04]  /*18a30*/  STS.U8 [R72+UR8+0x4780], R7 ;  /* 0x0047800748007988 */ /* 0x0007e80008000008 */
[----:B0-----:R2:W5:Y:S04]  /*18a40*/  LDL.LU R11, [R1+0xbe4] ;  /* 0x000be400010b7983 */ /* 0x0015680000300800 */
[----:B-1----:R2:W5:Y:S04]  /*18a50*/  LDL.LU R5, [R1+0xbe0] ;  /* 0x000be00001057983 */ /* 0x0025680000300800 */
[----:B---3--:R2:W5:Y:S04]  /*18a60*/  LDL.LU R7, [R1+0xbdc] ;  /* 0x000bdc0001077983 */ /* 0x0085680000300800 */
        /* <DEDUP_REMOVED lines=8> */
[----:B0-----:R2:W5:Y:S04]  /*18af0*/  LDL.LU R2, [R1+0xbcc] ;  /* 0x000bcc0001027983 */ /* 0x0015680000300800 */
[----:B-1----:R2:W5:Y:S01]  /*18b00*/  LDL.LU R0, [R1+0xbc8] ;  /* 0x000bc80001007983 */ /* 0x0025620000300800 */
[----:B------:R-:W0:Y:S01]  /*18b10*/  S2R R83, SR_TID.X ;  /* 0x0000000000537919 */ /* 0x000e220000002100 */
[----:B------:R-:W1:Y:S02]  /*18b20*/  S2R R37, SR_TID.X ;  /* 0x0000000000257919 */ /* 0x000e640000002100 */
[----:B------:R2:W-:Y:S04]  /*18b30*/  STS.U8 [R72+UR8+0x5380], R146 ;  /* 0x0053809248007988 */ /* 0x0005e80008000008 */
[----:B------:R2:W-:Y:S04]  /*18b40*/  STS.U8 [R72+UR8+0x7380], R144 ;  /* 0x0073809048007988 */ /* 0x0005e80008000008 */
[----:B------:R2:W-:Y:S04]  /*18b50*/  STS.U8 [R72+UR8+0x5780], R128 ;  /* 0x0057808048007988 */ /* 0x0005e80008000008 */
[----:B------:R2:W-:Y:S04]  /*18b60*/  STS.U8 [R72+UR8+0x7780], R126 ;  /* 0x0077807e48007988 */ /* 0x0005e80008000008 */
[----:B------:R2:W-:Y:S04]  /*18b70*/  STS.U8 [R72+UR8+0x5b80], R110 ;  /* 0x005b806e48007988 */ /* 0x0005e80008000008 */
[----:B------:R2:W-:Y:S01]  /*18b80*/  STS.U8 [R72+UR8+0x7b80], R109 ;  /* 0x007b806d48007988 */ /* 0x0005e20008000008 */
[----:B0-----:R-:W-:-:S03]  /*18b90*/  LOP3.LUT R83, R83, 0x7f, RZ, 0xc0, !PT ;  /* 0x0000007f53537812 */ /* 0x001fc600078ec0ff */
[----:B------:R2:W-:Y:S04]  /*18ba0*/  STS.U8 [R72+UR8+0x5f80], R67 ;  /* 0x005f804348007988 */ /* 0x0005e80008000008 */
[----:B------:R2:W-:Y:S04]  /*18bb0*/  STS.U8 [R72+UR8+0x7f80], R66 ;  /* 0x007f804248007988 */ /* 0x0005e80008000008 */
[----:B------:R2:W-:Y:S04]  /*18bc0*/  STS.U8 [R83+UR8+0xa000], R65 ;  /* 0x00a0004153007988 */ /* 0x0005e80008000008 */
[----:B------:R2:W-:Y:S04]  /*18bd0*/  STS.U8 [R83+UR8+0xa200], R64 ;  /* 0x00a2004053007988 */ /* 0x0005e80008000008 */
[----:B------:R2:W-:Y:S04]  /*18be0*/  STS.U8 [R83+UR8+0xa400], R63 ;  /* 0x00a4003f53007988 */ /* 0x0005e80008000008 */
[----:B------:R2:W-:Y:S01]  /*18bf0*/  STS.U8 [R83+UR8+0xa600], R62 ;  /* 0x00a6003e53007988 */ /* 0x0005e20008000008 */
[----:B-1----:R-:W-:-:S03]  /*18c00*/  LOP3.LUT R37, R37, 0x7f, RZ, 0xc0, !PT ;  /* 0x0000007f25257812 */ /* 0x002fc600078ec0ff */
[----:B------:R2:W-:Y:S04]  /*18c10*/  STS.U8 [R83+UR8+0xa800], R61 ;  /* 0x00a8003d53007988 */ /* 0x0005e80008000008 */
[----:B------:R2:W-:Y:S04]  /*18c20*/  STS.U8 [R83+UR8+0xaa00], R60 ;  /* 0x00aa003c53007988 */ /* 0x0005e80008000008 */
[----:B------:R2:W-:Y:S04]  /*18c30*/  STS.U8 [R83+UR8+0xac00], R59 ;  /* 0x00ac003b53007988 */ /* 0x0005e80008000008 */
[----:B------:R2:W-:Y:S01]  /*18c40*/  STS.U8 [R83+UR8+0xae00], R58 ;  /* 0x00ae003a53007988 */ /* 0x0005e20008000008 */
[----:B------:R-:W-:-:S03]  /*18c50*/  LOP3.LUT R37, R37, 0x10, RZ, 0x3c, !PT ;  /* 0x0000001025257812 */ /* 0x000fc600078e3cff */
[----:B------:R2:W-:Y:S04]  /*18c60*/  STS.U8 [R83+UR8+0xb000], R57 ;  /* 0x00b0003953007988 */ /* 0x0005e80008000008 */
        /* <DEDUP_REMOVED lines=15> */
[----:B----4-:R2:W-:Y:S04]  /*18d60*/  STS.U8 [R37+UR8+0xb080], R41 ;  /* 0x00b0802925007988 */ /* 0x0105e80008000008 */
        /* <DEDUP_REMOVED lines=38> */
[----:B------:R2:W-:Y:S01]  /*18fd0*/  STS.U8 [R39+UR8+0xbf80], R165 ;  /* 0x00bf80a527007988 */ /* 0x0005e20008000008 */
[----:B------:R0:W-:Y:S06]  /*18fe0*/  MEMBAR.ALL.CTA ;  /* 0x0000000000007992 */ /* 0x0001ec0000008000 */
[----:B0-----:R-:W0:Y:S02]  /*18ff0*/  FENCE.VIEW.ASYNC.S ;  /* 0x00000000000073c6 */ /* 0x001e240000000000 */
[----:B0-----:R-:W-:Y:S01]  /*19000*/  BAR.SYNC.DEFER_BLOCKING 0x0 ;  /* 0x0000000000007b1d */ /* 0x001fe20000010000 */
[----:B------:R-:W-:-:S04]  /*19010*/  ULEA UR10, UR17, UR8, 0x3 ;  /* 0x00000008110a7291 */ /* 0x000fc8000f8e18ff */
[----:B------:R-:W-:Y:S01]  /*19020*/  UIADD3 UR10, UPT, UPT, UR10, 0xc000, URZ ;  /* 0x0000c0000a0a7890 */ /* 0x000fe2000fffe0ff */
[----:B------:R-:W-:Y:S01]  /*19030*/  UMOV UR4, UR5 ;  /* 0x0000000500047c82 */ /* 0x000fe20008000000 */
[----:B------:R-:W-:-:S00]  /*19040*/  MEMBAR.ALL.CTA ;  /* 0x0000000000007992 */ /* 0x000fc00000008000 */
[----:B------:R-:W-:Y:S06]  /*19050*/  MEMBAR.ALL.GPU ;  /* 0x0000000000007992 */ /* 0x000fec000000a000 */
[----:B------:R-:W-:-:S00]  /*19060*/  ERRBAR ;  /* 0x00000000000079ab */ /* 0x000fc00000000000 */
[----:B------:R-:W-:Y:S08]  /*19070*/  CGAERRBAR ;  /* 0x00000000000075ab */ /* 0x000ff00000000000 */
[----:B------:R-:W-:Y:S06]  /*19080*/  UCGABAR_ARV ;  /* 0x00000000000079c7 */ /* 0x000fec0008000000 */
[----:B------:R-:W-:Y:S01]  /*19090*/  UCGABAR_WAIT ;  /* 0x0000000000007dc7 */ /* 0x000fe20008000000 */
[----:B------:R-:W-:Y:S01]  /*190a0*/  CCTL.IVALL ;  /* 0x00000000ff00798f */ /* 0x000fe20002000000 */
[----:B--2---:R-:W-:Y:S05]  /*190b0*/  @P1 BRA `(.L_x_15) ;  /* 0x0000000000481947 */ /* 0x004fea0003800000 */
[----:B------:R-:W-:Y:S02]  /*190c0*/  UIADD3 UR5, UPT, UPT, UR20, 0x100, URZ ;  /* 0x0000010014057890 */ /* 0x000fe4000fffe0ff */
[----:B------:R-:W-:Y:S01]  /*190d0*/  UIADD3 UR27, UPT, UPT, UR20, 0x100, URZ ;  /* 0x00000100141b7890 */ /* 0x000fe2000fffe0ff */
[----:B------:R-:W-:Y:S01]  /*190e0*/  UMOV UR15, 0x40004040 ;  /* 0x40004040000f7882 */ /* 0x000fe20000000000 */
[----:B------:R-:W-:Y:S01]  /*190f0*/  UMOV UR30, 0x0 ;  /* 0x00000000001e7882 */ /* 0x000fe20000000000 */
[----:B------:R-:W-:Y:S01]  /*19100*/  UMOV UR31, 0x10408490 ;  /* 0x10408490001f7882 */ /* 0x000fe20000000000 */
[----:B------:R-:W-:Y:S01]  /*19110*/  UMOV UR32, 0x0 ;  /* 0x0000000000207882 */ /* 0x000fe20000000000 */
[----:B------:R-:W-:Y:S01]  /*19120*/  UMOV UR33, 0x10408490 ;  /* 0x1040849000217882 */ /* 0x000fe20000000000 */
[----:B------:R-:W-:Y:S01]  /*19130*/  UMOV UR34, 0x0 ;  /* 0x0000000000227882 */ /* 0x000fe20000000000 */
[----:B------:R-:W-:Y:S01]  /*19140*/  UMOV UR35, 0x10408490 ;  /* 0x1040849000237882 */ /* 0x000fe20000000000 */
[----:B------:R0:W-:Y:S01]  /*19150*/  UTCQMMA.2CTA gdesc[UR14], gdesc[UR6], tmem[UR20], tmem[UR30], idesc[UR31], UPT ;  /* 0x00ff1e060e0075ea */ /* 0x0001e2000ba00314 */
[----:B------:R-:W-:Y:S01]  /*19160*/  UMOV UR36, 0x0 ;  /* 0x0000000000247882 */ /* 0x000fe20000000000 */
[----:B------:R-:W-:Y:S01]  /*19170*/  UMOV UR37, 0x10408490 ;  /* 0x1040849000257882 */ /* 0x000fe20000000000 */
[----:B------:R0:W-:Y:S01]  /*19180*/  UTCQMMA.2CTA gdesc[UR28], gdesc[UR12], tmem[UR20], tmem[UR32], idesc[UR33], UPT ;  /* 0x00ff200c1c0075ea */ /* 0x0001e2000ba00314 */
[----:B------:R-:W-:Y:S01]  /*19190*/  UMOV UR38, 0x3 ;  /* 0x0000000300267882 */ /* 0x000fe20000000000 */
[----:B------:R0:W-:Y:S01]  /*191a0*/  UTCQMMA.2CTA gdesc[UR22], gdesc[UR6], tmem[UR5], tmem[UR34], idesc[UR35], UPT ;  /* 0x00ff2206160075ea */ /* 0x0001e2000ba00305 */
[----:B------:R0:W-:Y:S01]  /*191b0*/  UTCQMMA.2CTA gdesc[UR24], gdesc[UR12], tmem[UR27], tmem[UR36], idesc[UR37], UPT ;  /* 0x00ff240c180075ea */ /* 0x0001e2000ba0031b */
[----:B------:R0:W-:Y:S01]  /*191c0*/  UTCBAR.2CTA.MULTICAST [UR10], URZ, UR38 ;  /* 0x000000ff0a0073e9 */ /* 0x0001e20008200826 */
[----:B------:R-:W-:Y:S01]  /*191d0*/  NOP ;  /* 0x0000000000007918 */ /* 0x000fe20000000000 */
.L_x_15:
[----:B------:R-:W2:Y:S04]  /*191e0*/  LDL R41, [R1+0x5cc] ;  /* 0x0005cc0001297983 */ /* 0x000ea80000100800 */
[----:B------:R-:W2:Y:S01]  /*191f0*/  LDL.LU R40, [R1+0x5a8] ;  /* 0x0005a80001287983 */ /* 0x000ea20000300800 */
[----:B------:R-:W-:-:S04]  /*19200*/  UIADD3 UR17, UPT, UPT, UR17, 0x1, URZ ;  /* 0x0000000111117890 */ /* 0x000fc8000fffe0ff */
[----:B------:R-:W-:-:S04]  /*19210*/  UISETP.GT.AND UP1, UPT, UR17, 0x1, UPT ;  /* 0x000000011100788c */ /* 0x000fc8000bf24270 */
[----:B0-----:R-:W-:Y:S02]  /*19220*/  USEL UR5, URZ, 0x1, !UP1 ;  /* 0x00000001ff057887 */ /* 0x001fe4000c800000 */
[----:B------:R-:W-:Y:S02]  /*19230*/  USEL UR17, UR17, URZ, !UP1 ;  /* 0x000000ff11117287 */ /* 0x000fe4000c800000 */
[----:B------:R-:W-:Y:S01]  /*19240*/  ULOP3.LUT UR5, UR4, UR5, URZ, 0x3c, !UPT ;  /* 0x0000000504057292 */ /* 0x000fe2000f8e3cff */
[----:B--2---:R-:W-:Y:S02]  /*19250*/  ISETP.NE.U32.AND P2, PT, R40, R41, PT ;  /* 0x000000292800720c */ /* 0x004fe40003f45070 */
[----:B------:R-:W2:Y:S01]  /*19260*/  LDL.LU R41, [R1+0x5b4] ;  /* 0x0005b40001297983 */ /* 0x000ea20000300800 */
[----:B------:R-:W-:-:S03]  /*19270*/  IMAD.U32 R40, RZ, RZ, UR4 ;  /* 0x00000004ff287e24 */ /* 0x000fc6000f8e00ff */
[----:B--2---:R0:W-:Y:S07]  /*19280*/  STL [R1+0x5a8], R41 ;  /* 0x0005a82901007387 */ /* 0x0041ee0000100800 */
[----:B------:R-:W-:Y:S05]  /*19290*/  @P2 BRA `(.L_x_16) ;  /* 0xffffff5c00202947 */ /* 0x000fea000383ffff */
.L_x_13:
[----:B0-----:R-:W0:Y:S01]  /*192a0*/  LDC R41, c[0x0][0x3a0] ;  /* 0x0000e800ff297b82 */ /* 0x001e220000000800 */
[----:B------:R-:W1:Y:S01]  /*192b0*/  LDCU UR11, c[0x0][0x39c] ;  /* 0x00007380ff0b77ac */ /* 0x000e620008000800 */
[----:B------:R-:W2:Y:S06]  /*192c0*/  LDCU UR5, c[0x0][0x39c] ;  /* 0x00007380ff0577ac */ /* 0x000eac0008000800 */
[----:B------:R-:W3:Y:S01]  /*192d0*/  LDC R134, c[0x0][0x3b4] ;  /* 0x0000ed00ff867b82 */ /* 0x000ee20000000800 */
[----:B------:R-:W4:Y:S01]  /*192e0*/  LDCU.64 UR6, c[0x0][0x398] ;  /* 0x00007300ff0677ac */ /* 0x000f220008000a00 */
[----:B------:R-:W0:Y:S02]  /*192f0*/  LDCU.128 UR12, c[0x0][0x390] ;  /* 0x00007200ff0c77ac */ /* 0x000e240008000c00 */
[----:B0-----:R-:W-:-:S05]  /*19300*/  VIADD R41, R41, 0x3f ;  /* 0x0000003f29297836 */ /* 0x001fca0000000000 */
[----:B------:R-:W-:-:S13]  /*19310*/  ISETP.GE.AND P1, PT, R41, 0x40, PT ;  /* 0x000000402900780c */ /* 0x000fda0003f26270 */
[----:B-1234-:R-:W-:Y:S05]  /*19320*/  @!P1 BRA `(.L_x_17) ;  /* 0x0000000000109947 */ /* 0x01efea0003800000 */
[----:B------:R-:W-:-:S06]  /*19330*/  USHF.L.U32 UR4, UR4, 0x1f, URZ ;  /* 0x0000001f04047899 */ /* 0x000fcc00080006ff */
[----:B-----5:R-:W-:-:S04]  /*19340*/  IMAD.U32 R4, RZ, RZ, UR4 ;  /* 0x00000004ff047e24 */ /* 0x020fc8000f8e00ff */
[----:B------:R-:W0:Y:S02]  /*19350*/  SYNCS.PHASECHK.TRANS64.TRYWAIT P1, [UR10], R4 ;  /* 0x00000004ff0075a7 */ /* 0x000e24000802110a */
[----:B0-----:R-:W-:Y:S05]  /*19360*/  @!P1 BRA `(.L_x_18) ;  /* 0x0000017400b49947 */ /* 0x001fea0003800000 */
.L_x_17:
[----:B------:R-:W-:Y:S01]  /*19370*/  BAR.SYNC.DEFER_BLOCKING 0x0 ;  /* 0x0000000000007b1d */ /* 0x000fe20000010000 */
[----:B-----5:R-:W-:Y:S02]  /*19380*/  IMAD R135, R2, R134, RZ ;  /* 0x0000008602877224 */ /* 0x020fe400078e02ff */
[----:B------:R-:W-:Y:S02]  /*19390*/  VIADD R6, R0, 0x3 ;  /* 0x0000000300067836 */ /* 0x000fe40000000000 */
[----:B------:R-:W-:Y:S01]  /*193a0*/  IMAD R134, R134, 0x80, R135 ;  /* 0x0000008086867824 */ /* 0x000fe200078e0287 */
[----:B------:R-:W0:Y:S01]  /*193b0*/  LDCU UR21, c[0x0][0x3b8] ;  /* 0x00007700ff1577ac */ /* 0x000e220008000800 */
[----:B------:R-:W-:Y:S01]  /*193c0*/  VIADD R4, R0, 0x1 ;  /* 0x0000000100047836 */ /* 0x000fe20000000000 */
[----:B------:R-:W-:Y:S01]  /*193d0*/  ISETP.GE.AND P2, PT, R6, UR5, PT ;  /* 0x0000000506007c0c */ /* 0x000fe2000bf46270 */
[----:B------:R-:W-:Y:S01]  /*193e0*/  VIADD R5, R0, 0x2 ;  /* 0x0000000200057836 */ /* 0x000fe20000000000 */
[----:B------:R-:W-:Y:S01]  /*193f0*/  IADD3 R133, P5, PT, R134, UR12, RZ ;  /* 0x0000000c86857c10 */ /* 0x000fe2000ffbe0ff */
[----:B------:R-:W-:Y:S01]  /*19400*/  VIADD R7, R0, 0x6 ;  /* 0x0000000600077836 */ /* 0x000fe20000000000 */
[----:B------:R-:W-:Y:S01]  /*19410*/  ISETP.GE.AND P1, PT, R4, UR15, PT ;  /* 0x0000000f04007c0c */ /* 0x000fe2000bf26270 */
[----:B------:R-:W1:Y:S01]  /*19420*/  LDCU.64 UR28, c[0x0][0x398] ;  /* 0x00007300ff1c77ac */ /* 0x000e620008000a00 */
[----:B------:R-:W-:-:S02]  /*19430*/  IADD3 R132, P6, PT, R135, UR12, RZ ;  /* 0x0000000c87847c10 */ /* 0x000fc4000ffde0ff */
[----:B------:R-:W-:Y:S01]  /*19440*/  LEA.HI.X.SX32 R134, R134, UR13, 0x1, P5 ;  /* 0x0000000d86867c11 */ /* 0x000fe2000a8f0eff */
[----:B------:R-:W2:Y:S01]  /*19450*/  LDCU.64 UR30, c[0x0][0x398] ;  /* 0x00007300ff1e77ac */ /* 0x000ea20008000a00 */
[----:B------:R-:W-:Y:S02]  /*19460*/  LEA.HI.X.SX32 R135, R135, UR13, 0x1, P6 ;  /* 0x0000000d87877c11 */ /* 0x000fe4000b0f0eff */
[----:B------:R-:W-:Y:S01]  /*19470*/  ISETP.GE.AND P4, PT, R5, UR7, PT ;  /* 0x0000000705007c0c */ /* 0x000fe2000bf86270 */
[----:B------:R-:W3:Y:S01]  /*19480*/  LDCU.64 UR4, c[0x0][0x398] ;  /* 0x00007300ff0477ac */ /* 0x000ee20008000a00 */
[----:B------:R-:W-:Y:S01]  /*19490*/  ISETP.GE.AND P3, PT, R7, UR11, PT ;  /* 0x0000000b07007c0c */ /* 0x000fe2000bf66270 */
[----:B------:R-:W4:Y:S02]  /*194a0*/  @!P0 SYNCS.CCTL.IV [UR8+0xc000] ;  /* 0x00c00000ff0089b1 */ /* 0x000f240008000008 */
[----:B----4-:R-:W-:Y:S01]  /*194b0*/  BAR.SYNC.DEFER_BLOCKING 0x0 ;  /* 0x0000000000007b1d */ /* 0x010fe20000010000 */
[----:B0-----:R-:W-:-:S04]  /*194c0*/  IMAD R6, R0, UR21, RZ ;  /* 0x0000001500067c24 */ /* 0x001fc8000f8e02ff */
[----:B------:R-:W-:Y:S01]  /*194d0*/  VIADD R5, R6, UR21 ;  /* 0x0000001506057c36 */ /* 0x000fe20008000000 */
[----:B------:R-:W0:Y:S01]  /*194e0*/  LDCU UR10, c[0x0][0x39c] ;  /* 0x00007380ff0a77ac */ /* 0x000e220008000800 */
[----:B------:R-:W4:Y:S03]  /*194f0*/  LDTM.x64 R12, tmem[UR9] ;  /* 0x00000009000c79ee */ /* 0x000f260008340000 */
[----:B------:R-:W-:Y:S01]  /*19500*/  SHF.R.S32.HI R7, RZ, 0x1f, R5 ;  /* 0x0000001fff077819 */ /* 0x000fe20000011405 */
[----:B------:R-:W0:Y:S01]  /*19510*/  LDCU.64 UR12, c[0x0][0x398] ;  /* 0x00007300ff0c77ac */ /* 0x000e220008000a00 */
[----:B------:R-:W0:Y:S01]  /*19520*/  LDCU.64 UR16, c[0x0][0x398] ;  /* 0x00007300ff1077ac */ /* 0x000e220008000a00 */
[----:B------:R-:W0:Y:S01]  /*19530*/  LDCU.64 UR22, c[0x0][0x398] ;  /* 0x00007300ff1677ac */ /* 0x000e220008000a00 */
[----:B------:R-:W0:Y:S01]  /*19540*/  LDCU.64 UR24, c[0x0][0x398] ;  /* 0x00007300ff1877ac */ /* 0x000e220008000a00 */
[----:B------:R-:W0:Y:S01]  /*19550*/  @!P0 SYNCS.CCTL.IV [UR8+0xc008] ;  /* 0x00c00800ff0089b1 */ /* 0x000e220008000008 */
[----:B------:R-:W0:Y:S01]  /*19560*/  LDCU.64 UR26, c[0x0][0x398] ;  /* 0x00007300ff1a77ac */ /* 0x000e220008000a00 */
[----:B----4-:R-:W-:Y:S01]  /*19570*/  STL.64 [R1+0x508], R14 ;  /* 0x0005080e01007387 */ /* 0x010fe20000100a00 */
[----:B------:R-:W-:-:S02]  /*19580*/  IMAD.MOV.U32 R11, RZ, RZ, R12 ;  /* 0x000000ffff0b7224 */ /* 0x000fc400078e000c */
[----:B------:R-:W-:Y:S01]  /*19590*/  IMAD.MOV.U32 R9, RZ, RZ, R13 ;  /* 0x000000ffff097224 */ /* 0x000fe200078e000d */
[----:B------:R-:W-:Y:S04]  /*195a0*/  STL.64 [R1+0x510], R16 ;  /* 0x0005101001007387 */ /* 0x000fe80000100a00 */
[----:B------:R-:W-:Y:S01]  /*195b0*/  STL.64 [R1+0x518], R18 ;  /* 0x0005181201007387 */ /* 0x000fe20000100a00 */
[----:B------:R-:W-:-:S03]  /*195c0*/  F2FP.SATFINITE.E5M2.F32.PACK_AB_MERGE_C R9, R9, R11, RZ ;  /* 0x0000000b0909723e */ /* 0x000fc600048060ff */
[----:B------:R-:W-:Y:S04]  /*195d0*/  STL.64 [R1+0x520], R20 ;  /* 0x0005201401007387 */ /* 0x000fe80000100a00 */
        /* <DEDUP_REMOVED lines=26> */
[----:B------:R4:W-:Y:S02]  /*19780*/  STL.64 [R1+0x5f8], R74 ;  /* 0x0005f84a01007387 */ /* 0x0009e40000100a00 */
[----:B----4-:R-:W4:Y:S02]  /*19790*/  LDTM.x64 R68, tmem[UR9+0x40] ;  /* 0x00004009004479ee */ /* 0x010f240008340000 */
[----:B----4-:R-:W-:Y:S04]  /*197a0*/  STL.64 [R1+0x400], R68 ;  /* 0x0004004401007387 */ /* 0x010fe80000100a00 */
[----:B------:R-:W-:Y:S04]  /*197b0*/  STL.64 [R1+0x408], R70 ;  /* 0x0004084601007387 */ /* 0x000fe80000100a00 */
[----:B------:R-:W-:Y:S04]  /*197c0*/  STL.64 [R1+0x410], R72 ;  /* 0x0004104801007387 */ /* 0x000fe80000100a00 */
[----:B------:R4:W-:Y:S04]  /*197d0*/  STL.64 [R1+0x418], R74 ;  /* 0x0004184a01007387 */ /* 0x0009e80000100a00 */
[----:B------:R-:W-:Y:S04]  /*197e0*/  STL.64 [R1+0x420], R76 ;  /* 0x0004204c01007387 */ /* 0x000fe80000100a00 */
[----:B------:R-:W-:Y:S04]  /*197f0*/  STL.64 [R1+0x428], R78 ;  /* 0x0004284e01007387 */ /* 0x000fe80000100a00 */
[----:B------:R-:W-:Y:S04]  /*19800*/  STL.64 [R1+0x430], R80 ;  /* 0x0004305001007387 */ /* 0x000fe80000100a00 */
[----:B------:R-:W-:Y:S04]  /*19810*/  STL.64 [R1+0x438], R82 ;  /* 0x0004385201007387 */ /* 0x000fe80000100a00 */
[----:B------:R-:W-:Y:S01]  /*19820*/  STL.64 [R1+0x440], R84 ;  /* 0x0004405401007387 */ /* 0x000fe20000100a00 */
[----:B----4-:R-:W4:Y:S03]  /*19830*/  LDTM.x64 R12, tmem[UR9+0x80] ;  /* 0x00008009000c79ee */ /* 0x010f260008340000 */
        /* <DEDUP_REMOVED lines=23> */
[----:B----4-:R-:W-:Y:S04]  /*199b0*/  STL.64 [R1+0x300], R12 ;  /* 0x0003000c01007387 */ /* 0x010fe80000100a00 */
        /* <DEDUP_REMOVED lines=47> */
[----:B------:R-:W-:Y:S01]  /*19cb0*/  STL.64 [R1+0x270], R96 ;  /* 0x0002706001007387 */ /* 0x000fe20000100a00 */
[----:B----4-:R-:W-:-:S03]  /*19cc0*/  IMAD.MOV.U32 R10, RZ, RZ, R12 ;  /* 0x000000ffff0a7224 */ /* 0x010fc600078e000c */
[----:B------:R-:W-:Y:S01]  /*19cd0*/  STL.64 [R1+0x278], R98 ;  /* 0x0002786201007387 */ /* 0x000fe20000100a00 */
[----:B------:R-:W-:Y:S01]  /*19ce0*/  IMAD.MOV.U32 R8, RZ, RZ, R13 ;  /* 0x000000ffff087224 */ /* 0x000fe200078e000d */
[----:B------:R-:W-:Y:S02]  /*19cf0*/  IADD3 R12, P5, PT, R6, R133, RZ ;  /* 0x00000085060c7210 */ /* 0x000fe40007fbe0ff */
[----:B------:R-:W-:Y:S02]  /*19d00*/  STL.64 [R1+0x280], R100 ;  /* 0x0002806401007387 */ /* 0x000fe40000100a00 */
[----:B------:R-:W-:Y:S02]  /*19d10*/  F2FP.SATFINITE.E5M2.F32.PACK_AB_MERGE_C R4, R8, R10, RZ ;  /* 0x0000000a0804723e */ /* 0x000fe400048060ff */
[----:B------:R-:W-:Y:S01]  /*19d20*/  STL.64 [R1+0x288], R102 ;  /* 0x0002886601007387 */ /* 0x000fe20000100a00 */
[----:B------:R-:W-:Y:S02]  /*19d30*/  SHF.R.S32.HI R8, RZ, 0x1f, R6 ;  /* 0x0000001fff087819 */ /* 0x000fe40000011406 */
[----:B------:R-:W-:Y:S01]  /*19d40*/  IADD3 R10, P6, PT, R6, R132, RZ ;  /* 0x00000084060a7210 */ /* 0x000fe20007fde0ff */
[----:B------:R-:W-:Y:S02]  /*19d50*/  STL.64 [R1+0x290], R104 ;  /* 0x0002906801007387 */ /* 0x000fe40000100a00 */
[----:B------:R-:W-:-:S02]  /*19d60*/  IMAD.X R13, R8, 0x1, R134, P5 ;  /* 0x00000001080d7824 */ /* 0x000fc400028e0686 */
[----:B------:R-:W-:Y:S01]  /*19d70*/  STL.64 [R1+0x298], R106 ;  /* 0x0002986a01007387 */ /* 0x000fe20000100a00 */
[----:B------:R-:W-:-:S03]  /*19d80*/  IMAD.X R11, R8, 0x1, R135, P6 ;  /* 0x00000001080b7824 */ /* 0x000fc600030e0687 */
        /* <DEDUP_REMOVED lines=12> */
[----:B------:R4:W-:Y:S04]  /*19e50*/  STL.64 [R1+0x108], R14 ;  /* 0x0001080e01007387 */ /* 0x0009e80000100a00 */
[----:B------:R-:W-:Y:S04]  /*19e60*/  STL.64 [R1+0x110], R16 ;  /* 0x0001101001007387 */ /* 0x000fe80000100a00 */
[----:B------:R-:W-:Y:S04]  /*19e70*/  STL.64 [R1+0x118], R18 ;  /* 0x0001181201007387 */ /* 0x000fe80000100a00 */
[----:B------:R-:W-:Y:S01]  /*19e80*/  STL.64 [R1+0x120], R20 ;  /* 0x0001201401007387 */ /* 0x000fe20000100a00 */
[----:B----4-:R-:W-:-:S03]  /*19e90*/  IADD3 R14, P6, PT, R5, R132, RZ ;  /* 0x00000084050e7210 */ /* 0x010fc60007fde0ff */
[----:B------:R-:W-:Y:S02]  /*19ea0*/  STL.64 [R1+0x128], R22 ;  /* 0x0001281601007387 */ /* 0x000fe40000100a00 */
[----:B------:R-:W-:Y:S02]  /*19eb0*/  IMAD.X R15, R7, 0x1, R135, P6 ;  /* 0x00000001070f7824 */ /* 0x000fe400030e0687 */
        /* <DEDUP_REMOVED lines=26> */
[----:B------:R4:W-:Y:S04]  /*1a060*/  STL [R1+0x734], R4 ;  /* 0x0007340401007387 */ /* 0x0009e80000100800 */
[----:B------:R0:W-:Y:S04]  /*1a070*/  STL.64 [R1+0x6d8], R12 ;  /* 0x0006d80c01007387 */ /* 0x0001e80000100a00 */
[----:B------:R1:W-:Y:S01]  /*1a080*/  STL.64 [R1+0x708], R14 ;  /* 0x0007080e01007387 */ /* 0x0003e20000100a00 */
[----:B----4-:R-:W-:-:S05]  /*1a090*/  VIADD R4, R5, UR21 ;  /* 0x0000001505047c36 */ /* 0x010fca0008000000 */
[----:B------:R-:W-:Y:S02]  /*1a0a0*/  SHF.R.S32.HI R6, RZ, 0x1f, R4 ;  /* 0x0000001fff067819 */ /* 0x000fe40000011404 */
[----:B0-----:R-:W-:Y:S01]  /*1a0b0*/  IADD3 R12, P5, PT, R5, R133, RZ ;  /* 0x00000085050c7210 */ /* 0x001fe20007fbe0ff */
[C---:B------:R-:W-:Y:S01]  /*1a0c0*/  VIADD R5, R4.reuse, UR21 ;  /* 0x0000001504057c36 */ /* 0x040fe20008000000 */
[----:B-1----:R-:W-:-:S03]  /*1a0d0*/  IADD3 R14, P6, PT, R4, R132, RZ ;  /* 0x00000084040e7210 */ /* 0x002fc60007fde0ff */
[----:B------:R-:W-:Y:S01]  /*1a0e0*/  IMAD.X R13, R7, 0x1, R134, P5 ;  /* 0x00000001070d7824 */ /* 0x000fe200028e0686 */
[----:B------:R-:W-:Y:S01]  /*1a0f0*/  SHF.R.S32.HI R7, RZ, 0x1f, R5 ;  /* 0x0000001fff077819 */ /* 0x000fe20000011405 */
[----:B------:R-:W-:-:S03]  /*1a100*/  IMAD.X R15, R6, 0x1, R135, P6 ;  /* 0x00000001060f7824 */ /* 0x000fc600030e0687 */
[----:B------:R0:W-:Y:S02]  /*1a110*/  STL.64 [R1+0x700], R12 ;  /* 0x0007000c01007387 */ /* 0x0001e40000100a00 */
[----:B0-----:R-:W-:Y:S01]  /*1a120*/  IADD3 R12, P5, PT, R4, R133, RZ ;  /* 0x00000085040c7210 */ /* 0x001fe20007fbe0ff */
[----:B------:R-:W-:-:S04]  /*1a130*/  VIADD R4, R5, UR21 ;  /* 0x0000001505047c36 */ /* 0x000fc80008000000 */
[----:B------:R-:W-:Y:S01]  /*1a140*/  IMAD.X R13, R6, 0x1, R134, P5 ;  /* 0x00000001060d7824 */ /* 0x000fe200028e0686 */
[----:B------:R-:W-:Y:S02]  /*1a150*/  SHF.R.S32.HI R6, RZ, 0x1f, R4 ;  /* 0x0000001fff067819 */ /* 0x000fe40000011404 */
[----:B------:R-:W-:Y:S01]  /*1a160*/  ISETP.GE.AND P5, PT, R2, UR14, PT ;  /* 0x0000000e02007c0c */ /* 0x000fe2000bfa6270 */
[----:B------:R-:W0:Y:S01]  /*1a170*/  LDCU UR14, c[0x0][0x39c] ;  /* 0x00007380ff0e77ac */ /* 0x000e220008000800 */
[----:B------:R1:W-:Y:S02]  /*1a180*/  STL.64 [R1+0x6d0], R12 ;  /* 0x0006d00c01007387 */ /* 0x0003e40000100a00 */
[----:B------:R-:W-:Y:S02]  /*1a190*/  ISETP.LT.AND P5, PT, R0, UR29, !P5 ;  /* 0x0000001d00007c0c */ /* 0x000fe4000efa1270 */
[----:B------:R4:W-:Y:S01]  /*1a1a0*/  STL.64 [R1+0x6f8], R14 ;  /* 0x0006f80e01007387 */ /* 0x0009e20000100a00 */
[----:B-1----:R-:W-:-:S02]  /*1a1b0*/  IADD3 R12, P6, PT, R5, R132, RZ ;  /* 0x00000084050c7210 */ /* 0x002fc40007fde0ff */
[----:B----4-:R-:W-:-:S03]  /*1a1c0*/  IADD3 R14, P0, PT, R4, R132, RZ ;  /* 0x00000084040e7210 */ /* 0x010fc60007f1e0ff */
[--C-:B------:R-:W-:Y:S02]  /*1a1d0*/  IMAD.X R13, R7, 0x1, R135.reuse, P6 ;  /* 0x00000001070d7824 */ /* 0x100fe400030e0687 */
[----:B------:R-:W-:-:S03]  /*1a1e0*/  IMAD.X R15, R6, 0x1, R135, P0 ;  /* 0x00000001060f7824 */ /* 0x000fc600000e0687 */
[----:B------:R1:W-:Y:S02]  /*1a1f0*/  STL.64 [R1+0x6c8], R12 ;  /* 0x0006c80c01007387 */ /* 0x0003e40000100a00 */
[----:B-1----:R-:W-:Y:S01]  /*1a200*/  IADD3 R12, P6, PT, R5, R133, RZ ;  /* 0x00000085050c7210 */ /* 0x002fe20007fde0ff */
[----:B------:R-:W-:-:S04]  /*1a210*/  VIADD R5, R4, UR21 ;  /* 0x0000001504057c36 */ /* 0x000fc80008000000 */
[----:B------:R-:W-:Y:S01]  /*1a220*/  IMAD.X R13, R7, 0x1, R134, P6 ;  /* 0x00000001070d7824 */ /* 0x000fe200030e0686 */
[----:B------:R-:W-:-:S04]  /*1a230*/  SHF.R.S32.HI R7, RZ, 0x1f, R5 ;  /* 0x0000001fff077819 */ /* 0x000fc80000011405 */
[----:B------:R1:W-:Y:S04]  /*1a240*/  STL.64 [R1+0x500], R12 ;  /* 0x0005000c01007387 */ /* 0x0003e80000100a00 */
[----:B------:R4:W-:Y:S01]  /*1a250*/  STL.64 [R1+0x6c0], R14 ;  /* 0x0006c00e01007387 */ /* 0x0009e20000100a00 */
[----:B-1----:R-:W-:Y:S01]  /*1a260*/  IADD3 R12, P6, PT, R4, R133, RZ ;  /* 0x00000085040c7210 */ /* 0x002fe20007fde0ff */
[C---:B------:R-:W-:Y:S01]  /*1a270*/  VIADD R4, R5.reuse, UR21 ;  /* 0x0000001505047c36 */ /* 0x040fe20008000000 */
[----:B----4-:R-:W-:-:S03]  /*1a280*/  IADD3 R14, P0, PT, R5, R132, RZ ;  /* 0x00000084050e7210 */ /* 0x010fc60007f1e0ff */
[----:B------:R-:W-:Y:S01]  /*1a290*/  IMAD.X R13, R6, 0x1, R134, P6 ;  /* 0x00000001060d7824 */ /* 0x000fe200030e0686 */
[----:B------:R-:W-:Y:S01]  /*1a2a0*/  SHF.R.S32.HI R6, RZ, 0x1f, R4 ;  /* 0x0000001fff067819 */ /* 0x000fe20000011404 */
[----:B------:R-:W-:-:S03]  /*1a2b0*/  IMAD.X R15, R7, 0x1, R135, P0 ;  /* 0x00000001070f7824 */ /* 0x000fc600000e0687 */
[----:B------:R1:W-:Y:S02]  /*1a2c0*/  STL.64 [R1+0x6a8], R12 ;  /* 0x0006a80c01007387 */ /* 0x0003e40000100a00 */
[----:B-1----:R-:W-:Y:S01]  /*1a2d0*/  IADD3 R12, P6, PT, R5, R133, RZ ;  /* 0x00000085050c7210 */ /* 0x002fe20007fde0ff */
[----:B------:R-:W-:-:S04]  /*1a2e0*/  VIADD R5, R4, UR21 ;  /* 0x0000001504057c36 */ /* 0x000fc80008000000 */
[--C-:B------:R-:W-:Y:S01]  /*1a2f0*/  IMAD.X R13, R7, 0x1, R134.reuse, P6 ;  /* 0x00000001070d7824 */ /* 0x100fe200030e0686 */
[----:B------:R-:W-:Y:S02]  /*1a300*/  IADD3 R140, P6, PT, R4, R133, RZ ;  /* 0x00000085048c7210 */ /* 0x000fe40007fde0ff */
[----:B------:R-:W-:Y:S02]  /*1a310*/  SHF.R.S32.HI R7, RZ, 0x1f, R5 ;  /* 0x0000001fff077819 */ /* 0x000fe40000011405 */
[----:B------:R1:W-:Y:S01]  /*1a320*/  STL.64 [R1+0x670], R12 ;  /* 0x0006700c01007387 */ /* 0x0003e20000100a00 */
[----:B------:R-:W-:-:S03]  /*1a330*/  IMAD.X R141, R6, 0x1, R134, P6 ;  /* 0x00000001068d7824 */ /* 0x000fc600030e0686 */
[----:B------:R-:W-:Y:S04]  /*1a340*/  STL.64 [R1+0x6a0], R14 ;  /* 0x0006a00e01007387 */ /* 0x000fe80000100a00 */
[----:B------:R4:W-:Y:S01]  /*1a350*/  STL [R1+0xe1c], R140 ;  /* 0x000e1c8c01007387 */ /* 0x0009e20000100800 */
[----:B-1----:R-:W-:-:S03]  /*1a360*/  IADD3 R12, P0, PT, R4, R132, RZ ;  /* 0x00000084040c7210 */ /* 0x002fc60007f1e0ff */
[----:B------:R-:W-:Y:S01]  /*1a370*/  STL [R1+0xe18], R141 ;  /* 0x000e188d01007387 */ /* 0x000fe20000100800 */
[C---:B------:R-:W-:Y:S02]  /*1a380*/  VIADD R4, R5.reuse, UR21 ;  /* 0x0000001505047c36 */ /* 0x040fe40008000000 */
[--C-:B------:R-:W-:Y:S01]  /*1a390*/  IMAD.X R13, R6, 0x1, R135.reuse, P0 ;  /* 0x00000001060d7824 */ /* 0x100fe200000e0687 */
[----:B------:R-:W-:Y:S02]  /*1a3a0*/  IADD3 R164, P0, PT, R5, R132, RZ ;  /* 0x0000008405a47210 */ /* 0x000fe40007f1e0ff */
[----:B------:R-:W-:Y:S02]  /*1a3b0*/  SHF.R.S32.HI R6, RZ, 0x1f, R4 ;  /* 0x0000001fff067819 */ /* 0x000fe40000011404 */
[----:B------:R1:W-:Y:S01]  /*1a3c0*/  STL.64 [R1+0x100], R12 ;  /* 0x0001000c01007387 */ /* 0x0003e20000100a00 */
[----:B------:R-:W-:Y:S01]  /*1a3d0*/  IMAD.X R165, R7, 0x1, R135, P0 ;  /* 0x0000000107a57824 */ /* 0x000fe200000e0687 */
[----:B----4-:R-:W-:-:S02]  /*1a3e0*/  PRMT R140, R9, 0x9910, RZ ;  /* 0x00009910098c7816 */ /* 0x010fc400000000ff */
[----:B-1----:R-:W-:Y:S01]  /*1a3f0*/  IADD3 R12, P6, PT, R5, R133, RZ ;  /* 0x00000085050c7210 */ /* 0x002fe20007fde0ff */
[----:B------:R-:W-:-:S04]  /*1a400*/  VIADD R5, R4, UR21 ;  /* 0x0000001504057c36 */ /* 0x000fc80008000000 */
[--C-:B------:R-:W-:Y:S01]  /*1a410*/  IMAD.X R13, R7, 0x1, R134.reuse, P6 ;  /* 0x00000001070d7824 */ /* 0x100fe200030e0686 */
[----:B------:R-:W-:Y:S02]  /*1a420*/  IADD3 R142, P6, PT, R4, R133, RZ ;  /* 0x00000085048e7210 */ /* 0x000fe40007fde0ff */
[----:B------:R-:W-:Y:S02]  /*1a430*/  SHF.R.S32.HI R7, RZ, 0x1f, R5 ;  /* 0x0000001fff077819 */ /* 0x000fe40000011405 */
[----:B------:R1:W-:Y:S01]  /*1a440*/  STL.64 [R1+0x698], R12 ;  /* 0x0006980c01007387 */ /* 0x0003e20000100a00 */
[----:B------:R-:W-:Y:S01]  /*1a450*/  IMAD.X R143, R6, 0x1, R134, P6 ;  /* 0x00000001068f7824 */ /* 0x000fe200030e0686 */
[----:B-1----:R-:W-:Y:S01]  /*1a460*/  IADD3 R12, P0, PT, R4, R132, RZ ;  /* 0x00000084040c7210 */ /* 0x002fe20007f1e0ff */
[----:B------:R-:W-:-:S04]  /*1a470*/  VIADD R4, R5, UR21 ;  /* 0x0000001505047c36 */ /* 0x000fc80008000000 */
[--C-:B------:R-:W-:Y:S01]  /*1a480*/  IMAD.X R13, R6, 0x1, R135.reuse, P0 ;  /* 0x00000001060d7824 */ /* 0x100fe200000e0687 */
[----:B------:R-:W-:Y:S02]  /*1a490*/  IADD3 R14, P0, PT, R5, R132, RZ ;  /* 0x00000084050e7210 */ /* 0x000fe40007f1e0ff */
[----:B------:R-:W-:Y:S02]  /*1a4a0*/  SHF.R.S32.HI R6, RZ, 0x1f, R4 ;  /* 0x0000001fff067819 */ /* 0x000fe40000011404 */
[----:B------:R1:W-:Y:S01]  /*1a4b0*/  STL.64 [R1+0x690], R12 ;  /* 0x0006900c01007387 */ /* 0x0003e20000100a00 */
[----:B------:R-:W-:-:S05]  /*1a4c0*/  IMAD.X R15, R7, 0x1, R135, P0 ;  /* 0x00000001070f7824 */ /* 0x000fca00000e0687 */
[----:B------:R4:W-:Y:S01]  /*1a4d0*/  STL.64 [R1+0x688], R14 ;  /* 0x0006880e01007387 */ /* 0x0009e20000100a00 */
[----:B-1----:R-:W-:Y:S01]  /*1a4e0*/  IADD3 R12, P6, PT, R5, R133, RZ ;  /* 0x00000085050c7210 */ /* 0x002fe20007fde0ff */
[----:B------:R-:W-:-:S04]  /*1a4f0*/  VIADD R5, R4, UR21 ;  /* 0x0000001504057c36 */ /* 0x000fc80008000000 */
[----:B------:R-:W-:Y:S01]  /*1a500*/  IMAD.X R13, R7, 0x1, R134, P6 ;  /* 0x00000001070d7824 */ /* 0x000fe200030e0686 */
[----:B----4-:R-:W-:Y:S02]  /*1a510*/  IADD3 R14, P0, PT, R4, R132, RZ ;  /* 0x00000084040e7210 */ /* 0x010fe40007f1e0ff */
        /* <DEDUP_REMOVED lines=15> */
[-C--:B----4-:R-:W-:Y:S02]  /*1a610*/  IADD3 R14, P0, PT, R4, R132.reuse, RZ ;  /* 0x00000084040e7210 */ /* 0x090fe40007f1e0ff */
[----:B------:R-:W-:Y:S02]  /*1a620*/  SHF.R.S32.HI R7, RZ, 0x1f, R5 ;  /* 0x0000001fff077819 */ /* 0x000fe40000011405 */
[----:B------:R1:W-:Y:S01]  /*1a630*/  STL.64 [R1+0x668], R12 ;  /* 0x0006680c01007387 */ /* 0x0003e20000100a00 */
[----:B------:R-:W-:Y:S01]  /*1a640*/  IMAD.X R15, R6, 0x1, R135, P0 ;  /* 0x00000001060f7824 */ /* 0x000fe200000e0687 */
[----:B------:R-:W-:-:S04]  /*1a650*/  IADD3 R162, P0, PT, R5, R132, RZ ;  /* 0x0000008405a27210 */ /* 0x000fc80007f1e0ff */
[----:B------:R-:W-:Y:S01]  /*1a660*/  STL.64 [R1+0x660], R14 ;  /* 0x0006600e01007387 */ /* 0x000fe20000100a00 */
[----:B------:R-:W-:Y:S01]  /*1a670*/  IMAD.X R163, R7, 0x1, R135, P0 ;  /* 0x0000000107a37824 */ /* 0x000fe200000e0687 */
[----:B-1----:R-:W-:Y:S01]  /*1a680*/  IADD3 R12, P6, PT, R4, R133, RZ ;  /* 0x00000085040c7210 */ /* 0x002fe20007fde0ff */
[----:B------:R-:W-:-:S04]  /*1a690*/  VIADD R4, R5, UR21 ;  /* 0x0000001505047c36 */ /* 0x000fc80008000000 */
[----:B------:R-:W-:Y:S01]  /*1a6a0*/  IMAD.X R13, R6, 0x1, R134, P6 ;  /* 0x00000001060d7824 */ /* 0x000fe200030e0686 */
[-C--:B------:R-:W-:Y:S01]  /*1a6b0*/  IADD3 R160, P6, PT, R5, R133.reuse, RZ ;  /* 0x0000008505a07210 */ /* 0x080fe20007fde0ff */
[C---:B------:R-:W-:Y:S01]  /*1a6c0*/  VIADD R5, R4.reuse, UR21 ;  /* 0x0000001504057c36 */ /* 0x040fe20008000000 */
[----:B------:R-:W-:Y:S02]  /*1a6d0*/  SHF.R.S32.HI R6, RZ, 0x1f, R4 ;  /* 0x0000001fff067819 */ /* 0x000fe40000011404 */
[----:B------:R1:W-:Y:S01]  /*1a6e0*/  STL.64 [R1+0x658], R12 ;  /* 0x0006580c01007387 */ /* 0x0003e20000100a00 */
[--C-:B------:R-:W-:Y:S01]  /*1a6f0*/  IMAD.X R161, R7, 0x1, R134.reuse, P6 ;  /* 0x0000000107a17824 */ /* 0x100fe200030e0686 */
[C---:B------:R-:W-:Y:S02]  /*1a700*/  IADD3 R138, P6, PT, R4.reuse, R133, RZ ;  /* 0x00000085048a7210 */ /* 0x040fe40007fde0ff */
[----:B------:R-:W-:Y:S01]  /*1a710*/  IADD3 R158, P0, PT, R4, R132, RZ ;  /* 0x00000084049e7210 */ /* 0x000fe20007f1e0ff */
[----:B------:R-:W-:Y:S01]  /*1a720*/  VIADD R4, R5, UR21 ;  /* 0x0000001505047c36 */ /* 0x000fe20008000000 */
[----:B------:R-:W-:Y:S01]  /*1a730*/  SHF.R.S32.HI R7, RZ, 0x1f, R5 ;  /* 0x0000001fff077819 */ /* 0x000fe20000011405 */
[----:B------:R-:W-:-:S02]  /*1a740*/  IMAD.X R139, R6, 0x1, R134, P6 ;  /* 0x00000001068b7824 */ /* 0x000fc400030e0686 */
[--C-:B------:R-:W-:Y:S01]  /*1a750*/  IMAD.X R159, R6, 0x1, R135.reuse, P0 ;  /* 0x00000001069f7824 */ /* 0x100fe200000e0687 */
[C---:B------:R-:W-:Y:S02]  /*1a760*/  IADD3 R156, P0, PT, R5.reuse, R132, RZ ;  /* 0x00000084059c7210 */ /* 0x040fe40007f1e0ff */
[-C--:B-1----:R-:W-:Y:S01]  /*1a770*/  IADD3 R12, P6, PT, R5, R133.reuse, RZ ;  /* 0x00000085050c7210 */ /* 0x082fe20007fde0ff */
[C---:B------:R-:W-:Y:S01]  /*1a780*/  VIADD R5, R4.reuse, UR21 ;  /* 0x0000001504057c36 */ /* 0x040fe20008000000 */
[----:B------:R-:W-:Y:S01]  /*1a790*/  SHF.R.S32.HI R6, RZ, 0x1f, R4 ;  /* 0x0000001fff067819 */ /* 0x000fe20000011404 */
[C---:B------:R-:W-:Y:S02]  /*1a7a0*/  IMAD.X R157, R7.reuse, 0x1, R135, P0 ;  /* 0x00000001079d7824 */ /* 0x040fe400000e0687 */
[----:B------:R-:W-:Y:S01]  /*1a7b0*/  IMAD.X R13, R7, 0x1, R134, P6 ;  /* 0x00000001070d7824 */ /* 0x000fe200030e0686 */
[----:B------:R-:W-:Y:S02]  /*1a7c0*/  IADD3 R154, P6, PT, R4, R133, RZ ;  /* 0x00000085049a7210 */ /* 0x000fe40007fde0ff */
[----:B------:R-:W-:-:S02]  /*1a7d0*/  SHF.R.S32.HI R7, RZ, 0x1f, R5 ;  /* 0x0000001fff077819 */ /* 0x000fc40000011405 */
        /* <DEDUP_REMOVED lines=43> */
[----:B------:R-:W-:Y:S01]  /*1aa90*/  IMAD.X R151, R7, 0x1, R134, P6 ;  /* 0x0000000107977824 */ /* 0x000fe200030e0686 */
[----:B------:R-:W-:Y:S01]  /*1aaa0*/  IADD3 R136, P6, PT, R4, R133, RZ ;  /* 0x0000008504887210 */ /* 0x000fe20007fde0ff */
[----:B------:R-:W-:Y:S01]  /*1aab0*/  VIADD R5, R6, UR21 ;  /* 0x0000001506057c36 */ /* 0x000fe20008000000 */
[----:B------:R-:W-:Y:S02]  /*1aac0*/  SHF.R.S32.HI R7, RZ, 0x1f, R6 ;  /* 0x0000001fff077819 */ /* 0x000fe40000011406 */
[----:B------:R-:W-:Y:S01]  /*1aad0*/  IADD3 R148, P0, PT, R4, R132, RZ ;  /* 0x0000008404947210 */ /* 0x000fe20007f1e0ff */
[----:B------:R-:W-:-:S02]  /*1aae0*/  IMAD.X R137, R8, 0x1, R134, P6 ;  /* 0x0000000108897824 */ /* 0x000fc400030e0686 */
[----:B------:R-:W-:Y:S02]  /*1aaf0*/  VIADD R4, R5, UR21 ;  /* 0x0000001505047c36 */ /* 0x000fe40008000000 */
[----:B------:R-:W-:Y:S01]  /*1ab00*/  IMAD.X R149, R8, 0x1, R135, P0 ;  /* 0x0000000108957824 */ /* 0x000fe200000e0687 */
[-C--:B-1----:R-:W-:Y:S01]  /*1ab10*/  IADD3 R12, P6, PT, R6, R133.reuse, RZ ;  /* 0x00000085060c7210 */ /* 0x082fe20007fde0ff */
[----:B------:R-:W-:Y:S01]  /*1ab20*/  VIADD R141, R4, UR21 ;  /* 0x00000015048d7c36 */ /* 0x000fe20008000000 */
[----:B------:R-:W-:Y:S02]  /*1ab30*/  IADD3 R146, P0, PT, R6, R132, RZ ;  /* 0x0000008406927210 */ /* 0x000fe40007f1e0ff */
[----:B------:R-:W-:Y:S01]  /*1ab40*/  SHF.R.S32.HI R6, RZ, 0x1f, R5 ;  /* 0x0000001fff067819 */ /* 0x000fe20000011405 */
[C---:B------:R-:W-:Y:S02]  /*1ab50*/  IMAD.X R13, R7.reuse, 0x1, R134, P6 ;  /* 0x00000001070d7824 */ /* 0x040fe400030e0686 */
[----:B------:R-:W-:Y:S01]  /*1ab60*/  IMAD.X R147, R7, 0x1, R135, P0 ;  /* 0x0000000107937824 */ /* 0x000fe200000e0687 */
[----:B------:R-:W-:-:S02]  /*1ab70*/  IADD3 R144, P0, PT, R5, R133, RZ ;  /* 0x0000008505907210 */ /* 0x000fc40007f1e0ff */
[----:B------:R1:W-:Y:S03]  /*1ab80*/  STL.64 [R1+0x610], R12 ;  /* 0x0006100c01007387 */ /* 0x0003e60000100a00 */
[----:B------:R-:W-:Y:S01]  /*1ab90*/  IMAD.X R145, R6, 0x1, R134, P0 ;  /* 0x0000000106917824 */ /* 0x000fe200000e0686 */
[----:B-1----:R-:W-:Y:S02]  /*1aba0*/  IADD3 R12, P6, PT, R5, R132, RZ ;  /* 0x00000084050c7210 */ /* 0x002fe40007fde0ff */
[----:B------:R-:W-:-:S03]  /*1abb0*/  SHF.R.S32.HI R5, RZ, 0x1f, R4 ;  /* 0x0000001fff057819 */ /* 0x000fc60000011404 */
[----:B------:R-:W-:Y:S01]  /*1abc0*/  IMAD.X R13, R6, 0x1, R135, P6 ;  /* 0x00000001060d7824 */ /* 0x000fe200030e0687 */
[----:B------:R-:W-:-:S04]  /*1abd0*/  IADD3 R14, P6, PT, R4, R132, RZ ;  /* 0x00000084040e7210 */ /* 0x000fc80007fde0ff */
[----:B------:R1:W-:Y:S01]  /*1abe0*/  STL.64 [R1+0x608], R12 ;  /* 0x0006080c01007387 */ /* 0x0003e20000100a00 */
[----:B------:R-:W-:Y:S01]  /*1abf0*/  IMAD.X R15, R5, 0x1, R135, P6 ;  /* 0x00000001050f7824 */ /* 0x000fe200030e0687 */
[----:B------:R-:W-:-:S04]  /*1ac00*/  IADD3 R6, P6, PT, R141, R132, RZ ;  /* 0x000000848d067210 */ /* 0x000fc80007fde0ff */
[----:B------:R-:W-:Y:S01]  /*1ac10*/  STL.64 [R1+0x600], R14 ;  /* 0x0006000e01007387 */ /* 0x000fe20000100a00 */
[----:B-1----:R-:W-:Y:S02]  /*1ac20*/  IADD3 R12, P0, PT, R4, R133, RZ ;  /* 0x00000085040c7210 */ /* 0x002fe40007f1e0ff */
[----:B------:R-:W-:-:S03]  /*1ac30*/  SHF.R.S32.HI R4, RZ, 0x1f, R141 ;  /* 0x0000001fff047819 */ /* 0x000fc6000001148d */
[----:B------:R-:W-:Y:S01]  /*1ac40*/  IMAD.X R13, R5, 0x1, R134, P0 ;  /* 0x00000001050d7824 */ /* 0x000fe200000e0686 */
[----:B------:R-:W-:Y:S01]  /*1ac50*/  ISETP.GE.AND P0, PT, R3, UR6, PT ;  /* 0x0000000603007c0c */ /* 0x000fe2000bf06270 */
[----:B------:R-:W-:Y:S01]  /*1ac60*/  IMAD.X R7, R4, 0x1, R135, P6 ;  /* 0x0000000104077824 */ /* 0x000fe200030e0687 */
[----:B------:R-:W1:Y:S02]  /*1ac70*/  LDCU.64 UR6, c[0x0][0x398] ;  /* 0x00007300ff0677ac */ /* 0x000e640008000a00 */
[----:B------:R4:W-:Y:S01]  /*1ac80*/  STL.64 [R1+0x720], R12 ;  /* 0x0007200c01007387 */ /* 0x0009e20000100a00 */
[----:B--2---:R-:W-:-:S03]  /*1ac90*/  ISETP.LT.AND P0, PT, R0, UR31, !P0 ;  /* 0x0000001f00007c0c */ /* 0x004fc6000c701270 */
[----:B------:R2:W-:Y:S01]  /*1aca0*/  STL.64 [R1+0x718], R6 ;  /* 0x0007180601007387 */ /* 0x0005e20000100a00 */
[----:B----4-:R-:W4:Y:S01]  /*1acb0*/  LDTM.x64 R12, tmem[UR9+0x140] ;  /* 0x00014009000c79ee */ /* 0x010f220008340000 */
[----:B--2---:R-:W-:-:S05]  /*1acc0*/  IADD3 R6, P6, PT, R141, R133, RZ ;  /* 0x000000858d067210 */ /* 0x004fca0007fde0ff */
[----:B------:R-:W-:Y:S01]  /*1acd0*/  IMAD.X R7, R4, 0x1, R134, P6 ;  /* 0x0000000104077824 */ /* 0x000fe200030e0686 */
[----:B---3--:R-:W-:Y:S01]  /*1ace0*/  ISETP.LT.AND P6, PT, R2, UR4, !P1 ;  /* 0x0000000402007c0c */ /* 0x008fe2000cfc1270 */
[----:B------:R-:W2:Y:S03]  /*1acf0*/  LDCU UR4, c[0x0][0x39c] ;  /* 0x00007380ff0477ac */ /* 0x000ea60008000800 */
[----:B------:R-:W-:Y:S04]  /*1ad00*/  STL.64 [R1+0x710], R6 ;  /* 0x0007100601007387 */ /* 0x000fe80000100a00 */
[----:B----4-:R-:W-:Y:S04]  /*1ad10*/  STL.64 [R1], R12 ;  /* 0x0000000c01007387 */ /* 0x010fe80000100a00 */
        /* <DEDUP_REMOVED lines=31> */
[----:B---3--:R-:W3:Y:S02]  /*1af10*/  LDTM.x64 R68, tmem[UR9+0x180] ;  /* 0x00018009004479ee */ /* 0x008ee40008340000 */
[----:B---3--:R3:W-:Y:S04]  /*1af20*/  STL [R1+0xe00], R70 ;  /* 0x000e004601007387 */ /* 0x0087e80000100800 */
[----:B---3--:R-:W3:Y:S04]  /*1af30*/  LDL.LU R70, [R1+0x50c] ;  /* 0x00050c0001467983 */ /* 0x008ee80000300800 */
[----:B------:R4:W-:Y:S04]  /*1af40*/  STL.64 [R1+0xde0], R68 ;  /* 0x000de04401007387 */ /* 0x0009e80000100a00 */
[----:B----4-:R-:W4:Y:S04]  /*1af50*/  LDL.LU.64 R68, [R1+0x6d8] ;  /* 0x0006d80001447983 */ /* 0x010f280000300a00 */
[----:B------:R0:W-:Y:S04]  /*1af60*/  STL [R1+0xdd0], R71 ;  /* 0x000dd04701007387 */ /* 0x0001e80000100800 */
[----:B0-----:R-:W3:Y:S04]  /*1af70*/  LDL.LU R71, [R1+0x508] ;  /* 0x0005080001477983 */ /* 0x001ee80000300800 */
[----:B------:R0:W-:Y:S04]  /*1af80*/  STL.64 [R1+0xdc8], R72 ;  /* 0x000dc84801007387 */ /* 0x0001e80000100a00 */
[----:B0-----:R-:W4:Y:S04]  /*1af90*/  LDL.LU R73, [R1+0x734] ;  /* 0x0007340001497983 */ /* 0x001f280000300800 */
[----:B------:R0:W-:Y:S04]  /*1afa0*/  STL.64 [R1+0xdc0], R74 ;  /* 0x000dc04a01007387 */ /* 0x0001e80000100a00 */
[----:B0-----:R-:W2:Y:S01]  /*1afb0*/  LDL.LU.64 R74, [R1+0x708] ;  /* 0x00070800014a7983 */ /* 0x001ea20000300a00 */
[----:B------:R-:W-:-:S03]  /*1afc0*/  VIADD R72, R0, 0x4 ;  /* 0x0000000400487836 */ /* 0x000fc60000000000 */
[----:B------:R0:W-:Y:S04]  /*1afd0*/  STL.64 [R1+0xdb0], R76 ;  /* 0x000db04c01007387 */ /* 0x0001e80000100a00 */
[----:B------:R1:W-:Y:S04]  /*1afe0*/  STL.64 [R1+0xd98], R78 ;  /* 0x000d984e01007387 */ /* 0x0003e80000100a00 */
[----:B------:R-:W-:Y:S01]  /*1aff0*/  STL.64 [R1+0xd90], R80 ;  /* 0x000d905001007387 */ /* 0x000fe20000100a00 */
[----:B0-----:R-:W-:-:S03]  /*1b000*/  IMAD.MOV.U32 R77, RZ, RZ, R9 ;  /* 0x000000ffff4d7224 */ /* 0x001fc600078e0009 */
[----:B------:R-:W-:Y:S01]  /*1b010*/  STL.64 [R1+0xd88], R82 ;  /* 0x000d885201007387 */ /* 0x000fe20000100a00 */
[----:B-1----:R-:W-:-:S03]  /*1b020*/  IMAD.MOV.U32 R78, RZ, RZ, R10 ;  /* 0x000000ffff4e7224 */ /* 0x002fc600078e000a */
[----:B------:R-:W-:Y:S01]  /*1b030*/  STL.64 [R1+0xd80], R84 ;  /* 0x000d805401007387 */ /* 0x000fe20000100a00 */
[----:B------:R-:W-:Y:S02]  /*1b040*/  IMAD.MOV.U32 R79, RZ, RZ, R11 ;  /* 0x000000ffff4f7224 */ /* 0x000fe400078e000b */
[----:B------:R-:W0:Y:S01]  /*1b050*/  LDTM.x64 R4, tmem[UR9+0x1c0] ;  /* 0x0001c009000479ee */ /* 0x000e220008340000 */
[----:B------:R-:W-:Y:S01]  /*1b060*/  STL.64 [R1+0xd78], R86 ;  /* 0x000d785601007387 */ /* 0x000fe20000100a00 */
[----:B------:R-:W-:Y:S01]  /*1b070*/  NOP ;  /* 0x0000000000007918 */ /* 0x000fe20000000000 */
[----:B------:R-:W-:Y:S01]  /*1b080*/  ISETP.LT.AND P1, PT, R3, UR6, !P1 ;  /* 0x0000000603007c0c */ /* 0x000fe2000cf21270 */
[----:B------:R-:W1:Y:S01]  /*1b090*/  LDCU.64 UR8, c[0x0][0x398] ;  /* 0x00007300ff0877ac */ /* 0x000e620008000a00 */
[----:B------:R-:W-:Y:S01]  /*1b0a0*/  STL.64 [R1+0xd70], R88 ;  /* 0x000d705801007387 */ /* 0x000fe20000100a00 */
[----:B------:R-:W0:Y:S03]  /*1b0b0*/  LDCU UR6, c[0x0][0x39c] ;  /* 0x00007380ff0677ac */ /* 0x000e260008000800 */
        /* <DEDUP_REMOVED lines=21> */
[----:B0-----:R0:W-:Y:S04]  /*1b210*/  STL.64 [R1+0xcc0], R4 ;  /* 0x000cc00401007387 */ /* 0x0011e80000100a00 */
[----:B------:R1:W-:Y:S04]  /*1b220*/  STL.64 [R1+0xcb8], R6 ;  /* 0x000cb80601007387 */ /* 0x0003e80000100a00 */
[----:B------:R-:W-:Y:S04]  /*1b230*/  STL.64 [R1+0xcb0], R8 ;  /* 0x000cb00801007387 */ /* 0x000fe80000100a00 */
[----:B------:R-:W-:Y:S01]  /*1b240*/  STL.64 [R1+0xca8], R10 ;  /* 0x000ca80a01007387 */ /* 0x000fe20000100a00 */
[----:B0-----:R-:W-:-:S03]  /*1b250*/  IMAD.MOV.U32 R4, RZ, RZ, R140 ;  /* 0x000000ffff047224 */ /* 0x001fc600078e008c */
        /* <DEDUP_REMOVED lines=24> */
[----:B------:R-:W-:Y:S01]  /*1b3e0*/  STL.64 [R1+0xbe0], R60 ;  /* 0x000be03c01007387 */ /* 0x000fe20000100a00 */
[----:B-1----:R-:W-:-:S03]  /*1b3f0*/  VIADD R6, R141, UR21 ;  /* 0x000000158d067c36 */ /* 0x002fc60008000000 */
[----:B------:R-:W-:Y:S04]  /*1b400*/  STL.64 [R1+0xbd8], R62 ;  /* 0x000bd83e01007387 */ /* 0x000fe80000100a00 */
[----:B------:R-:W-:Y:S04]  /*1b410*/  STL.64 [R1+0xbd0], R64 ;  /* 0x000bd04001007387 */ /* 0x000fe80000100a00 */
[----:B------:R-:W-:Y:S04]  /*1b420*/  STL.64 [R1+0xbc8], R66 ;  /* 0x000bc84201007387 */ /* 0x000fe80000100a00 */
[----:B------:R-:W3:Y:S04]  /*1b430*/  LDL.LU R140, [R1+0xe1c] ;  /* 0x000e1c00018c7983 */ /* 0x000ee80000300800 */
[----:B------:R-:W-:Y:S01]  /*1b440*/  @P5 STG.E.U8 desc[UR18][R78.64], R77 ;  /* 0x0000004d4e005986 */ /* 0x000fe2000c101112 */
[----:B------:R-:W-:-:S02]  /*1b450*/  SHF.R.S32.HI R4, RZ, 0x8, R4 ;  /* 0x00000008ff047819 */ /* 0x000fc40000011404 */
[----:B------:R-:W-:Y:S01]  /*1b460*/  SHF.R.S32.HI R7, RZ, 0x1f, R6 ;  /* 0x0000001fff077819 */ /* 0x000fe20000011406 */
[----:B------:R-:W3:Y:S01]  /*1b470*/  LDL.LU R141, [R1+0xe18] ;  /* 0x000e1800018d7983 */ /* 0x000ee20000300800 */
[----:B------:R-:W-:Y:S01]  /*1b480*/  ISETP.GE.AND P5, PT, R72, UR10, PT ;  /* 0x0000000a48007c0c */ /* 0x000fe2000bfa6270 */
[----:B------:R-:W0:Y:S02]  /*1b490*/  LDCU.64 UR10, c[0x0][0x398] ;  /* 0x00007300ff0a77ac */ /* 0x000e240008000a00 */
[----:B------:R-:W3:Y:S04]  /*1b4a0*/  LDL.LU.64 R80, [R1+0x700] ;  /* 0x0007000001507983 */ /* 0x000ee80000300a00 */
[----:B----4-:R1:W-:Y:S04]  /*1b4b0*/  @P0 STG.E.U8 desc[UR18][R68.64], R73 ;  /* 0x0000004944000986 */ /* 0x0103e8000c101112 */
[----:B-1----:R-:W4:Y:S01]  /*1b4c0*/  LDL.LU.64 R68, [R1+0x6f8] ;  /* 0x0006f80001447983 */ /* 0x002f220000300a00 */
[----:B------:R-:W-:-:S03]  /*1b4d0*/  IADD3 R20, P0, PT, R6, R132, RZ ;  /* 0x0000008406147210 */ /* 0x000fc60007f1e0ff */
[----:B------:R-:W4:Y:S04]  /*1b4e0*/  LDL.LU R78, [R1+0x108] ;  /* 0x00010800014e7983 */ /* 0x000f280000300800 */
[----:B------:R-:W4:Y:S01]  /*1b4f0*/  LDL.LU R79, [R1+0x10c] ;  /* 0x00010c00014f7983 */ /* 0x000f220000300800 */
[----:B------:R-:W-:Y:S01]  /*1b500*/  IMAD.X R21, R7, 0x1, R135, P0 ;  /* 0x0000000107157824 */ /* 0x000fe200000e0687 */
[----:B------:R-:W-:Y:S02]  /*1b510*/  IADD3 R18, P0, PT, R6, R133, RZ ;  /* 0x0000008506127210 */ /* 0x000fe40007f1e0ff */
[----:B--2---:R1:W-:Y:S01]  /*1b520*/  @P6 STG.E.U8 desc[UR18][R74.64], R4 ;  /* 0x000000044a006986 */ /* 0x0043e2000c101112 */
[----:B------:R-:W-:-:S03]  /*1b530*/  PRMT R5, R73, 0x9910, RZ ;  /* 0x0000991049057816 */ /* 0x000fc600000000ff */
[----:B------:R-:W2:Y:S01]  /*1b540*/  LDL.LU.64 R76, [R1+0x6d0] ;  /* 0x0006d000014c7983 */ /* 0x000ea20000300a00 */
[----:B------:R-:W-:-:S03]  /*1b550*/  IMAD.X R19, R7, 0x1, R134, P0 ;  /* 0x0000000107137824 */ /* 0x000fc600000e0686 */
[----:B-1----:R-:W2:Y:S01]  /*1b560*/  LDL.LU.64 R74, [R1+0x6c8] ;  /* 0x0006c800014a7983 */ /* 0x002ea20000300a00 */
[----:B------:R-:W-:-:S03]  /*1b570*/  VIADD R4, R0, 0x5 ;  /* 0x0000000500047836 */ /* 0x000fc60000000000 */
[----:B------:R-:W2:Y:S04]  /*1b580*/  LDL.LU R72, [R1+0x510] ;  /* 0x0005100001487983 */ /* 0x000ea80000300800 */
[----:B------:R-:W2:Y:S01]  /*1b590*/  LDL.LU R73, [R1+0x514] ;  /* 0x0005140001497983 */ /* 0x000ea20000300800 */
[----:B------:R-:W-:Y:S01]  /*1b5a0*/  ISETP.GE.AND P0, PT, R4, UR14, PT ;  /* 0x0000000e04007c0c */ /* 0x000fe2000bf06270 */
[----:B------:R-:W1:Y:S01]  /*1b5b0*/  LDCU.64 UR14, c[0x0][0x398] ;  /* 0x00007300ff0e77ac */ /* 0x000e620008000a00 */
[----:B---3--:R-:W-:Y:S02]  /*1b5c0*/  F2FP.SATFINITE.E5M2.F32.PACK_AB_MERGE_C R4, R70, R71, RZ ;  /* 0x000000474604723e */ /* 0x008fe400048060ff */
[----:B------:R-:W3:Y:S04]  /*1b5d0*/  LDL.LU R71, [R1+0x110] ;  /* 0x0001100001477983 */ /* 0x000ee80000300800 */
[----:B------:R-:W3:Y:S01]  /*1b5e0*/  LDL.LU R70, [R1+0x114] ;  /* 0x0001140001467983 */ /* 0x000ee20000300800 */
[----:B0-----:R-:W-:Y:S01]  /*1b5f0*/  ISETP.LT.AND P6, PT, R2, UR10, !P4 ;  /* 0x0000000a02007c0c */ /* 0x001fe2000e7c1270 */
[----:B------:R-:W0:Y:S01]  /*1b600*/  LDCU UR10, c[0x0][0x398] ;  /* 0x00007300ff0a77ac */ /* 0x000e220008000800 */
[----:B------:R-:W-:-:S05]  /*1b610*/  SHF.R.S32.HI R7, RZ, 0x8, R5 ;  /* 0x00000008ff077819 */ /* 0x000fca0000011405 */
[----:B------:R0:W-:Y:S04]  /*1b620*/  @P1 STG.E.U8 desc[UR18][R80.64], R7 ;  /* 0x0000000750001986 */ /* 0x0001e8000c101112 */
[----:B0-----:R-:W3:Y:S04]  /*1b630*/  LDL.LU.64 R80, [R1+0x500] ;  /* 0x0005000001507983 */ /* 0x001ee80000300a00 */
[----:B----4-:R0:W-:Y:S04]  /*1b640*/  @P6 STG.E.U8 desc[UR18][R68.64], R4 ;  /* 0x0000000444006986 */ /* 0x0101e8000c101112 */
[----:B0-----:R-:W4:Y:S01]  /*1b650*/  LDL.LU.64 R68, [R1+0x6c0] ;  /* 0x0006c00001447983 */ /* 0x001f220000300a00 */
[C---:B------:R-:W-:Y:S01]  /*1b660*/  VIADD R5, R0.reuse, 0x7 ;  /* 0x0000000700057836 */ /* 0x040fe20000000000 */
[----:B------:R-:W-:Y:S01]  /*1b670*/  ISETP.LT.AND P4, PT, R3, UR12, !P4 ;  /* 0x0000000c03007c0c */ /* 0x000fe2000e781270 */
[----:B------:R-:W-:Y:S01]  /*1b680*/  VIADD R7, R0, 0x8 ;  /* 0x0000000800077836 */ /* 0x000fe20000000000 */
[----:B------:R-:W-:Y:S01]  /*1b690*/  ISETP.LT.AND P6, PT, R2, UR8, !P2 ;  /* 0x0000000802007c0c */ /* 0x000fe2000d7c1270 */
[----:B------:R-:W-:Y:S01]  /*1b6a0*/  VIADD R6, R6, UR21 ;  /* 0x0000001506067c36 */ /* 0x000fe20008000000 */
[----:B------:R-:W-:Y:S01]  /*1b6b0*/  ISETP.GE.AND P1, PT, R5, UR4, PT ;  /* 0x0000000405007c0c */ /* 0x000fe2000bf26270 */
[----:B------:R-:W0:Y:S01]  /*1b6c0*/  LDCU UR4, c[0x0][0x39c] ;  /* 0x00007380ff0477ac */ /* 0x000e220008000800 */
[----:B------:R-:W-:-:S02]  /*1b6d0*/  PRMT R5, R4, 0x9910, RZ ;  /* 0x0000991004057816 */ /* 0x000fc400000000ff */
[----:B------:R-:W-:Y:S01]  /*1b6e0*/  F2FP.SATFINITE.E5M2.F32.PACK_AB_MERGE_C R4, R79, R78, RZ ;  /* 0x0000004e4f04723e */ /* 0x000fe200048060ff */
[----:B------:R-:W-:Y:S01]  /*1b6f0*/  VIADD R8, R0, 0x9 ;  /* 0x0000000900087836 */ /* 0x000fe20000000000 */
[----:B------:R-:W-:Y:S01]  /*1b700*/  SHF.R.S32.HI R5, RZ, 0x8, R5 ;  /* 0x00000008ff057819 */ /* 0x000fe20000011405 */
[----:B------:R-:W4:Y:S01]  /*1b710*/  LDL.LU.64 R78, [R1+0x6a8] ;  /* 0x0006a800014e7983 */ /* 0x000f220000300a00 */
[----:B------:R-:W0:Y:S03]  /*1b720*/  LDCU UR12, c[0x0][0x398] ;  /* 0x00007300ff0c77ac */ /* 0x000e260008000800 */
[----:B--2---:R2:W-:Y:S01]  /*1b730*/  @P4 STG.E.U8 desc[UR18][R76.64], R4 ;  /* 0x000000044c004986 */ /* 0x0045e2000c101112 */
[----:B------:R-:W-:Y:S01]  /*1b740*/  ISETP.GE.AND P4, PT, R7, UR6, PT ;  /* 0x0000000607007c0c */ /* 0x000fe2000bf86270 */
[----:B------:R-:W0:Y:S02]  /*1b750*/  LDCU UR6, c[0x0][0x39c] ;  /* 0x00007380ff0677ac */ /* 0x000e240008000800 */
[----:B------:R1:W-:Y:S01]  /*1b760*/  @P6 STG.E.U8 desc[UR18][R74.64], R5 ;  /* 0x000000054a006986 */ /* 0x0003e2000c101112 */
[----:B------:R-:W-:Y:S01]  /*1b770*/  F2FP.SATFINITE.E5M2.F32.PACK_AB_MERGE_C R7, R73, R72, RZ ;  /* 0x000000484907723e */ /* 0x000fe200048060ff */
[----:B------:R-:W0:Y:S02]  /*1b780*/  LDCU UR8, c[0x0][0x39c] ;  /* 0x00007380ff0877ac */ /* 0x000e240008000800 */
[----:B--2---:R-:W2:Y:S01]  /*1b790*/  LDL.LU.64 R76, [R1+0x6a0] ;  /* 0x0006a000014c7983 */ /* 0x004ea20000300a00 */
[----:B------:R-:W-:-:S03]  /*1b7a0*/  PRMT R4, R4, 0x9910, RZ ;  /* 0x0000991004047816 */ /* 0x000fc600000000ff */
[----:B-1----:R-:W2:Y:S04]  /*1b7b0*/  LDL.LU R74, [R1+0x518] ;  /* 0x00051800014a7983 */ /* 0x002ea80000300800 */
[----:B------:R-:W2:Y:S04]  /*1b7c0*/  LDL.LU R75, [R1+0x51c] ;  /* 0x00051c00014b7983 */ /* 0x000ea80000300800 */
[----:B------:R-:W2:Y:S04]  /*1b7d0*/  LDL.LU R72, [R1+0x118] ;  /* 0x0001180001487983 */ /* 0x000ea80000300800 */
[----:B------:R-:W2:Y:S01]  /*1b7e0*/  LDL.LU R73, [R1+0x11c] ;  /* 0x00011c0001497983 */ /* 0x000ea20000300800 */
[----:B------:R-:W-:Y:S01]  /*1b7f0*/  IMAD.MOV.U32 R5, RZ, RZ, R4 ;  /* 0x000000ffff057224 */ /* 0x000fe200078e0004 */
[----:B---3--:R-:W-:-:S02]  /*1b800*/  F2FP.SATFINITE.E5M2.F32.PACK_AB_MERGE_C R4, R70, R71, RZ ;  /* 0x000000474604723e */ /* 0x008fc400048060ff */
[----:B------:R-:W3:Y:S01]  /*1b810*/  LDL.LU.64 R70, [R1+0x670] ;  /* 0x0006700001467983 */ /* 0x000ee20000300a00 */
[C---:B------:R-:W-:Y:S01]  /*1b820*/  ISETP.LT.AND P2, PT, R3.reuse, UR14, !P2 ;  /* 0x0000000e03007c0c */ /* 0x040fe2000d741270 */
[----:B------:R-:W1:Y:S01]  /*1b830*/  LDCU UR14, c[0x0][0x398] ;  /* 0x00007300ff0e77ac */ /* 0x000e620008000800 */
[----:B------:R-:W-:Y:S02]  /*1b840*/  ISETP.LT.AND P6, PT, R2, UR16, !P5 ;  /* 0x0000001002007c0c */ /* 0x000fe4000efc1270 */
[----:B------:R-:W-:Y:S01]  /*1b850*/  SHF.R.S32.HI R5, RZ, 0x8, R5 ;  /* 0x00000008ff057819 */ /* 0x000fe20000011405 */
[----:B------:R-:W0:Y:S08]  /*1b860*/  LDCU UR16, c[0x0][0x398] ;  /* 0x00007300ff1077ac */ /* 0x000e300008000800 */
[----:B------:R-:W-:Y:S04]  /*1b870*/  @P2 STG.E.U8 desc[UR18][R80.64], R5 ;  /* 0x0000000550002986 */ /* 0x000fe8000c101112 */
[----:B----4-:R4:W-:Y:S04]  /*1b880*/  @P6 STG.E.U8 desc[UR18][R68.64], R7 ;  /* 0x0000000744006986 */ /* 0x0109e8000c101112 */
[----:B----4-:R-:W4:Y:S01]  /*1b890*/  LDL.LU.64 R68, [R1+0x100] ;  /* 0x0001000001447983 */ /* 0x010f220000300a00 */
[----:B------:R-:W-:-:S02]  /*1b8a0*/  ISETP.LT.AND P5, PT, R3, UR22, !P5 ;  /* 0x0000001603007c0c */ /* 0x000fc4000efa1270 */
[----:B------:R-:W-:Y:S02]  /*1b8b0*/  ISETP.LT.AND P6, PT, R2, UR24, !P0 ;  /* 0x0000001802007c0c */ /* 0x000fe4000c7c1270 */
[----:B------:R-:W-:Y:S02]  /*1b8c0*/  PRMT R7, R7, 0x9910, RZ ;  /* 0x0000991007077816 */ /* 0x000fe400000000ff */
[----:B------:R-:W-:Y:S02]  /*1b8d0*/  ISETP.LT.AND P0, PT, R3, UR26, !P0 ;  /* 0x0000001a03007c0c */ /* 0x000fe4000c701270 */
[----:B------:R-:W-:-:S05]  /*1b8e0*/  SHF.R.S32.HI R7, RZ, 0x8, R7 ;  /* 0x00000008ff077819 */ /* 0x000fca0000011407 */
[----:B------:R0:W-:Y:S04]  /*1b8f0*/  @P5 STG.E.U8 desc[UR18][R78.64], R4 ;  /* 0x000000044e005986 */ /* 0x0001e8000c101112 */
[----:B--2---:R2:W-:Y:S01]  /*1b900*/  @P6 STG.E.U8 desc[UR18][R76.64], R7 ;  /* 0x000000074c006986 */ /* 0x0045e2000c101112 */
[----:B0-----:R-:W-:Y:S02]  /*1b910*/  PRMT R4, R4, 0x9910, RZ ;  /* 0x0000991004047816 */ /* 0x001fe400000000ff */
[----:B------:R-:W-:Y:S01]  /*1b920*/  F2FP.SATFINITE.E5M2.F32.PACK_AB_MERGE_C R9, R75, R74, RZ ;  /* 0x0000004a4b09723e */ /* 0x000fe200048060ff */
[----:B--2---:R-:W2:Y:S01]  /*1b930*/  LDL.LU R76, [R1+0x520] ;  /* 0x00052000014c7983 */ /* 0x004ea20000300800 */
[----:B------:R-:W-:-:S03]  /*1b940*/  SHF.R.S32.HI R7, RZ, 0x8, R4 ;  /* 0x00000008ff077819 */ /* 0x000fc60000011404 */
[----:B------:R-:W2:Y:S01]  /*1b950*/  LDL.LU R77, [R1+0x524] ;  /* 0x00052400014d7983 */ /* 0x000ea20000300800 */
[----:B------:R-:W-:-:S03]  /*1b960*/  F2FP.SATFINITE.E5M2.F32.PACK_AB_MERGE_C R4, R73, R72, RZ ;  /* 0x000000484904723e */ /* 0x000fc600048060ff */
[----:B------:R-:W2:Y:S04]  /*1b970*/  LDL.LU R74, [R1+0x120] ;  /* 0x00012000014a7983 */ /* 0x000ea80000300800 */
[----:B------:R-:W2:Y:S04]  /*1b980*/  LDL.LU R75, [R1+0x124] ;  /* 0x00012400014b7983 */ /* 0x000ea80000300800 */
[----:B------:R-:W2:Y:S04]  /*1b990*/  LDL.LU.64 R72, [R1+0x698] ;  /* 0x0006980001487983 */ /* 0x000ea80000300a00 */
[----:B---3--:R0:W-:Y:S04]  /*1b9a0*/  @P0 STG.E.U8 desc[UR18][R70.64], R7 ;  /* 0x0000000746000986 */ /* 0x0081e8000c101112 */
[----:B0-----:R-:W3:Y:S01]  /*1b9b0*/  LDL.LU.64 R70, [R1+0x690] ;  /* 0x0006900001467983 */ /* 0x001ee20000300a00 */
[----:B------:R-:W-:-:S02]  /*1b9c0*/  ISETP.LT.AND P6, PT, R2, UR28, !P3 ;  /* 0x0000001c02007c0c */ /* 0x000fc4000dfc1270 */
[----:B------:R-:W-:Y:S02]  /*1b9d0*/  SHF.R.S32.HI R5, RZ, 0x1f, R6 ;  /* 0x0000001fff057819 */ /* 0x000fe40000011406 */
[----:B------:R-:W-:Y:S02]  /*1b9e0*/  IADD3 R12, P2, PT, R6, R132, RZ ;  /* 0x00000084060c7210 */ /* 0x000fe40007f5e0ff */
[----:B------:R-:W-:-:S03]  /*1b9f0*/  ISETP.LT.AND P3, PT, R3, UR30, !P3 ;  /* 0x0000001e03007c0c */ /* 0x000fc6000df61270 */
[----:B------:R-:W-:Y:S01]  /*1ba00*/  IMAD.X R13, R5, 0x1, R135, P2 ;  /* 0x00000001050d7824 */ /* 0x000fe200010e0687 */
[----:B------:R-:W-:Y:S01]  /*1ba10*/  ISETP.GE.AND P2, PT, R8, UR4, PT ;  /* 0x0000000408007c0c */ /* 0x000fe2000bf46270 */
[----:B------:R-:W0:Y:S01]  /*1ba20*/  LDCU UR4, c[0x0][0x39c] ;  /* 0x00007380ff0477ac */ /* 0x000e220008000800 */
[----:B------:R-:W-:Y:S01]  /*1ba30*/  ISETP.LT.AND P0, PT, R2, UR10, !P1 ;  /* 0x0000000a02007c0c */ /* 0x000fe2000cf01270 */
[----:B----4-:R4:W-:Y:S01]  /*1ba40*/  @P6 STG.E.U8 desc[UR18][R68.64], R9 ;  /* 0x0000000944006986 */ /* 0x0109e2000c101112 */
[----:B------:R-:W0:Y:S03]  /*1ba50*/  LDCU UR10, c[0x0][0x398] ;  /* 0x00007300ff0a77ac */ /* 0x000e260008000800 */
[----:B----4-:R-:W4:Y:S01]  /*1ba60*/  LDL.LU.64 R68, [R1+0x688] ;  /* 0x0006880001447983 */ /* 0x010f220000300a00 */
[----:B------:R-:W-:Y:S01]  /*1ba70*/  VIADD R8, R0, 0xa ;  /* 0x0000000a00087836 */ /* 0x000fe20000000000 */
[----:B------:R-:W-:-:S02]  /*1ba80*/  PRMT R7, R9, 0x9910, RZ ;  /* 0x0000991009077816 */ /* 0x000fc400000000ff */
[----:B------:R1:W-:Y:S02]  /*1ba90*/  @P3 STG.E.U8 desc[UR18][R140.64], R4 ;  /* 0x000000048c003986 */ /* 0x0003e4000c101112 */
[----:B------:R-:W-:Y:S01]  /*1baa0*/  ISETP.GE.AND P5, PT, R8, UR6, PT ;  /* 0x0000000608007c0c */ /* 0x000fe2000bfa6270 */
[----:B------:R-:W-:Y:S01]  /*1bab0*/  VIADD R8, R0, 0xb ;  /* 0x0000000b00087836 */ /* 0x000fe20000000000 */
[----:B------:R-:W2:Y:S01]  /*1bac0*/  LDCU UR6, c[0x0][0x39c] ;  /* 0x00007380ff0677ac */ /* 0x000ea20008000800 */
[----:B0-----:R-:W-:Y:S01]  /*1bad0*/  ISETP.LT.AND P1, PT, R3, UR10, !P1 ;  /* 0x0000000a03007c0c */ /* 0x001fe2000cf21270 */
[----:B------:R-:W4:Y:S01]  /*1bae0*/  LDL.LU R78, [R1+0x528] ;  /* 0x00052800014e7983 */ /* 0x000f220000300800 */
[----:B-1----:R-:W-:Y:S01]  /*1baf0*/  SHF.R.S32.HI R141, RZ, 0x8, R7 ;  /* 0x00000008ff8d7819 */ /* 0x002fe20000011407 */
[----:B------:R-:W-:Y:S01]  /*1bb00*/  VIADD R140, R6, UR21 ;  /* 0x00000015068c7c36 */ /* 0x000fe20008000000 */
[----:B------:R-:W-:Y:S01]  /*1bb10*/  ISETP.GE.AND P6, PT, R8, UR4, PT ;  /* 0x0000000408007c0c */ /* 0x000fe2000bfc6270 */
[----:B------:R-:W4:Y:S01]  /*1bb20*/  LDL.LU R79, [R1+0x52c] ;  /* 0x00052c00014f7983 */ /* 0x000f220000300800 */
[----:B------:R-:W-:Y:S01]  /*1bb30*/  IADD3 R14, P3, PT, R6, R133, RZ ;  /* 0x00000085060e7210 */ /* 0x000fe20007f7e0ff */
[----:B------:R-:W0:Y:S02]  /*1bb40*/  LDCU UR4, c[0x0][0x39c] ;  /* 0x00007380ff0477ac */ /* 0x000e240008000800 */
[----:B------:R1:W-:Y:S01]  /*1bb50*/  @P0 STG.E.U8 desc[UR18][R164.64], R141 ;  /* 0x0000008da4000986 */ /* 0x0003e2000c101112 */
[----:B------:R-:W-:Y:S01]  /*1bb60*/  IADD3 R8, P0, PT, R140, R132, RZ ;  /* 0x000000848c087210 */ /* 0x000fe20007f1e0ff */
[----:B------:R-:W-:Y:S01]  /*1bb70*/  IMAD.X R15, R5, 0x1, R134, P3 ;  /* 0x00000001050f7824 */ /* 0x000fe200018e0686 */
[----:B------:R-:W0:Y:S01]  /*1bb80*/  LDCU UR10, c[0x0][0x39c] ;  /* 0x00007380ff0a77ac */ /* 0x000e220008000800 */
[----:B-1----:R-:W-:Y:S01]  /*1bb90*/  SHF.R.S32.HI R141, RZ, 0x1f, R140 ;  /* 0x0000001fff8d7819 */ /* 0x002fe2000001148c */
[----:B------:R-:W-:Y:S01]  /*1bba0*/  VIADD R164, R0, 0xc ;  /* 0x0000000c00a47836 */ /* 0x000fe20000000000 */
[----:B------:R-:W-:-:S03]  /*1bbb0*/  PRMT R165, R4, 0x9910, RZ ;  /* 0x0000991004a57816 */ /* 0x000fc600000000ff */
[C---:B------:R-:W-:Y:S01]  /*1bbc0*/  IMAD.X R9, R141.reuse, 0x1, R135, P0 ;  /* 0x000000018d097824 */ /* 0x040fe200000e0687 */
[----:B------:R-:W-:Y:S02]  /*1bbd0*/  IADD3 R10, P0, PT, R140, R133, RZ ;  /* 0x000000858c0a7210 */ /* 0x000fe40007f1e0ff */
[----:B------:R-:W-:Y:S01]  /*1bbe0*/  ISETP.LT.AND P3, PT, R2, UR12, !P4 ;  /* 0x0000000c02007c0c */ /* 0x000fe2000e761270 */
[----:B------:R-:W1:Y:S02]  /*1bbf0*/  LDCU UR12, c[0x0][0x398] ;  /* 0x00007300ff0c77ac */ /* 0x000e640008000800 */
[----:B------:R-:W-:Y:S01]  /*1bc00*/  IMAD.X R11, R141, 0x1, R134, P0 ;  /* 0x000000018d0b7824 */ /* 0x000fe200000e0686 */
[----:B------:R-:W-:Y:S02]  /*1bc10*/  SHF.R.S32.HI R141, RZ, 0x8, R165 ;  /* 0x00000008ff8d7819 */ /* 0x000fe400000114a5 */
[----:B--2---:R-:W-:Y:S01]  /*1bc20*/  ISETP.GE.AND P0, PT, R164, UR6, PT ;  /* 0x00000006a4007c0c */ /* 0x004fe2000bf06270 */
[----:B------:R-:W-:Y:S01]  /*1bc30*/  VIADD R140, R140, UR21 ;  /* 0x000000158c8c7c36 */ /* 0x000fe20008000000 */
[----:B------:R-:W-:Y:S01]  /*1bc40*/  F2FP.SATFINITE.E5M2.F32.PACK_AB_MERGE_C R164, R77, R76, RZ ;  /* 0x0000004c4da4723e */ /* 0x000fe200048060ff */
[----:B------:R2:W-:Y:S01]  /*1bc50*/  @P1 STG.E.U8 desc[UR18][R72.64], R141 ;  /* 0x0000008d48001986 */ /* 0x0005e2000c101112 */
[----:B------:R-:W-:Y:S01]  /*1bc60*/  F2FP.SATFINITE.E5M2.F32.PACK_AB_MERGE_C R165, R75, R74, RZ ;  /* 0x0000004a4ba5723e */ /* 0x000fe200048060ff */
[----:B------:R-:W-:Y:S01]  /*1bc70*/  VIADD R7, R0, 0xe ;  /* 0x0000000e00077836 */ /* 0x000fe20000000000 */
[----:B------:R-:W-:Y:S01]  /*1bc80*/  ISETP.LT.AND P4, PT, R3, UR14, !P4 ;  /* 0x0000000e03007c0c */ /* 0x000fe2000e781270 */
[----:B------:R-:W4:Y:S01]  /*1bc90*/  LDL.LU R76, [R1+0x128] ;  /* 0x00012800014c7983 */ /* 0x000f220000300800 */
[----:B------:R-:W-:Y:S01]  /*1bca0*/  PRMT R4, R164, 0x9910, RZ ;  /* 0x00009910a4047816 */ /* 0x000fe200000000ff */
[----:B------:R-:W-:Y:S01]  /*1bcb0*/  VIADD R6, R140, UR21 ;  /* 0x000000158c067c36 */ /* 0x000fe20008000000 */
[----:B------:R-:W-:Y:S01]  /*1bcc0*/  ISETP.LT.AND P1, PT, R2, UR16, !P2 ;  /* 0x0000001002007c0c */ /* 0x000fe2000d721270 */
[----:B------:R-:W4:Y:S01]  /*1bcd0*/  LDL.LU R77, [R1+0x12c] ;  /* 0x00012c00014d7983 */ /* 0x000f220000300800 */
[----:B------:R-:W0:Y:S03]  /*1bce0*/  LDCU UR14, c[0x0][0x398] ;  /* 0x00007300ff0e77ac */ /* 0x000e260008000800 */
[----:B--2---:R-:W2:Y:S01]  /*1bcf0*/  LDL.LU.64 R72, [R1+0x6b8] ;  /* 0x0006b80001487983 */ /* 0x004ea20000300a00 */
[C---:B------:R-:W-:Y:S01]  /*1bd00*/  VIADD R16, R0.reuse, 0xf ;  /* 0x0000000f00107836 */ /* 0x040fe20000000000 */
[----:B------:R-:W0:Y:S02]  /*1bd10*/  LDCU UR6, c[0x0][0x39c] ;  /* 0x00007380ff0677ac */ /* 0x000e240008000800 */
[----:B---3--:R3:W-:Y:S01]  /*1bd20*/  @P3 STG.E.U8 desc[UR18][R70.64], R164 ;  /* 0x000000a446003986 */ /* 0x0087e2000c101112 */
[----:B------:R-:W-:Y:S01]  /*1bd30*/  VIADD R141, R0, 0xd ;  /* 0x0000000d008d7836 */ /* 0x000fe20000000000 */
[----:B------:R-:W-:Y:S01]  /*1bd40*/  SHF.R.S32.HI R5, RZ, 0x1f, R6 ;  /* 0x0000001fff057819 */ /* 0x000fe20000011406 */
[----:B------:R-:W0:Y:S01]  /*1bd50*/  LDCU UR16, c[0x0][0x398] ;  /* 0x00007300ff1077ac */ /* 0x000e220008000800 */
[----:B---3--:R-:W3:Y:S04]  /*1bd60*/  LDL.LU.64 R70, [R1+0x6b0] ;  /* 0x0006b00001467983 */ /* 0x008ee80000300a00 */
[----:B------:R-:W3:Y:S01]  /*1bd70*/  LDL.LU.64 R74, [R1+0x680] ;  /* 0x00068000014a7983 */ /* 0x000ee20000300a00 */
[----:B------:R-:W-:Y:S01]  /*1bd80*/  ISETP.GE.AND P3, PT, R141, UR8, PT ;  /* 0x000000088d007c0c */ /* 0x000fe2000bf66270 */
[----:B------:R-:W-:Y:S01]  /*1bd90*/  IMAD.MOV.U32 R141, RZ, RZ, R4 ;  /* 0x000000ffff8d7224 */ /* 0x000fe200078e0004 */
[----:B------:R-:W0:Y:S01]  /*1bda0*/  LDCU UR8, c[0x0][0x398] ;  /* 0x00007300ff0877ac */ /* 0x000e220008000800 */
[----:B------:R1:W-:Y:S03]  /*1bdb0*/  @P4 STG.E.U8 desc[UR18][R142.64], R165 ;  /* 0x000000a58e004986 */ /* 0x0003e6000c101112 */
[----:B-1----:R-:W-:-:S05]  /*1bdc0*/  SHF.R.S32.HI R143, RZ, 0x8, R141 ;  /* 0x00000008ff8f7819 */ /* 0x002fca000001148d */
[----:B----4-:R1:W-:Y:S04]  /*1bdd0*/  @P1 STG.E.U8 desc[UR18][R68.64], R143 ;  /* 0x0000008f44001986 */ /* 0x0103e8000c101112 */
[----:B-1----:R-:W4:Y:S01]  /*1bde0*/  LDL.LU.64 R68, [R1+0x678] ;  /* 0x0006780001447983 */ /* 0x002f220000300a00 */
[----:B------:R-:W-:Y:S02]  /*1bdf0*/  SHF.R.S32.HI R141, RZ, 0x1f, R140 ;  /* 0x0000001fff8d7819 */ /* 0x000fe4000001148c */
[C---:B------:R-:W-:Y:S01]  /*1be00*/  IADD3 R142, P4, PT, R140.reuse, R132, RZ ;  /* 0x000000848c8e7210 */ /* 0x040fe20007f9e0ff */
[----:B------:R-:W4:Y:S01]  /*1be10*/  LDL.LU R80, [R1+0x530] ;  /* 0x0005300001507983 */ /* 0x000f220000300800 */
[----:B------:R-:W-:Y:S02]  /*1be20*/  PRMT R165, R165, 0x9910, RZ ;  /* 0x00009910a5a57816 */ /* 0x000fe400000000ff */
[----:B------:R-:W-:-:S02]  /*1be30*/  IADD3 R140, P1, PT, R140, R133, RZ ;  /* 0x000000858c8c7210 */ /* 0x000fc40007f3e0ff */
[----:B------:R-:W-:Y:S01]  /*1be40*/  ISETP.LT.AND P2, PT, R3, UR12, !P2 ;  /* 0x0000000c03007c0c */ /* 0x000fe2000d741270 */
[----:B------:R-:W-:Y:S01]  /*1be50*/  IMAD.X R143, R141, 0x1, R135, P4 ;  /* 0x000000018d8f7824 */ /* 0x000fe200020e0687 */
[----:B------:R-:W4:Y:S01]  /*1be60*/  LDL.LU R81, [R1+0x534] ;  /* 0x0005340001517983 */ /* 0x000f220000300800 */
[----:B------:R-:W-:Y:S01]  /*1be70*/  IMAD.MOV.U32 R4, RZ, RZ, R165 ;  /* 0x000000ffff047224 */ /* 0x000fe200078e00a5 */
[----:B------:R-:W-:Y:S01]  /*1be80*/  F2FP.SATFINITE.E5M2.F32.PACK_AB_MERGE_C R17, R79, R78, RZ ;  /* 0x0000004e4f11723e */ /* 0x000fe200048060ff */
[----:B------:R-:W-:Y:S01]  /*1be90*/  IMAD.X R141, R141, 0x1, R134, P1 ;  /* 0x000000018d8d7824 */ /* 0x000fe200008e0686 */
[----:B------:R-:W-:Y:S01]  /*1bea0*/  IADD3 R164, P1, PT, R6, R132, RZ ;  /* 0x0000008406a47210 */ /* 0x000fe20007f3e0ff */
[----:B------:R-:W4:Y:S01]  /*1beb0*/  LDL.LU.64 R78, [R1+0x668] ;  /* 0x00066800014e7983 */ /* 0x000f220000300a00 */
[----:B0-----:R-:W-:Y:S01]  /*1bec0*/  ISETP.LT.AND P4, PT, R2, UR8, !P5 ;  /* 0x0000000802007c0c */ /* 0x001fe2000ef81270 */
[----:B------:R-:W0:Y:S01]  /*1bed0*/  LDCU UR12, c[0x0][0x398] ;  /* 0x00007300ff0c77ac */ /* 0x000e220008000800 */
[----:B------:R-:W-:Y:S01]  /*1bee0*/  SHF.R.S32.HI R4, RZ, 0x8, R4 ;  /* 0x00000008ff047819 */ /* 0x000fe20000011404 */
[----:B------:R-:W-:Y:S01]  /*1bef0*/  IMAD.X R165, R5, 0x1, R135, P1 ;  /* 0x0000000105a57824 */ /* 0x000fe200008e0687 */
[----:B------:R-:W-:Y:S01]  /*1bf00*/  ISETP.GE.AND P1, PT, R7, UR4, PT ;  /* 0x0000000407007c0c */ /* 0x000fe2000bf26270 */
[----:B------:R-:W1:Y:S01]  /*1bf10*/  LDCU UR8, c[0x0][0x398] ;  /* 0x00007300ff0877ac */ /* 0x000e620008000800 */
[----:B------:R-:W-:Y:S01]  /*1bf20*/  ISETP.LT.AND P5, PT, R3, UR14, !P5 ;  /* 0x0000000e03007c0c */ /* 0x000fe2000efa1270 */
[----:B------:R-:W0:Y:S01]  /*1bf30*/  LDCU UR4, c[0x0][0x39c] ;  /* 0x00007380ff0477ac */ /* 0x000e220008000800 */
[----:B------:R-:W0:Y:S01]  /*1bf40*/  LDCU UR14, c[0x0][0x398] ;  /* 0x00007300ff0e77ac */ /* 0x000e220008000800 */
[----:B------:R-:W-:-:S02]  /*1bf50*/  F2FP.SATFINITE.E5M2.F32.PACK_AB_MERGE_C R7, R77, R76, RZ ;  /* 0x0000004c4d07723e */ /* 0x000fc400048060ff */
[----:B------:R-:W4:Y:S04]  /*1bf60*/  LDL.LU.64 R76, [R1+0x660] ;  /* 0x00066000014c7983 */ /* 0x000f280000300a00 */
[----:B--2---:R2:W-:Y:S04]  /*1bf70*/  @P2 STG.E.U8 desc[UR18][R72.64], R4 ;  /* 0x0000000448002986 */ /* 0x0045e8000c101112 */
[----:B--2---:R-:W2:Y:S04]  /*1bf80*/  LDL.LU R72, [R1+0x130] ;  /* 0x0001300001487983 */ /* 0x004ea80000300800 */
[----:B------:R-:W2:Y:S04]  /*1bf90*/  LDL.LU R73, [R1+0x134] ;  /* 0x0001340001497983 */ /* 0x000ea80000300800 */
[----:B---3--:R3:W-:Y:S04]  /*1bfa0*/  @P4 STG.E.U8 desc[UR18][R70.64], R17 ;  /* 0x0000001146004986 */ /* 0x0087e8000c101112 */
[----:B---3--:R-:W3:Y:S04]  /*1bfb0*/  LDL.LU.64 R70, [R1+0x658] ;  /* 0x0006580001467983 */ /* 0x008ee80000300a00 */
[----:B------:R0:W-:Y:S01]  /*1bfc0*/  @P5 STG.E.U8 desc[UR18][R74.64], R7 ;  /* 0x000000074a005986 */ /* 0x0001e2000c101112 */
[----:B------:R-:W-:-:S03]  /*1bfd0*/  PRMT R4, R17, 0x9910, RZ ;  /* 0x0000991011047816 */ /* 0x000fc600000000ff */
[----:B0-----:R-:W3:Y:S04]  /*1bfe0*/  LDL.LU R74, [R1+0x538] ;  /* 0x00053800014a7983 */ /* 0x001ee80000300800 */
[----:B------:R-:W3:Y:S01]  /*1bff0*/  LDL.LU R75, [R1+0x53c] ;  /* 0x00053c00014b7983 */ /* 0x000ee20000300800 */
[----:B------:R-:W-:Y:S01]  /*1c000*/  ISETP.LT.AND P2, PT, R2, UR16, !P6 ;  /* 0x0000001002007c0c */ /* 0x000fe2000f741270 */
[----:B------:R-:W0:Y:S01]  /*1c010*/  LDCU UR16, c[0x0][0x398] ;  /* 0x00007300ff1077ac */ /* 0x000e220008000800 */
[----:B------:R-:W-:Y:S01]  /*1c020*/  ISETP.GE.AND P4, PT, R16, UR10, PT ;  /* 0x0000000a10007c0c */ /* 0x000fe2000bf86270 */
[----:B------:R-:W-:Y:S01]  /*1c030*/  IMAD.MOV.U32 R16, RZ, RZ, R4 ;  /* 0x000000ffff107224 */ /* 0x000fe200078e0004 */
[----:B------:R-:W0:Y:S04]  /*1c040*/  LDCU UR10, c[0x0][0x398] ;  /* 0x00007300ff0a77ac */ /* 0x000e280008000800 */
[----:B------:R-:W-:-:S05]  /*1c050*/  SHF.R.S32.HI R16, RZ, 0x8, R16 ;  /* 0x00000008ff107819 */ /* 0x000fca0000011410 */
[----:B----4-:R4:W-:Y:S04]  /*1c060*/  @P2 STG.E.U8 desc[UR18][R68.64], R16 ;  /* 0x0000001044002986 */ /* 0x0109e8000c101112 */
[----:B----4-:R-:W4:Y:S04]  /*1c070*/  LDL.LU R68, [R1+0x138] ;  /* 0x0001380001447983 */ /* 0x010f280000300800 */
[----:B------:R-:W4:Y:S01]  /*1c080*/  LDL.LU R69, [R1+0x13c] ;  /* 0x00013c0001457983 */ /* 0x000f220000300800 */
[----:B------:R-:W-:Y:S02]  /*1c090*/  ISETP.LT.AND P6, PT, R3, UR12, !P6 ;  /* 0x0000000c03007c0c */ /* 0x000fe4000f7c1270 */
[----:B-1----:R-:W-:Y:S01]  /*1c0a0*/  ISETP.LT.AND P5, PT, R2, UR8, !P0 ;  /* 0x0000000802007c0c */ /* 0x002fe2000c7a1270 */
[----:B------:R-:W-:Y:S01]  /*1c0b0*/  VIADD R4, R0, 0x10 ;  /* 0x0000001000047836 */ /* 0x000fe20000000000 */
[----:B------:R-:W-:Y:S01]  /*1c0c0*/  PRMT R7, R7, 0x9910, RZ ;  /* 0x0000991007077816 */ /* 0x000fe200000000ff */
[----:B------:R-:W1:Y:S01]  /*1c0d0*/  LDCU UR12, c[0x0][0x398] ;  /* 0x00007300ff0c77ac */ /* 0x000e620008000800 */
[----:B0-----:R-:W-:-:S02]  /*1c0e0*/  ISETP.LT.AND P0, PT, R3, UR10, !P0 ;  /* 0x0000000a03007c0c */ /* 0x001fc4000c701270 */
[----:B------:R-:W-:Y:S01]  /*1c0f0*/  SHF.R.S32.HI R16, RZ, 0x8, R7 ;  /* 0x00000008ff107819 */ /* 0x000fe20000011407 */
[----:B------:R-:W-:Y:S01]  /*1c100*/  VIADD R7, R0, 0x11 ;  /* 0x0000001100077836 */ /* 0x000fe20000000000 */
[----:B------:R-:W-:Y:S01]  /*1c110*/  ISETP.GE.AND P2, PT, R4, UR6, PT ;  /* 0x0000000604007c0c */ /* 0x000fe2000bf46270 */
[----:B------:R-:W0:Y:S01]  /*1c120*/  LDCU UR6, c[0x0][0x398] ;  /* 0x00007300ff0677ac */ /* 0x000e220008000800 */
[----:B------:R-:W-:Y:S01]  /*1c130*/  F2FP.SATFINITE.E5M2.F32.PACK_AB_MERGE_C R4, R81, R80, RZ ;  /* 0x000000505104723e */ /* 0x000fe200048060ff */
[----:B------:R-:W-:Y:S01]  /*1c140*/  @P6 STG.E.U8 desc[UR18][R78.64], R16 ;  /* 0x000000104e006986 */ /* 0x000fe2000c101112 */
[----:B------:R-:W-:Y:S01]  /*1c150*/  ISETP.GE.AND P6, PT, R7, UR4, PT ;  /* 0x0000000407007c0c */ /* 0x000fe2000bfc6270 */
[----:B------:R-:W0:Y:S01]  /*1c160*/  LDCU UR10, c[0x0][0x398] ;  /* 0x00007300ff0a77ac */ /* 0x000e220008000800 */
[----:B------:R-:W-:Y:S01]  /*1c170*/  PRMT R7, R4, 0x9910, RZ ;  /* 0x0000991004077816 */ /* 0x000fe200000000ff */
[----:B------:R-:W0:Y:S01]  /*1c180*/  LDCU UR4, c[0x0][0x39c] ;  /* 0x00007380ff0477ac */ /* 0x000e220008000800 */
[----:B------:R-:W0:Y:S01]  /*1c190*/  LDCU UR8, c[0x0][0x39c] ;  /* 0x00007380ff0877ac */ /* 0x000e220008000800 */
[----:B------:R2:W-:Y:S01]  /*1c1a0*/  @P5 STG.E.U8 desc[UR18][R76.64], R4 ;  /* 0x000000044c005986 */ /* 0x0005e2000c101112 */
[----:B------:R-:W-:Y:S01]  /*1c1b0*/  ISETP.LT.AND P5, PT, R2, UR14, !P3 ;  /* 0x0000000e02007c0c */ /* 0x000fe2000dfa1270 */
[----:B------:R-:W0:Y:S01]  /*1c1c0*/  LDCU UR14, c[0x0][0x398] ;  /* 0x00007300ff0e77ac */ /* 0x000e220008000800 */
[----:B------:R-:W-:-:S02]  /*1c1d0*/  SHF.R.S32.HI R7, RZ, 0x8, R7 ;  /* 0x00000008ff077819 */ /* 0x000fc40000011407 */
[----:B--2---:R-:W-:Y:S02]  /*1c1e0*/  F2FP.SATFINITE.E5M2.F32.PACK_AB_MERGE_C R4, R73, R72, RZ ;  /* 0x000000484904723e */ /* 0x004fe400048060ff */
[----:B------:R-:W2:Y:S04]  /*1c1f0*/  LDL.LU.64 R72, [R1+0x650] ;  /* 0x0006500001487983 */ /* 0x000ea80000300a00 */
[----:B---3--:R3:W-:Y:S04]  /*1c200*/  @P0 STG.E.U8 desc[UR18][R70.64], R4 ;  /* 0x0000000446000986 */ /* 0x0087e8000c101112 */
[----:B---3--:R-:W3:Y:S04]  /*1c210*/  LDL.LU.64 R70, [R1+0x648] ;  /* 0x0006480001467983 */ /* 0x008ee80000300a00 */
[----:B------:R-:W3:Y:S04]  /*1c220*/  LDL.LU R76, [R1+0x540] ;  /* 0x00054000014c7983 */ /* 0x000ee80000300800 */
[----:B------:R-:W3:Y:S04]  /*1c230*/  LDL.LU R77, [R1+0x544] ;  /* 0x00054400014d7983 */ /* 0x000ee80000300800 */
[----:B------:R0:W-:Y:S02]  /*1c240*/  @P5 STG.E.U8 desc[UR18][R162.64], R7 ;  /* 0x00000007a2005986 */ /* 0x0001e4000c101112 */
[----:B0-----:R-:W-:-:S02]  /*1c250*/  F2FP.SATFINITE.E5M2.F32.PACK_AB_MERGE_C R163, R75, R74, RZ ;  /* 0x0000004a4ba3723e */ /* 0x001fc400048060ff */
[----:B------:R-:W3:Y:S04]  /*1c260*/  LDL.LU R74, [R1+0x140] ;  /* 0x00014000014a7983 */ /* 0x000ee80000300800 */
[----:B------:R-:W3:Y:S01]  /*1c270*/  LDL.LU R75, [R1+0x144] ;  /* 0x00014400014b7983 */ /* 0x000ee20000300800 */
[----:B------:R-:W-:-:S05]  /*1c280*/  PRMT R4, R4, 0x9910, RZ ;  /* 0x0000991004047816 */ /* 0x000fca00000000ff */
[----:B------:R-:W-:Y:S01]  /*1c290*/  IMAD.MOV.U32 R162, RZ, RZ, R4 ;  /* 0x000000ffffa27224 */ /* 0x000fe200078e0004 */
[----:B----4-:R-:W-:Y:S02]  /*1c2a0*/  F2FP.SATFINITE.E5M2.F32.PACK_AB_MERGE_C R4, R69, R68, RZ ;  /* 0x000000444504723e */ /* 0x010fe400048060ff */
[----:B------:R-:W4:Y:S01]  /*1c2b0*/  LDL.LU.64 R68, [R1+0x640] ;  /* 0x0006400001447983 */ /* 0x000f220000300a00 */
[C---:B------:R-:W-:Y:S01]  /*1c2c0*/  ISETP.LT.AND P3, PT, R3.reuse, UR6, !P3 ;  /* 0x0000000603007c0c */ /* 0x040fe2000df61270 */
[----:B------:R-:W0:Y:S01]  /*1c2d0*/  LDCU UR6, c[0x0][0x39c] ;  /* 0x00007380ff0677ac */ /* 0x000e220008000800 */
[C---:B------:R-:W-:Y:S01]  /*1c2e0*/  ISETP.LT.AND P5, PT, R2.reuse, UR10, !P1 ;  /* 0x0000000a02007c0c */ /* 0x040fe2000cfa1270 */
[----:B------:R-:W4:Y:S01]  /*1c2f0*/  LDL.LU R78, [R1+0x548] ;  /* 0x00054800014e7983 */ /* 0x000f220000300800 */
[----:B------:R-:W-:Y:S01]  /*1c300*/  SHF.R.S32.HI R162, RZ, 0x8, R162 ;  /* 0x00000008ffa27819 */ /* 0x000fe200000114a2 */
[----:B------:R-:W0:Y:S01]  /*1c310*/  LDCU UR10, c[0x0][0x398] ;  /* 0x00007300ff0a77ac */ /* 0x000e220008000800 */
[----:B-1----:R-:W-:Y:S01]  /*1c320*/  ISETP.LT.AND P1, PT, R3, UR12, !P1 ;  /* 0x0000000c03007c0c */ /* 0x002fe2000cf21270 */
[----:B------:R-:W4:Y:S01]  /*1c330*/  LDL.LU R79, [R1+0x54c] ;  /* 0x00054c00014f7983 */ /* 0x000f220000300800 */
[----:B------:R-:W1:Y:S05]  /*1c340*/  LDCU UR12, c[0x0][0x398] ;  /* 0x00007300ff0c77ac */ /* 0x000e6a0008000800 */
[----:B------:R0:W-:Y:S01]  /*1c350*/  @P3 STG.E.U8 desc[UR18][R160.64], R162 ;  /* 0x000000a2a0003986 */ /* 0x0001e2000c101112 */
[----:B------:R-:W-:Y:S01]  /*1c360*/  ISETP.LT.AND P3, PT, R2, UR14, !P4 ;  /* 0x0000000e02007c0c */ /* 0x000fe2000e761270 */
[----:B------:R-:W-:Y:S01]  /*1c370*/  VIADD R16, R0, 0x12 ;  /* 0x0000001200107836 */ /* 0x000fe20000000000 */
[----:B------:R-:W1:Y:S01]  /*1c380*/  LDCU UR14, c[0x0][0x398] ;  /* 0x00007300ff0e77ac */ /* 0x000e620008000800 */
[----:B------:R0:W-:Y:S02]  /*1c390*/  @P5 STG.E.U8 desc[UR18][R158.64], R163 ;  /* 0x000000a39e005986 */ /* 0x0001e4000c101112 */
[----:B0-----:R-:W-:-:S02]  /*1c3a0*/  PRMT R161, R163, 0x9910, RZ ;  /* 0x00009910a3a17816 */ /* 0x001fc400000000ff */
[----:B------:R0:W-:Y:S03]  /*1c3b0*/  @P1 STG.E.U8 desc[UR18][R138.64], R4 ;  /* 0x000000048a001986 */ /* 0x0001e6000c101112 */
[----:B------:R-:W-:Y:S01]  /*1c3c0*/  IMAD.MOV.U32 R158, RZ, RZ, R161 ;  /* 0x000000ffff9e7224 */ /* 0x000fe200078e00a1 */
[----:B------:R-:W-:Y:S01]  /*1c3d0*/  IADD3 R162, P1, PT, R6, R133, RZ ;  /* 0x0000008506a27210 */ /* 0x000fe20007f3e0ff */
[----:B------:R-:W-:-:S03]  /*1c3e0*/  VIADD R160, R0, 0x13 ;  /* 0x0000001300a07836 */ /* 0x000fc60000000000 */
[----:B0-----:R-:W-:Y:S01]  /*1c3f0*/  SHF.R.S32.HI R139, RZ, 0x8, R158 ;  /* 0x00000008ff8b7819 */ /* 0x001fe2000001149e */
[----:B------:R-:W-:Y:S01]  /*1c400*/  VIADD R138, R6, UR21 ;  /* 0x00000015068a7c36 */ /* 0x000fe20008000000 */
[----:B------:R-:W-:Y:S01]  /*1c410*/  ISETP.GE.AND P5, PT, R160, UR4, PT ;  /* 0x00000004a0007c0c */ /* 0x000fe2000bfa6270 */
[----:B------:R-:W-:Y:S01]  /*1c420*/  IMAD.X R163, R5, 0x1, R134, P1 ;  /* 0x0000000105a37824 */ /* 0x000fe200008e0686 */
[----:B------:R-:W-:Y:S01]  /*1c430*/  ISETP.LT.AND P4, PT, R3, UR10, !P4 ;  /* 0x0000000a03007c0c */ /* 0x000fe2000e781270 */
[----:B------:R0:W-:Y:S01]  /*1c440*/  @P3 STG.E.U8 desc[UR18][R156.64], R139 ;  /* 0x0000008b9c003986 */ /* 0x0001e2000c101112 */
[----:B------:R-:W-:Y:S01]  /*1c450*/  IADD3 R160, P1, PT, R138, R132, RZ ;  /* 0x000000848aa07210 */ /* 0x000fe20007f3e0ff */
[----:B------:R-:W1:Y:S01]  /*1c460*/  LDCU UR4, c[0x0][0x39c] ;  /* 0x00007380ff0477ac */ /* 0x000e620008000800 */
[----:B------:R-:W-:Y:S01]  /*1c470*/  ISETP.GE.AND P0, PT, R16, UR8, PT ;  /* 0x0000000810007c0c */ /* 0x000fe2000bf06270 */
[C---:B------:R-:W-:Y:S01]  /*1c480*/  VIADD R7, R0.reuse, 0x16 ;  /* 0x0000001600077836 */ /* 0x040fe20000000000 */
[----:B------:R-:W2:Y:S01]  /*1c490*/  LDCU UR10, c[0x0][0x39c] ;  /* 0x00007380ff0a77ac */ /* 0x000ea20008000800 */
[----:B0-----:R-:W-:Y:S01]  /*1c4a0*/  SHF.R.S32.HI R139, RZ, 0x1f, R138 ;  /* 0x0000001fff8b7819 */ /* 0x001fe2000001148a */
[----:B------:R-:W-:Y:S01]  /*1c4b0*/  VIADD R156, R0, 0x14 ;  /* 0x00000014009c7836 */ /* 0x000fe20000000000 */
[----:B------:R-:W-:Y:S01]  /*1c4c0*/  PRMT R157, R4, 0x9910, RZ ;  /* 0x00009910049d7816 */ /* 0x000fe200000000ff */
[----:B------:R-:W0:Y:S02]  /*1c4d0*/  LDCU UR8, c[0x0][0x39c] ;  /* 0x00007380ff0877ac */ /* 0x000e240008000800 */
[----:B------:R-:W-:Y:S01]  /*1c4e0*/  IMAD.X R161, R139, 0x1, R135, P1 ;  /* 0x000000018ba17824 */ /* 0x000fe200008e0687 */
[----:B------:R-:W-:-:S02]  /*1c4f0*/  IADD3 R158, P1, PT, R138, R133, RZ ;  /* 0x000000858a9e7210 */ /* 0x000fc40007f3e0ff */
[----:B-1----:R-:W-:Y:S01]  /*1c500*/  ISETP.LT.AND P3, PT, R2, UR12, !P2 ;  /* 0x0000000c02007c0c */ /* 0x002fe2000d761270 */
[----:B------:R-:W1:Y:S02]  /*1c510*/  LDCU UR12, c[0x0][0x398] ;  /* 0x00007300ff0c77ac */ /* 0x000e640008000800 */
[----:B------:R-:W-:Y:S01]  /*1c520*/  IMAD.X R159, R139, 0x1, R134, P1 ;  /* 0x000000018b9f7824 */ /* 0x000fe200008e0686 */
[----:B------:R-:W-:Y:S01]  /*1c530*/  ISETP.GE.AND P1, PT, R156, UR6, PT ;  /* 0x000000069c007c0c */ /* 0x000fe2000bf26270 */
[----:B------:R-:W-:Y:S01]  /*1c540*/  VIADD R16, R0, 0x17 ;  /* 0x0000001700107836 */ /* 0x000fe20000000000 */
[----:B------:R-:W-:Y:S01]  /*1c550*/  SHF.R.S32.HI R139, RZ, 0x8, R157 ;  /* 0x00000008ff8b7819 */ /* 0x000fe2000001149d */
[----:B------:R-:W0:Y:S04]  /*1c560*/  LDCU UR6, c[0x0][0x39c] ;  /* 0x00007380ff0677ac */ /* 0x000e280008000800 */
[----:B--2---:R2:W-:Y:S01]  /*1c570*/  @P4 STG.E.U8 desc[UR18][R72.64], R139 ;  /* 0x0000008b48004986 */ /* 0x0045e2000c101112 */
[----:B---3--:R-:W-:-:S03]  /*1c580*/  F2FP.SATFINITE.E5M2.F32.PACK_AB_MERGE_C R156, R77, R76, RZ ;  /* 0x0000004c4d9c723e */ /* 0x008fc600048060ff */
[----:B------:R-:W3:Y:S04]  /*1c590*/  LDL.LU R76, [R1+0x148] ;  /* 0x00014800014c7983 */ /* 0x000ee80000300800 */
[----:B------:R-:W3:Y:S04]  /*1c5a0*/  LDL.LU R77, [R1+0x14c] ;  /* 0x00014c00014d7983 */ /* 0x000ee80000300800 */
[----:B--2---:R-:W2:Y:S04]  /*1c5b0*/  LDL.LU.64 R72, [R1+0x6f0] ;  /* 0x0006f00001487983 */ /* 0x004ea80000300a00 */
[----:B------:R0:W-:Y:S01]  /*1c5c0*/  @P3 STG.E.U8 desc[UR18][R70.64], R156 ;  /* 0x0000009c46003986 */ /* 0x0001e2000c101112 */
[----:B------:R-:W-:Y:S01]  /*1c5d0*/  VIADD R139, R0, 0x15 ;  /* 0x00000015008b7836 */ /* 0x000fe20000000000 */
[----:B------:R-:W-:-:S02]  /*1c5e0*/  F2FP.SATFINITE.E5M2.F32.PACK_AB_MERGE_C R4, R75, R74, RZ ;  /* 0x0000004a4b04723e */ /* 0x000fc400048060ff */
[----:B0-----:R-:W2:Y:S04]  /*1c5f0*/  LDL.LU.64 R70, [R1+0x6e8] ;  /* 0x0006e80001467983 */ /* 0x001ea80000300a00 */
[----:B------:R-:W2:Y:S01]  /*1c600*/  LDL.LU.64 R74, [R1+0x638] ;  /* 0x00063800014a7983 */ /* 0x000ea20000300a00 */
[----:B------:R-:W-:Y:S02]  /*1c610*/  PRMT R157, R156, 0x9910, RZ ;  /* 0x000099109c9d7816 */ /* 0x000fe400000000ff */
[----:B------:R-:W-:Y:S01]  /*1c620*/  ISETP.LT.AND P2, PT, R3, UR14, !P2 ;  /* 0x0000000e03007c0c */ /* 0x000fe2000d741270 */
[----:B------:R-:W0:Y:S01]  /*1c630*/  LDCU UR14, c[0x0][0x398] ;  /* 0x00007300ff0e77ac */ /* 0x000e220008000800 */
[----:B------:R-:W-:Y:S02]  /*1c640*/  ISETP.LT.AND P4, PT, R2, UR16, !P6 ;  /* 0x0000001002007c0c */ /* 0x000fe4000f781270 */
[----:B------:R-:W-:Y:S01]  /*1c650*/  ISETP.GE.AND P3, PT, R139, UR8, PT ;  /* 0x000000088b007c0c */ /* 0x000fe2000bf66270 */
[----:B------:R-:W-:Y:S01]  /*1c660*/  IMAD.MOV.U32 R139, RZ, RZ, R157 ;  /* 0x000000ffff8b7224 */ /* 0x000fe200078e009d */
[----:B------:R-:W0:Y:S04]  /*1c670*/  LDCU UR8, c[0x0][0x398] ;  /* 0x00007300ff0877ac */ /* 0x000e280008000800 */
[----:B------:R-:W-:Y:S01]  /*1c680*/  SHF.R.S32.HI R139, RZ, 0x8, R139 ;  /* 0x00000008ff8b7819 */ /* 0x000fe2000001148b */
[----:B------:R-:W0:Y:S02]  /*1c690*/  LDCU UR16, c[0x0][0x398] ;  /* 0x00007300ff1077ac */ /* 0x000e240008000800 */
[----:B------:R-:W-:Y:S04]  /*1c6a0*/  @P2 STG.E.U8 desc[UR18][R154.64], R4 ;  /* 0x000000049a002986 */ /* 0x000fe8000c101112 */
[----:B----4-:R4:W-:Y:S04]  /*1c6b0*/  @P4 STG.E.U8 desc[UR18][R68.64], R139 ;  /* 0x0000008b44004986 */ /* 0x0109e8000c101112 */
[----:B----4-:R-:W4:Y:S01]  /*1c6c0*/  LDL.LU.64 R68, [R1+0x630] ;  /* 0x0006300001447983 */ /* 0x010f220000300a00 */
[----:B------:R-:W-:Y:S01]  /*1c6d0*/  VIADD R154, R138, UR21 ;  /* 0x000000158a9a7c36 */ /* 0x000fe20008000000 */
[----:B------:R-:W-:-:S02]  /*1c6e0*/  PRMT R139, R4, 0x9910, RZ ;  /* 0x00009910048b7816 */ /* 0x000fc400000000ff */
[----:B-1----:R-:W-:Y:S01]  /*1c6f0*/  ISETP.LT.AND P6, PT, R3, UR12, !P6 ;  /* 0x0000000c03007c0c */ /* 0x002fe2000f7c1270 */
[C---:B------:R-:W-:Y:S01]  /*1c700*/  VIADD R6, R154.reuse, UR21 ;  /* 0x000000159a067c36 */ /* 0x040fe20008000000 */
[----:B------:R-:W-:Y:S01]  /*1c710*/  SHF.R.S32.HI R138, RZ, 0x1f, R154 ;  /* 0x0000001fff8a7819 */ /* 0x000fe2000001149a */
[----:B------:R-:W4:Y:S01]  /*1c720*/  LDL.LU R80, [R1+0x550] ;  /* 0x0005500001507983 */ /* 0x000f220000300800 */
[-C--:B------:R-:W-:Y:S01]  /*1c730*/  IADD3 R156, P2, PT, R154, R132.reuse, RZ ;  /* 0x000000849a9c7210 */ /* 0x080fe20007f5e0ff */
[----:B------:R-:W-:Y:S01]  /*1c740*/  IMAD.MOV.U32 R4, RZ, RZ, R139 ;  /* 0x000000ffff047224 */ /* 0x000fe200078e008b */
[----:B------:R-:W-:Y:S01]  /*1c750*/  SHF.R.S32.HI R5, RZ, 0x1f, R6 ;  /* 0x0000001fff057819 */ /* 0x000fe20000011406 */
[----:B------:R-:W4:Y:S01]  /*1c760*/  LDL.LU R81, [R1+0x554] ;  /* 0x0005540001517983 */ /* 0x000f220000300800 */
[----:B0-----:R-:W-:Y:S01]  /*1c770*/  ISETP.LT.AND P4, PT, R2, UR8, !P0 ;  /* 0x0000000802007c0c */ /* 0x001fe2000c781270 */
[----:B------:R-:W-:Y:S01]  /*1c780*/  IMAD.X R157, R138, 0x1, R135, P2 ;  /* 0x000000018a9d7824 */ /* 0x000fe200010e0687 */
[----:B------:R-:W-:Y:S01]  /*1c790*/  IADD3 R154, P2, PT, R154, R133, RZ ;  /* 0x000000859a9a7210 */ /* 0x000fe20007f5e0ff */
[----:B------:R-:W0:Y:S04]  /*1c7a0*/  LDCU UR12, c[0x0][0x398] ;  /* 0x00007300ff0c77ac */ /* 0x000e280008000800 */
[----:B------:R-:W-:Y:S01]  /*1c7b0*/  IMAD.X R155, R138, 0x1, R134, P2 ;  /* 0x000000018a9b7824 */ /* 0x000fe200010e0686 */
[----:B------:R-:W-:Y:S01]  /*1c7c0*/  IADD3 R138, P2, PT, R6, R132, RZ ;  /* 0x00000084068a7210 */ /* 0x000fe20007f5e0ff */
[----:B------:R-:W1:Y:S01]  /*1c7d0*/  LDCU UR8, c[0x0][0x398] ;  /* 0x00007300ff0877ac */ /* 0x000e620008000800 */
[----:B------:R-:W-:-:S02]  /*1c7e0*/  F2FP.SATFINITE.E5M2.F32.PACK_AB_MERGE_C R17, R79, R78, RZ ;  /* 0x0000004e4f11723e */ /* 0x000fc400048060ff */
[----:B------:R-:W4:Y:S01]  /*1c7f0*/  LDL.LU.64 R78, [R1+0x628] ;  /* 0x00062800014e7983 */ /* 0x000f220000300a00 */
[----:B------:R-:W-:Y:S01]  /*1c800*/  IMAD.X R139, R5, 0x1, R135, P2 ;  /* 0x00000001058b7824 */ /* 0x000fe200010e0687 */
[----:B------:R-:W-:Y:S01]  /*1c810*/  ISETP.GE.AND P2, PT, R7, UR4, PT ;  /* 0x0000000407007c0c */ /* 0x000fe2000bf46270 */
[----:B------:R-:W0:Y:S01]  /*1c820*/  LDCU UR4, c[0x0][0x39c] ;  /* 0x00007380ff0477ac */ /* 0x000e220008000800 */
[----:B------:R-:W-:Y:S02]  /*1c830*/  SHF.R.S32.HI R4, RZ, 0x8, R4 ;  /* 0x00000008ff047819 */ /* 0x000fe40000011404 */
[----:B------:R-:W-:Y:S01]  /*1c840*/  ISETP.LT.AND P0, PT, R3, UR14, !P0 ;  /* 0x0000000e03007c0c */ /* 0x000fe2000c701270 */
[----:B------:R-:W0:Y:S01]  /*1c850*/  LDCU UR14, c[0x0][0x398] ;  /* 0x00007300ff0e77ac */ /* 0x000e220008000800 */
[----:B---3--:R-:W-:Y:S02]  /*1c860*/  F2FP.SATFINITE.E5M2.F32.PACK_AB_MERGE_C R7, R77, R76, RZ ;  /* 0x0000004c4d07723e */ /* 0x008fe400048060ff */
[----:B------:R-:W3:Y:S04]  /*1c870*/  LDL.LU.64 R76, [R1+0x620] ;  /* 0x00062000014c7983 */ /* 0x000ee80000300a00 */
[----:B--2---:R2:W-:Y:S04]  /*1c880*/  @P6 STG.E.U8 desc[UR18][R72.64], R4 ;  /* 0x0000000448006986 */ /* 0x0045e8000c101112 */
[----:B--2---:R-:W2:Y:S04]  /*1c890*/  LDL.LU R72, [R1+0x150] ;  /* 0x0001500001487983 */ /* 0x004ea80000300800 */
[----:B------:R-:W2:Y:S04]  /*1c8a0*/  LDL.LU R73, [R1+0x154] ;  /* 0x0001540001497983 */ /* 0x000ea80000300800 */
[----:B------:R0:W-:Y:S04]  /*1c8b0*/  @P4 STG.E.U8 desc[UR18][R70.64], R17 ;  /* 0x0000001146004986 */ /* 0x0001e8000c101112 */
[----:B------:R1:W-:Y:S04]  /*1c8c0*/  @P0 STG.E.U8 desc[UR18][R74.64], R7 ;  /* 0x000000074a000986 */ /* 0x0003e8000c101112 */
[----:B0-----:R-:W2:Y:S04]  /*1c8d0*/  LDL.LU.64 R70, [R1+0x618] ;  /* 0x0006180001467983 */ /* 0x001ea80000300a00 */
[----:B-1----:R-:W2:Y:S04]  /*1c8e0*/  LDL.LU R74, [R1+0x558] ;  /* 0x00055800014a7983 */ /* 0x002ea80000300800 */
[----:B------:R-:W2:Y:S01]  /*1c8f0*/  LDL.LU R75, [R1+0x55c] ;  /* 0x00055c00014b7983 */ /* 0x000ea20000300800 */
[----:B------:R-:W-:-:S02]  /*1c900*/  PRMT R4, R17, 0x9910, RZ ;  /* 0x0000991011047816 */ /* 0x000fc400000000ff */
[----:B------:R-:W-:Y:S01]  /*1c910*/  ISETP.LT.AND P6, PT, R2, UR16, !P5 ;  /* 0x0000001002007c0c */ /* 0x000fe2000efc1270 */
[----:B------:R-:W0:Y:S01]  /*1c920*/  LDCU UR16, c[0x0][0x398] ;  /* 0x00007300ff1077ac */ /* 0x000e220008000800 */
[----:B------:R-:W-:Y:S01]  /*1c930*/  ISETP.GE.AND P4, PT, R16, UR10, PT ;  /* 0x0000000a10007c0c */ /* 0x000fe2000bf86270 */
[----:B------:R-:W-:Y:S01]  /*1c940*/  IMAD.MOV.U32 R16, RZ, RZ, R4 ;  /* 0x000000ffff107224 */ /* 0x000fe200078e0004 */
[----:B------:R-:W1:Y:S04]  /*1c950*/  LDCU UR10, c[0x0][0x398] ;  /* 0x00007300ff0a77ac */ /* 0x000e680008000800 */
[----:B------:R-:W-:-:S05]  /*1c960*/  SHF.R.S32.HI R16, RZ, 0x8, R16 ;  /* 0x00000008ff107819 */ /* 0x000fca0000011410 */
[----:B----4-:R4:W-:Y:S04]  /*1c970*/  @P6 STG.E.U8 desc[UR18][R68.64], R16 ;  /* 0x0000001044006986 */ /* 0x0109e8000c101112 */
[----:B----4-:R-:W4:Y:S04]  /*1c980*/  LDL.LU R68, [R1+0x158] ;  /* 0x0001580001447983 */ /* 0x010f280000300800 */
[----:B------:R-:W4:Y:S01]  /*1c990*/  LDL.LU R69, [R1+0x15c] ;  /* 0x00015c0001457983 */ /* 0x000f220000300800 */
[----:B------:R-:W-:Y:S02]  /*1c9a0*/  ISETP.LT.AND P5, PT, R3, UR12, !P5 ;  /* 0x0000000c03007c0c */ /* 0x000fe4000efa1270 */
[----:B------:R-:W-:Y:S01]  /*1c9b0*/  ISETP.LT.AND P0, PT, R2, UR8, !P1 ;  /* 0x0000000802007c0c */ /* 0x000fe2000cf01270 */
[----:B------:R-:W-:Y:S01]  /*1c9c0*/  VIADD R4, R0, 0x18 ;  /* 0x0000001800047836 */ /* 0x000fe20000000000 */
[----:B------:R-:W-:Y:S01]  /*1c9d0*/  PRMT R7, R7, 0x9910, RZ ;  /* 0x0000991007077816 */ /* 0x000fe200000000ff */
[----:B------:R-:W0:Y:S03]  /*1c9e0*/  LDCU UR12, c[0x0][0x398] ;  /* 0x00007300ff0c77ac */ /* 0x000e260008000800 */
[----:B------:R-:W-:Y:S01]  /*1c9f0*/  ISETP.GE.AND P6, PT, R4, UR6, PT ;  /* 0x0000000604007c0c */ /* 0x000fe2000bfc6270 */
[----:B------:R-:W0:Y:S01]  /*1ca00*/  LDCU UR6, c[0x0][0x398] ;  /* 0x00007300ff0677ac */ /* 0x000e220008000800 */
[----:B------:R-:W-:-:S02]  /*1ca10*/  SHF.R.S32.HI R16, RZ, 0x8, R7 ;  /* 0x00000008ff107819 */ /* 0x000fc40000011407 */
[----:B------:R-:W-:Y:S01]  /*1ca20*/  F2FP.SATFINITE.E5M2.F32.PACK_AB_MERGE_C R4, R81, R80, RZ ;  /* 0x000000505104723e */ /* 0x000fe200048060ff */
[----:B------:R-:W-:Y:S01]  /*1ca30*/  VIADD R7, R0, 0x19 ;  /* 0x0000001900077836 */ /* 0x000fe20000000000 */
[----:B-1----:R-:W-:Y:S01]  /*1ca40*/  ISETP.LT.AND P1, PT, R3, UR10, !P1 ;  /* 0x0000000a03007c0c */ /* 0x002fe2000cf21270 */
[----:B------:R-:W-:Y:S01]  /*1ca50*/  @P5 STG.E.U8 desc[UR18][R78.64], R16 ;  /* 0x000000104e005986 */ /* 0x000fe2000c101112 */
[----:B------:R-:W1:Y:S02]  /*1ca60*/  LDCU UR10, c[0x0][0x398] ;  /* 0x00007300ff0a77ac */ /* 0x000e640008000800 */
[----:B------:R-:W-:Y:S02]  /*1ca70*/  ISETP.GE.AND P5, PT, R7, UR4, PT ;  /* 0x0000000407007c0c */ /* 0x000fe4000bfa6270 */
[----:B------:R-:W-:Y:S01]  /*1ca80*/  PRMT R7, R4, 0x9910, RZ ;  /* 0x0000991004077816 */ /* 0x000fe200000000ff */
[----:B------:R-:W0:Y:S03]  /*1ca90*/  LDCU UR4, c[0x0][0x39c] ;  /* 0x00007380ff0477ac */ /* 0x000e260008000800 */
[----:B------:R-:W-:Y:S01]  /*1caa0*/  SHF.R.S32.HI R7, RZ, 0x8, R7 ;  /* 0x00000008ff077819 */ /* 0x000fe20000011407 */
[----:B------:R-:W0:Y:S01]  /*1cab0*/  LDCU UR8, c[0x0][0x39c] ;  /* 0x00007380ff0877ac */ /* 0x000e220008000800 */
[----:B---3--:R2:W-:Y:S01]  /*1cac0*/  @P0 STG.E.U8 desc[UR18][R76.64], R4 ;  /* 0x000000044c000986 */ /* 0x0085e2000c101112 */
[----:B------:R-:W-:Y:S01]  /*1cad0*/  ISETP.LT.AND P0, PT, R2, UR14, !P3 ;  /* 0x0000000e02007c0c */ /* 0x000fe2000df01270 */
[----:B------:R-:W3:Y:S01]  /*1cae0*/  LDCU UR14, c[0x0][0x398] ;  /* 0x00007300ff0e77ac */ /* 0x000ee20008000800 */
[----:B--2---:R-:W-:-:S02]  /*1caf0*/  F2FP.SATFINITE.E5M2.F32.PACK_AB_MERGE_C R4, R73, R72, RZ ;  /* 0x000000484904723e */ /* 0x004fc400048060ff */
[----:B------:R-:W2:Y:S04]  /*1cb00*/  LDL.LU.64 R72, [R1+0x610] ;  /* 0x0006100001487983 */ /* 0x000ea80000300a00 */
[----:B------:R0:W-:Y:S05]  /*1cb10*/  @P1 STG.E.U8 desc[UR18][R70.64], R4 ;  /* 0x0000000446001986 */ /* 0x0001ea000c101112 */
[----:B------:R1:W-:Y:S04]  /*1cb20*/  @P0 STG.E.U8 desc[UR18][R152.64], R7 ;  /* 0x0000000798000986 */ /* 0x0003e8000c101112 */
[----:B0-----:R-:W2:Y:S04]  /*1cb30*/  LDL.LU.64 R70, [R1+0x608] ;  /* 0x0006080001467983 */ /* 0x001ea80000300a00 */
[----:B------:R-:W2:Y:S01]  /*1cb40*/  LDL.LU R76, [R1+0x560] ;  /* 0x00056000014c7983 */ /* 0x000ea20000300800 */
[----:B-1----:R-:W-:-:S03]  /*1cb50*/  F2FP.SATFINITE.E5M2.F32.PACK_AB_MERGE_C R153, R75, R74, RZ ;  /* 0x0000004a4b99723e */ /* 0x002fc600048060ff */
[----:B------:R-:W2:Y:S04]  /*1cb60*/  LDL.LU R77, [R1+0x564] ;  /* 0x00056400014d7983 */ /* 0x000ea80000300800 */
[----:B------:R-:W2:Y:S04]  /*1cb70*/  LDL.LU R74, [R1+0x160] ;  /* 0x00016000014a7983 */ /* 0x000ea80000300800 */
[----:B------:R-:W2:Y:S01]  /*1cb80*/  LDL.LU R75, [R1+0x164] ;  /* 0x00016400014b7983 */ /* 0x000ea20000300800 */
[----:B------:R-:W-:-:S05]  /*1cb90*/  PRMT R4, R4, 0x9910, RZ ;  /* 0x0000991004047816 */ /* 0x000fca00000000ff */
[----:B------:R-:W-:Y:S01]  /*1cba0*/  IMAD.MOV.U32 R152, RZ, RZ, R4 ;  /* 0x000000ffff987224 */ /* 0x000fe200078e0004 */
[----:B----4-:R-:W-:Y:S02]  /*1cbb0*/  F2FP.SATFINITE.E5M2.F32.PACK_AB_MERGE_C R4, R69, R68, RZ ;  /* 0x000000444504723e */ /* 0x010fe400048060ff */
[----:B------:R-:W4:Y:S01]  /*1cbc0*/  LDL.LU.64 R68, [R1+0x600] ;  /* 0x0006000001447983 */ /* 0x000f220000300a00 */
[C---:B------:R-:W-:Y:S01]  /*1cbd0*/  ISETP.LT.AND P3, PT, R3.reuse, UR6, !P3 ;  /* 0x0000000603007c0c */ /* 0x040fe2000df61270 */
[----:B------:R-:W0:Y:S01]  /*1cbe0*/  LDCU UR6, c[0x0][0x39c] ;  /* 0x00007380ff0677ac */ /* 0x000e220008000800 */
[C---:B------:R-:W-:Y:S02]  /*1cbf0*/  ISETP.LT.AND P0, PT, R2.reuse, UR10, !P2 ;  /* 0x0000000a02007c0c */ /* 0x040fe4000d701270 */
[----:B------:R-:W-:Y:S01]  /*1cc00*/  SHF.R.S32.HI R152, RZ, 0x8, R152 ;  /* 0x00000008ff987819 */ /* 0x000fe20000011498 */
[----:B------:R-:W1:Y:S01]  /*1cc10*/  LDCU UR10, c[0x0][0x398] ;  /* 0x00007300ff0a77ac */ /* 0x000e620008000800 */
[----:B------:R-:W-:Y:S01]  /*1cc20*/  ISETP.LT.AND P2, PT, R3, UR12, !P2 ;  /* 0x0000000c03007c0c */ /* 0x000fe2000d741270 */
[----:B------:R-:W0:Y:S06]  /*1cc30*/  LDCU UR12, c[0x0][0x398] ;  /* 0x00007300ff0c77ac */ /* 0x000e2c0008000800 */
[----:B------:R0:W-:Y:S01]  /*1cc40*/  @P3 STG.E.U8 desc[UR18][R150.64], R152 ;  /* 0x0000009896003986 */ /* 0x0001e2000c101112 */
[----:B---3--:R-:W-:Y:S01]  /*1cc50*/  ISETP.LT.AND P3, PT, R2, UR14, !P4 ;  /* 0x0000000e02007c0c */ /* 0x008fe2000e761270 */
[----:B------:R-:W3:Y:S02]  /*1cc60*/  LDCU UR14, c[0x0][0x398] ;  /* 0x00007300ff0e77ac */ /* 0x000ee40008000800 */
[----:B------:R1:W-:Y:S01]  /*1cc70*/  @P0 STG.E.U8 desc[UR18][R148.64], R153 ;  /* 0x0000009994000986 */ /* 0x0003e2000c101112 */
[----:B0-----:R-:W-:-:S03]  /*1cc80*/  PRMT R151, R153, 0x9910, RZ ;  /* 0x0000991099977816 */ /* 0x001fc600000000ff */
[----:B------:R0:W-:Y:S02]  /*1cc90*/  @P2 STG.E.U8 desc[UR18][R136.64], R4 ;  /* 0x0000000488002986 */ /* 0x0001e4000c101112 */
[----:B-1----:R-:W-:Y:S02]  /*1cca0*/  IMAD.MOV.U32 R148, RZ, RZ, R151 ;  /* 0x000000ffff947224 */ /* 0x002fe400078e0097 */
[----:B------:R-:W-:-:S03]  /*1ccb0*/  VIADD R150, R0, 0x1b ;  /* 0x0000001b00967836 */ /* 0x000fc60000000000 */
[----:B0-----:R-:W-:Y:S01]  /*1ccc0*/  SHF.R.S32.HI R137, RZ, 0x8, R148 ;  /* 0x00000008ff897819 */ /* 0x001fe20000011494 */
[C---:B------:R-:W-:Y:S01]  /*1ccd0*/  VIADD R148, R6.reuse, UR21 ;  /* 0x0000001506947c36 */ /* 0x040fe20008000000 */
[-C--:B------:R-:W-:Y:S02]  /*1cce0*/  IADD3 R136, P2, PT, R6, R133.reuse, RZ ;  /* 0x0000008506887210 */ /* 0x080fe40007f5e0ff */
[----:B------:R-:W-:Y:S01]  /*1ccf0*/  ISETP.GE.AND P0, PT, R150, UR4, PT ;  /* 0x0000000496007c0c */ /* 0x000fe2000bf06270 */
[----:B------:R0:W-:Y:S01]  /*1cd00*/  @P3 STG.E.U8 desc[UR18][R146.64], R137 ;  /* 0x0000008992003986 */ /* 0x0001e2000c101112 */
[----:B------:R-:W-:Y:S01]  /*1cd10*/  ISETP.LT.AND P4, PT, R3, UR10, !P4 ;  /* 0x0000000a03007c0c */ /* 0x000fe2000e781270 */
[----:B------:R-:W-:Y:S01]  /*1cd20*/  VIADD R16, R0, 0x1a ;  /* 0x0000001a00107836 */ /* 0x000fe20000000000 */
[----:B------:R-:W-:Y:S01]  /*1cd30*/  ISETP.LT.AND P3, PT, R2, UR12, !P6 ;  /* 0x0000000c02007c0c */ /* 0x000fe2000f761270 */
[----:B------:R-:W1:Y:S01]  /*1cd40*/  LDCU UR12, c[0x0][0x398] ;  /* 0x00007300ff0c77ac */ /* 0x000e620008000800 */
[----:B------:R-:W-:Y:S01]  /*1cd50*/  PRMT R149, R4, 0x9910, RZ ;  /* 0x0000991004957816 */ /* 0x000fe200000000ff */
[----:B------:R-:W1:Y:S01]  /*1cd60*/  LDCU UR4, c[0x0][0x39c] ;  /* 0x00007380ff0477ac */ /* 0x000e620008000800 */
[----:B0-----:R-:W-:Y:S01]  /*1cd70*/  IMAD.X R137, R5, 0x1, R134, P2 ;  /* 0x0000000105897824 */ /* 0x001fe200010e0686 */
[----:B------:R-:W-:Y:S01]  /*1cd80*/  SHF.R.S32.HI R146, RZ, 0x1f, R148 ;  /* 0x0000001fff927819 */ /* 0x000fe20000011494 */
[----:B------:R-:W-:Y:S01]  /*1cd90*/  VIADD R147, R0, 0x1c ;  /* 0x0000001c00937836 */ /* 0x000fe20000000000 */
[----:B------:R-:W-:Y:S01]  /*1cda0*/  IADD3 R150, P2, PT, R148, R132, RZ ;  /* 0x0000008494967210 */ /* 0x000fe20007f5e0ff */
[----:B------:R-:W0:Y:S04]  /*1cdb0*/  LDCU UR10, c[0x0][0x39c] ;  /* 0x00007380ff0a77ac */ /* 0x000e280008000800 */
[----:B------:R-:W-:Y:S01]  /*1cdc0*/  IMAD.X R151, R146, 0x1, R135, P2 ;  /* 0x0000000192977824 */ /* 0x000fe200010e0687 */
[----:B------:R-:W-:-:S02]  /*1cdd0*/  IADD3 R152, P2, PT, R148, R133, RZ ;  /* 0x0000008594987210 */ /* 0x000fc40007f5e0ff */
[----:B---3--:R-:W-:Y:S01]  /*1cde0*/  ISETP.LT.AND P6, PT, R3, UR14, !P6 ;  /* 0x0000000e03007c0c */ /* 0x008fe2000f7c1270 */
[----:B------:R-:W3:Y:S02]  /*1cdf0*/  LDCU UR14, c[0x0][0x398] ;  /* 0x00007300ff0e77ac */ /* 0x000ee40008000800 */
[----:B------:R-:W-:Y:S01]  /*1ce00*/  IMAD.X R153, R146, 0x1, R134, P2 ;  /* 0x0000000192997824 */ /* 0x000fe200010e0686 */
[----:B------:R-:W-:Y:S02]  /*1ce10*/  ISETP.GE.AND P2, PT, R147, UR6, PT ;  /* 0x0000000693007c0c */ /* 0x000fe4000bf46270 */
[----:B--2---:R-:W-:Y:S02]  /*1ce20*/  F2FP.SATFINITE.E5M2.F32.PACK_AB_MERGE_C R4, R75, R74, RZ ;  /* 0x0000004a4b04723e */ /* 0x004fe400048060ff */
[----:B------:R-:W-:Y:S01]  /*1ce30*/  ISETP.GE.AND P1, PT, R16, UR8, PT ;  /* 0x0000000810007c0c */ /* 0x000fe2000bf26270 */
[----:B------:R-:W2:Y:S01]  /*1ce40*/  LDL.LU R74, [R1+0x568] ;  /* 0x00056800014a7983 */ /* 0x000ea20000300800 */
[----:B------:R-:W-:Y:S01]  /*1ce50*/  F2FP.SATFINITE.E5M2.F32.PACK_AB_MERGE_C R147, R77, R76, RZ ;  /* 0x0000004c4d93723e */ /* 0x000fe200048060ff */
[----:B------:R-:W0:Y:S01]  /*1ce60*/  LDCU UR8, c[0x0][0x39c] ;  /* 0x00007380ff0877ac */ /* 0x000e220008000800 */
[----:B------:R-:W-:Y:S01]  /*1ce70*/  SHF.R.S32.HI R146, RZ, 0x8, R149 ;  /* 0x00000008ff927819 */ /* 0x000fe20000011495 */
[----:B------:R-:W2:Y:S01]  /*1ce80*/  LDL.LU R75, [R1+0x56c] ;  /* 0x00056c00014b7983 */ /* 0x000ea20000300800 */
[----:B------:R-:W-:Y:S01]  /*1ce90*/  PRMT R149, R147, 0x9910, RZ ;  /* 0x0000991093957816 */ /* 0x000fe200000000ff */
[----:B------:R-:W-:Y:S01]  /*1cea0*/  VIADD R5, R0, 0x1e ;  /* 0x0000001e00057836 */ /* 0x000fe20000000000 */
[----:B------:R-:W0:Y:S01]  /*1ceb0*/  LDCU UR6, c[0x0][0x39c] ;  /* 0x00007380ff0677ac */ /* 0x000e220008000800 */
[----:B------:R1:W-:Y:S01]  /*1cec0*/  @P4 STG.E.U8 desc[UR18][R72.64], R146 ;  /* 0x0000009248004986 */ /* 0x0003e2000c101112 */
[----:B------:R-:W-:-:S03]  /*1ced0*/  ISETP.LT.AND P4, PT, R2, UR16, !P5 ;  /* 0x0000001002007c0c */ /* 0x000fc6000ef81270 */
[----:B------:R-:W2:Y:S01]  /*1cee0*/  LDL.LU R76, [R1+0x168] ;  /* 0x00016800014c7983 */ /* 0x000ea20000300800 */
[----:B------:R-:W0:Y:S03]  /*1cef0*/  LDCU UR16, c[0x0][0x398] ;  /* 0x00007300ff1077ac */ /* 0x000e260008000800 */
[----:B------:R3:W-:Y:S04]  /*1cf00*/  @P3 STG.E.U8 desc[UR18][R70.64], R147 ;  /* 0x0000009346003986 */ /* 0x0007e8000c101112 */
[----:B------:R-:W2:Y:S04]  /*1cf10*/  LDL.LU R77, [R1+0x16c] ;  /* 0x00016c00014d7983 */ /* 0x000ea80000300800 */
[----:B-1----:R-:W2:Y:S01]  /*1cf20*/  LDL.LU.64 R72, [R1+0x720] ;  /* 0x0007200001487983 */ /* 0x002ea20000300a00 */
[----:B---3--:R-:W-:-:S03]  /*1cf30*/  IMAD.MOV.U32 R147, RZ, RZ, R149 ;  /* 0x000000ffff937224 */ /* 0x008fc600078e0095 */
[----:B------:R1:W-:Y:S04]  /*1cf40*/  @P6 STG.E.U8 desc[UR18][R144.64], R4 ;  /* 0x0000000490006986 */ /* 0x0003e8000c101112 */
[----:B------:R-:W3:Y:S01]  /*1cf50*/  LDL.LU.64 R70, [R1+0x718] ;  /* 0x0007180001467983 */ /* 0x000ee20000300a00 */
[----:B-1----:R-:W-:-:S05]  /*1cf60*/  SHF.R.S32.HI R145, RZ, 0x8, R147 ;  /* 0x00000008ff917819 */ /* 0x002fca0000011493 */
[----:B----4-:R1:W-:Y:S04]  /*1cf70*/  @P4 STG.E.U8 desc[UR18][R68.64], R145 ;  /* 0x0000009144004986 */ /* 0x0103e8000c101112 */
[----:B-1----:R-:W4:Y:S01]  /*1cf80*/  LDL.LU.64 R68, [R1+0x710] ;  /* 0x0007100001447983 */ /* 0x002f220000300a00 */
[----:B------:R-:W-:-:S05]  /*1cf90*/  VIADD R146, R0, 0x1d ;  /* 0x0000001d00927836 */ /* 0x000fca0000000000 */
[----:B0-----:R-:W-:Y:S01]  /*1cfa0*/  ISETP.GE.AND P3, PT, R146, UR8, PT ;  /* 0x0000000892007c0c */ /* 0x001fe2000bf66270 */
[----:B------:R-:W0:Y:S01]  /*1cfb0*/  LDCU UR8, c[0x0][0x398] ;  /* 0x00007300ff0877ac */ /* 0x000e220008000800 */
[----:B------:R-:W-:Y:S01]  /*1cfc0*/  PRMT R145, R4, 0x9910, RZ ;  /* 0x0000991004917816 */ /* 0x000fe200000000ff */
[----:B------:R-:W-:Y:S01]  /*1cfd0*/  VIADD R146, R148, UR21 ;  /* 0x0000001594927c36 */ /* 0x000fe20008000000 */
[----:B------:R-:W-:Y:S01]  /*1cfe0*/  ISETP.LT.AND P5, PT, R3, UR12, !P5 ;  /* 0x0000000c03007c0c */ /* 0x000fe2000efa1270 */
[----:B------:R-:W1:Y:S02]  /*1cff0*/  LDCU UR12, c[0x0][0x398] ;  /* 0x00007300ff0c77ac */ /* 0x000e640008000800 */
[----:B------:R-:W-:Y:S01]  /*1d000*/  IMAD.MOV.U32 R4, RZ, RZ, R145 ;  /* 0x000000ffff047224 */ /* 0x000fe200078e0091 */
[----:B------:R-:W-:Y:S01]  /*1d010*/  SHF.R.S32.HI R144, RZ, 0x1f, R146 ;  /* 0x0000001fff907819 */ /* 0x000fe20000011492 */
[C---:B------:R-:W-:Y:S01]  /*1d020*/  VIADD R7, R146.reuse, UR21 ;  /* 0x0000001592077c36 */ /* 0x040fe20008000000 */
[----:B------:R-:W-:-:S02]  /*1d030*/  IADD3 R148, P6, PT, R146, R132, RZ ;  /* 0x0000008492947210 */ /* 0x000fc40007fde0ff */
[----:B------:R-:W-:Y:S02]  /*1d040*/  IADD3 R146, P4, PT, R146, R133, RZ ;  /* 0x0000008592927210 */ /* 0x000fe40007f9e0ff */
[----:B------:R-:W-:Y:S01]  /*1d050*/  SHF.R.S32.HI R4, RZ, 0x8, R4 ;  /* 0x00000008ff047819 */ /* 0x000fe20000011404 */
[C---:B------:R-:W-:Y:S01]  /*1d060*/  IMAD.X R149, R144.reuse, 0x1, R135, P6 ;  /* 0x0000000190957824 */ /* 0x040fe200030e0687 */
[----:B------:R-:W-:Y:S01]  /*1d070*/  SHF.R.S32.HI R6, RZ, 0x1f, R7 ;  /* 0x0000001fff067819 */ /* 0x000fe20000011407 */
[----:B------:R-:W-:Y:S01]  /*1d080*/  IMAD.X R147, R144, 0x1, R134, P4 ;  /* 0x0000000190937824 */ /* 0x000fe200020e0686 */
[----:B0-----:R-:W-:Y:S01]  /*1d090*/  ISETP.LT.AND P6, PT, R2, UR8, !P1 ;  /* 0x0000000802007c0c */ /* 0x001fe2000cfc1270 */
[----:B------:R-:W0:Y:S01]  /*1d0a0*/  LDCU UR8, c[0x0][0x398] ;  /* 0x00007300ff0877ac */ /* 0x000e220008000800 */
[----:B------:R-:W-:Y:S02]  /*1d0b0*/  ISETP.LT.AND P1, PT, R3, UR14, !P1 ;  /* 0x0000000e03007c0c */ /* 0x000fe4000cf21270 */
[----:B------:R-:W-:Y:S01]  /*1d0c0*/  IADD3 R144, P4, PT, R7, R132, RZ ;  /* 0x0000008407907210 */ /* 0x000fe20007f9e0ff */
[----:B------:R-:W-:Y:S01]  /*1d0d0*/  VIADD R16, R0, 0x1f ;  /* 0x0000001f00107836 */ /* 0x000fe20000000000 */
[----:B------:R-:W0:Y:S03]  /*1d0e0*/  LDCU UR14, c[0x0][0x398] ;  /* 0x00007300ff0e77ac */ /* 0x000e260008000800 */
[----:B------:R-:W-:Y:S01]  /*1d0f0*/  IMAD.X R145, R6, 0x1, R135, P4 ;  /* 0x0000000106917824 */ /* 0x000fe200020e0687 */
[----:B------:R-:W-:Y:S01]  /*1d100*/  ISETP.GE.AND P4, PT, R5, UR4, PT ;  /* 0x0000000405007c0c */ /* 0x000fe2000bf86270 */
[----:B------:R-:W0:Y:S01]  /*1d110*/  LDCU UR4, c[0x0][0x39c] ;  /* 0x00007380ff0477ac */ /* 0x000e220008000800 */
[----:B--2---:R-:W-:-:S02]  /*1d120*/  F2FP.SATFINITE.E5M2.F32.PACK_AB_MERGE_C R17, R75, R74, RZ ;  /* 0x0000004a4b11723e */ /* 0x004fc400048060ff */
[----:B------:R-:W2:Y:S04]  /*1d130*/  LDL.LU R74, [R1+0x570] ;  /* 0x00057000014a7983 */ /* 0x000ea80000300800 */
[----:B------:R-:W2:Y:S04]  /*1d140*/  LDL.LU R75, [R1+0x574] ;  /* 0x00057400014b7983 */ /* 0x000ea80000300800 */
[----:B------:R0:W-:Y:S01]  /*1d150*/  @P5 STG.E.U8 desc[UR18][R72.64], R4 ;  /* 0x0000000448005986 */ /* 0x0001e2000c101112 */
[----:B------:R-:W-:-:S03]  /*1d160*/  F2FP.SATFINITE.E5M2.F32.PACK_AB_MERGE_C R5, R77, R76, RZ ;  /* 0x0000004c4d05723e */ /* 0x000fc600048060ff */
[----:B0-----:R-:W2:Y:S04]  /*1d170*/  LDL.LU R72, [R1+0x170] ;  /* 0x0001700001487983 */ /* 0x001ea80000300800 */
[----:B------:R-:W2:Y:S04]  /*1d180*/  LDL.LU R73, [R1+0x174] ;  /* 0x0001740001497983 */ /* 0x000ea80000300800 */
[----:B---3--:R0:W-:Y:S04]  /*1d190*/  @P6 STG.E.U8 desc[UR18][R70.64], R17 ;  /* 0x0000001146006986 */ /* 0x0081e8000c101112 */
[----:B0-----:R-:W3:Y:S04]  /*1d1a0*/  LDL.LU R71, [R1+0x578] ;  /* 0x0005780001477983 */ /* 0x001ee80000300800 */
[----:B----4-:R0:W-:Y:S04]  /*1d1b0*/  @P1 STG.E.U8 desc[UR18][R68.64], R5 ;  /* 0x0000000544001986 */ /* 0x0101e8000c101112 */
[----:B0-----:R-:W3:Y:S04]  /*1d1c0*/  LDL.LU R68, [R1+0x57c] ;  /* 0x00057c0001447983 */ /* 0x001ee80000300800 */
[----:B------:R-:W4:Y:S04]  /*1d1d0*/  LDL.LU R69, [R1+0x178] ;  /* 0x0001780001457983 */ /* 0x000f280000300800 */
[----:B------:R-:W4:Y:S01]  /*1d1e0*/  LDL.LU R70, [R1+0x17c] ;  /* 0x00017c0001467983 */ /* 0x000f220000300800 */
[----:B------:R-:W-:-:S02]  /*1d1f0*/  PRMT R4, R17, 0x9910, RZ ;  /* 0x0000991011047816 */ /* 0x000fc400000000ff */
[----:B------:R-:W-:Y:S01]  /*1d200*/  ISETP.LT.AND P5, PT, R2, UR16, !P0 ;  /* 0x0000001002007c0c */ /* 0x000fe2000c7a1270 */
[----:B------:R-:W0:Y:S01]  /*1d210*/  LDCU UR16, c[0x0][0x398] ;  /* 0x00007300ff1077ac */ /* 0x000e220008000800 */
[----:B------:R-:W-:Y:S01]  /*1d220*/  ISETP.GE.AND P6, PT, R16, UR10, PT ;  /* 0x0000000a10007c0c */ /* 0x000fe2000bfc6270 */
[----:B------:R-:W-:Y:S01]  /*1d230*/  IMAD.MOV.U32 R16, RZ, RZ, R4 ;  /* 0x000000ffff107224 */ /* 0x000fe200078e0004 */
[----:B------:R-:W0:Y:S01]  /*1d240*/  LDCU UR10, c[0x0][0x398] ;  /* 0x00007300ff0a77ac */ /* 0x000e220008000800 */
[----:B-1----:R-:W-:Y:S02]  /*1d250*/  ISETP.LT.AND P0, PT, R3, UR12, !P0 ;  /* 0x0000000c03007c0c */ /* 0x002fe4000c701270 */
[----:B------:R-:W-:Y:S01]  /*1d260*/  ISETP.LT.AND P1, PT, R2, UR8, !P2 ;  /* 0x0000000802007c0c */ /* 0x000fe2000d721270 */
[----:B------:R-:W-:Y:S01]  /*1d270*/  VIADD R4, R0, 0x20 ;  /* 0x0000002000047836 */ /* 0x000fe20000000000 */
[----:B------:R-:W-:Y:S01]  /*1d280*/  SHF.R.S32.HI R16, RZ, 0x8, R16 ;  /* 0x00000008ff107819 */ /* 0x000fe20000011410 */
[----:B------:R-:W1:Y:S01]  /*1d290*/  LDCU UR12, c[0x0][0x398] ;  /* 0x00007300ff0c77ac */ /* 0x000e620008000800 */
[----:B------:R-:W-:-:S03]  /*1d2a0*/  PRMT R5, R5, 0x9910, RZ ;  /* 0x0000991005057816 */ /* 0x000fc600000000ff */
[----:B------:R0:W-:Y:S01]  /*1d2b0*/  @P5 STG.E.U8 desc[UR18][R20.64], R16 ;  /* 0x0000001014005986 */ /* 0x0001e2000c101112 */
[----:B------:R-:W-:Y:S01]  /*1d2c0*/  ISETP.GE.AND P5, PT, R4, UR6, PT ;  /* 0x0000000604007c0c */ /* 0x000fe2000bfa6270 */
[----:B------:R-:W1:Y:S01]  /*1d2d0*/  LDCU UR6, c[0x0][0x398] ;  /* 0x00007300ff0677ac */ /* 0x000e620008000800 */
[----:B------:R-:W1:Y:S01]  /*1d2e0*/  LDCU UR8, c[0x0][0x39c] ;  /* 0x00007380ff0877ac */ /* 0x000e620008000800 */
[----:B0-----:R-:W-:Y:S01]  /*1d2f0*/  SHF.R.S32.HI R16, RZ, 0x8, R5 ;  /* 0x00000008ff107819 */ /* 0x001fe20000011405 */
[----:B------:R-:W-:Y:S01]  /*1d300*/  VIADD R5, R0, 0x21 ;  /* 0x0000002100057836 */ /* 0x000fe20000000000 */
[----:B------:R-:W-:Y:S01]  /*1d310*/  ISETP.LT.AND P2, PT, R3, UR10, !P2 ;  /* 0x0000000a03007c0c */ /* 0x000fe2000d741270 */
[----:B------:R-:W0:Y:S02]  /*1d320*/  LDCU UR10, c[0x0][0x398] ;  /* 0x00007300ff0a77ac */ /* 0x000e240008000800 */
[----:B------:R-:W-:Y:S01]  /*1d330*/  @P0 STG.E.U8 desc[UR18][R18.64], R16 ;  /* 0x0000001012000986 */ /* 0x000fe2000c101112 */
[----:B------:R-:W-:Y:S01]  /*1d340*/  ISETP.GE.AND P0, PT, R5, UR4, PT ;  /* 0x0000000405007c0c */ /* 0x000fe2000bf06270 */
[----:B------:R-:W0:Y:S01]  /*1d350*/  LDCU UR4, c[0x0][0x39c] ;  /* 0x00007380ff0477ac */ /* 0x000e220008000800 */
[----:B--2---:R-:W-:-:S02]  /*1d360*/  F2FP.SATFINITE.E5M2.F32.PACK_AB_MERGE_C R4, R75, R74, RZ ;  /* 0x0000004a4b04723e */ /* 0x004fc400048060ff */
[----:B------:R-:W2:Y:S04]  /*1d370*/  LDL.LU R74, [R1+0x580] ;  /* 0x00058000014a7983 */ /* 0x000ea80000300800 */
[----:B------:R-:W2:Y:S04]  /*1d380*/  LDL.LU R75, [R1+0x584] ;  /* 0x00058400014b7983 */ /* 0x000ea80000300800 */
[----:B------:R0:W-:Y:S01]  /*1d390*/  @P1 STG.E.U8 desc[UR18][R12.64], R4 ;  /* 0x000000040c001986 */ /* 0x0001e2000c101112 */
[----:B------:R-:W-:Y:S01]  /*1d3a0*/  ISETP.LT.AND P1, PT, R2, UR14, !P3 ;  /* 0x0000000e02007c0c */ /* 0x000fe2000df21270 */
[----:B------:R-:W0:Y:S01]  /*1d3b0*/  LDCU UR14, c[0x0][0x398] ;  /* 0x00007300ff0e77ac */ /* 0x000e220008000800 */
[----:B------:R-:W-:-:S04]  /*1d3c0*/  PRMT R5, R4, 0x9910, RZ ;  /* 0x0000991004057816 */ /* 0x000fc800000000ff */
[----:B------:R-:W-:Y:S02]  /*1d3d0*/  SHF.R.S32.HI R5, RZ, 0x8, R5 ;  /* 0x00000008ff057819 */ /* 0x000fe40000011405 */
[----:B0-----:R-:W-:Y:S02]  /*1d3e0*/  F2FP.SATFINITE.E5M2.F32.PACK_AB_MERGE_C R4, R73, R72, RZ ;  /* 0x000000484904723e */ /* 0x001fe400048060ff */
[----:B------:R-:W2:Y:S04]  /*1d3f0*/  LDL.LU R72, [R1+0x180] ;  /* 0x0001800001487983 */ /* 0x000ea80000300800 */
[----:B------:R-:W2:Y:S04]  /*1d400*/  LDL.LU R73, [R1+0x184] ;  /* 0x0001840001497983 */ /* 0x000ea80000300800 */
[----:B------:R-:W-:Y:S04]  /*1d410*/  @P2 STG.E.U8 desc[UR18][R14.64], R4 ;  /* 0x000000040e002986 */ /* 0x000fe8000c101112 */
[----:B------:R3:W-:Y:S02]  /*1d420*/  @P1 STG.E.U8 desc[UR18][R8.64], R5 ;  /* 0x0000000508001986 */ /* 0x0007e4000c101112 */
[----:B---3--:R-:W-:-:S02]  /*1d430*/  F2FP.SATFINITE.E5M2.F32.PACK_AB_MERGE_C R9, R68, R71, RZ ;  /* 0x000000474409723e */ /* 0x008fc400048060ff */
[----:B------:R-:W3:Y:S04]  /*1d440*/  LDL.LU R71, [R1+0x588] ;  /* 0x0005880001477983 */ /* 0x000ee80000300800 */
[----:B------:R-:W3:Y:S01]  /*1d450*/  LDL.LU R68, [R1+0x58c] ;  /* 0x00058c0001447983 */ /* 0x000ee20000300800 */
[----:B----4-:R-:W-:-:S03]  /*1d460*/  F2FP.SATFINITE.E5M2.F32.PACK_AB_MERGE_C R5, R70, R69, RZ ;  /* 0x000000454605723e */ /* 0x010fc600048060ff */
[----:B------:R-:W4:Y:S04]  /*1d470*/  LDL.LU R69, [R1+0x188] ;  /* 0x0001880001457983 */ /* 0x000f280000300800 */
[----:B------:R-:W4:Y:S01]  /*1d480*/  LDL.LU R70, [R1+0x18c] ;  /* 0x00018c0001467983 */ /* 0x000f220000300800 */
[C---:B-1----:R-:W-:Y:S01]  /*1d490*/  ISETP.LT.AND P3, PT, R3.reuse, UR6, !P3 ;  /* 0x0000000603007c0c */ /* 0x042fe2000df61270 */
[----:B------:R-:W-:Y:S01]  /*1d4a0*/  VIADD R12, R0, 0x22 ;  /* 0x00000022000c7836 */ /* 0x000fe20000000000 */
[----:B------:R-:W-:Y:S01]  /*1d4b0*/  PRMT R4, R4, 0x9910, RZ ;  /* 0x0000991004047816 */ /* 0x000fe200000000ff */
[----:B------:R-:W3:Y:S01]  /*1d4c0*/  LDL.LU R88, [R1+0x590] ;  /* 0x0005900001587983 */ /* 0x000ee20000300800 */
[----:B------:R-:W-:Y:S01]  /*1d4d0*/  ISETP.LT.AND P1, PT, R2, UR10, !P4 ;  /* 0x0000000a02007c0c */ /* 0x000fe2000e721270 */
[----:B------:R-:W0:Y:S01]  /*1d4e0*/  LDCU UR10, c[0x0][0x398] ;  /* 0x00007300ff0a77ac */ /* 0x000e220008000800 */
[----:B------:R-:W-:Y:S01]  /*1d4f0*/  SHF.R.S32.HI R4, RZ, 0x8, R4 ;  /* 0x00000008ff047819 */ /* 0x000fe20000011404 */
[----:B------:R-:W3:Y:S01]  /*1d500*/  LDL.LU R89, [R1+0x594] ;  /* 0x0005940001597983 */ /* 0x000ee20000300800 */
[----:B------:R-:W-:Y:S01]  /*1d510*/  ISETP.LT.AND P4, PT, R3, UR12, !P4 ;  /* 0x0000000c03007c0c */ /* 0x000fe2000e781270 */
[----:B------:R-:W1:Y:S01]  /*1d520*/  LDCU UR12, c[0x0][0x398] ;  /* 0x00007300ff0c77ac */ /* 0x000e620008000800 */
[----:B------:R-:W-:Y:S01]  /*1d530*/  ISETP.GE.AND P2, PT, R12, UR8, PT ;  /* 0x000000080c007c0c */ /* 0x000fe2000bf46270 */
[----:B------:R-:W3:Y:S01]  /*1d540*/  LDL.LU R86, [R1+0x190] ;  /* 0x0001900001567983 */ /* 0x000ee20000300800 */
[----:B------:R-:W0:Y:S03]  /*1d550*/  LDCU UR8, c[0x0][0x398] ;  /* 0x00007300ff0877ac */ /* 0x000e260008000800 */
[----:B------:R1:W-:Y:S01]  /*1d560*/  @P3 STG.E.U8 desc[UR18][R10.64], R4 ;  /* 0x000000040a003986 */ /* 0x0003e2000c101112 */
[----:B------:R-:W0:Y:S03]  /*1d570*/  LDCU UR6, c[0x0][0x39c] ;  /* 0x00007380ff0677ac */ /* 0x000e260008000800 */
[----:B------:R0:W-:Y:S04]  /*1d580*/  @P1 STG.E.U8 desc[UR18][R142.64], R9 ;  /* 0x000000098e001986 */ /* 0x0001e8000c101112 */
[----:B------:R-:W3:Y:S01]  /*1d590*/  LDL.LU R87, [R1+0x194] ;  /* 0x0001940001577983 */ /* 0x000ee20000300800 */
[----:B-1----:R-:W-:-:S03]  /*1d5a0*/  PRMT R4, R9, 0x9910, RZ ;  /* 0x0000991009047816 */ /* 0x002fc600000000ff */
[----:B------:R1:W-:Y:S02]  /*1d5b0*/  @P4 STG.E.U8 desc[UR18][R140.64], R5 ;  /* 0x000000058c004986 */ /* 0x0003e4000c101112 */
[----:B0-----:R-:W-:Y:S01]  /*1d5c0*/  IMAD.MOV.U32 R142, RZ, RZ, R4 ;  /* 0x000000ffff8e7224 */ /* 0x001fe200078e0004 */
[----:B------:R-:W-:Y:S01]  /*1d5d0*/  ISETP.LT.AND P3, PT, R2, UR14, !P6 ;  /* 0x0000000e02007c0c */ /* 0x000fe2000f761270 */
[----:B------:R-:W0:Y:S01]  /*1d5e0*/  LDCU UR14, c[0x0][0x398] ;  /* 0x00007300ff0e77ac */ /* 0x000e220008000800 */
[----:B------:R-:W3:Y:S02]  /*1d5f0*/  LDL.LU R84, [R1+0x598] ;  /* 0x0005980001547983 */ /* 0x000ee40000300800 */
[----:B-1----:R-:W-:Y:S02]  /*1d600*/  SHF.R.S32.HI R140, RZ, 0x8, R142 ;  /* 0x00000008ff8c7819 */ /* 0x002fe4000001148e */
[----:B------:R-:W3:Y:S01]  /*1d610*/  LDL.LU R85, [R1+0x59c] ;  /* 0x00059c0001557983 */ /* 0x000ee20000300800 */
[----:B------:R-:W-:-:S02]  /*1d620*/  IADD3 R142, P4, PT, R7, R133, RZ ;  /* 0x00000085078e7210 */ /* 0x000fc40007f9e0ff */
[----:B------:R-:W-:Y:S01]  /*1d630*/  PRMT R5, R5, 0x9910, RZ ;  /* 0x0000991005057816 */ /* 0x000fe200000000ff */
[----:B------:R-:W3:Y:S01]  /*1d640*/  LDL.LU R82, [R1+0x198] ;  /* 0x0001980001527983 */ /* 0x000ee20000300800 */
[C---:B------:R-:W-:Y:S01]  /*1d650*/  ISETP.LT.AND P6, PT, R3.reuse, UR8, !P6 ;  /* 0x0000000803007c0c */ /* 0x040fe2000f7c1270 */
[----:B------:R-:W-:Y:S01]  /*1d660*/  IMAD.X R143, R6, 0x1, R134, P4 ;  /* 0x00000001068f7824 */ /* 0x000fe200020e0686 */
[----:B------:R-:W-:Y:S01]  /*1d670*/  ISETP.LT.AND P4, PT, R2, UR10, !P5 ;  /* 0x0000000a02007c0c */ /* 0x000fe2000ef81270 */
[----:B------:R-:W-:Y:S01]  /*1d680*/  IMAD.MOV.U32 R6, RZ, RZ, R5 ;  /* 0x000000ffff067224 */ /* 0x000fe200078e0005 */
[----:B------:R-:W-:Y:S01]  /*1d690*/  ISETP.LT.AND P5, PT, R3, UR12, !P5 ;  /* 0x0000000c03007c0c */ /* 0x000fe2000efa1270 */
[----:B------:R1:W-:Y:S01]  /*1d6a0*/  @P3 STG.E.U8 desc[UR18][R164.64], R140 ;  /* 0x0000008ca4003986 */ /* 0x0003e2000c101112 */
[----:B------:R-:W-:Y:S01]  /*1d6b0*/  VIADD R4, R7, UR21 ;  /* 0x0000001507047c36 */ /* 0x000fe20008000000 */
[----:B------:R-:W0:Y:S01]  /*1d6c0*/  LDCU UR10, c[0x0][0x398] ;  /* 0x00007300ff0a77ac */ /* 0x000e220008000800 */
[----:B------:R-:W-:Y:S01]  /*1d6d0*/  SHF.R.S32.HI R6, RZ, 0x8, R6 ;  /* 0x00000008ff067819 */ /* 0x000fe20000011406 */
[----:B------:R-:W3:Y:S01]  /*1d6e0*/  LDL.LU R83, [R1+0x19c] ;  /* 0x00019c0001537983 */ /* 0x000ee20000300800 */
[----:B------:R-:W-:Y:S01]  /*1d6f0*/  VIADD R8, R0, 0x23 ;  /* 0x0000002300087836 */ /* 0x000fe20000000000 */
[----:B------:R-:W0:Y:S02]  /*1d700*/  LDCU UR12, c[0x0][0x398] ;  /* 0x00007300ff0c77ac */ /* 0x000e240008000800 */
[----:B------:R0:W-:Y:S01]  /*1d710*/  @P6 STG.E.U8 desc[UR18][R162.64], R6 ;  /* 0x00000006a2006986 */ /* 0x0001e2000c101112 */
[----:B------:R-:W0:Y:S03]  /*1d720*/  LDCU UR8, c[0x0][0x39c] ;  /* 0x00007380ff0877ac */ /* 0x000e260008000800 */
[----:B------:R-:W3:Y:S04]  /*1d730*/  LDL.LU R80, [R1+0x5a0] ;  /* 0x0005a00001507983 */ /* 0x000ee80000300800 */
[----:B------:R-:W3:Y:S01]  /*1d740*/  LDL.LU R81, [R1+0x5a4] ;  /* 0x0005a40001517983 */ /* 0x000ee20000300800 */
[----:B--2---:R-:W-:-:S05]  /*1d750*/  F2FP.SATFINITE.E5M2.F32.PACK_AB_MERGE_C R5, R75, R74, RZ ;  /* 0x0000004a4b05723e */ /* 0x004fca00048060ff */
[----:B------:R2:W-:Y:S01]  /*1d760*/  @P4 STG.E.U8 desc[UR18][R160.64], R5 ;  /* 0x00000005a0004986 */ /* 0x0005e2000c101112 */
[----:B0-----:R-:W-:Y:S01]  /*1d770*/  ISETP.LT.AND P4, PT, R2, UR14, !P0 ;  /* 0x0000000e02007c0c */ /* 0x001fe2000c781270 */
[----:B-1----:R-:W-:Y:S01]  /*1d780*/  VIADD R165, R0, 0x24 ;  /* 0x0000002400a57836 */ /* 0x002fe20000000000 */
[----:B------:R-:W-:Y:S01]  /*1d790*/  PRMT R162, R5, 0x9910, RZ ;  /* 0x0000991005a27816 */ /* 0x000fe200000000ff */
[----:B------:R-:W0:Y:S01]  /*1d7a0*/  LDCU UR14, c[0x0][0x398] ;  /* 0x00007300ff0e77ac */ /* 0x000e220008000800 */
[----:B--2---:R-:W-:-:S05]  /*1d7b0*/  F2FP.SATFINITE.E5M2.F32.PACK_AB_MERGE_C R161, R73, R72, RZ ;  /* 0x0000004849a1723e */ /* 0x004fca00048060ff */
[----:B------:R1:W-:Y:S02]  /*1d7c0*/  @P5 STG.E.U8 desc[UR18][R158.64], R161 ;  /* 0x000000a19e005986 */ /* 0x0003e4000c101112 */
[----:B-1----:R-:W-:-:S05]  /*1d7d0*/  SHF.R.S32.HI R158, RZ, 0x8, R162 ;  /* 0x00000008ff9e7819 */ /* 0x002fca00000114a2 */
[----:B------:R4:W-:Y:S02]  /*1d7e0*/  @P4 STG.E.U8 desc[UR18][R156.64], R158 ;  /* 0x0000009e9c004986 */ /* 0x0009e4000c101112 */
[----:B----4-:R-:W-:Y:S02]  /*1d7f0*/  F2FP.SATFINITE.E5M2.F32.PACK_AB_MERGE_C R158, R70, R69, RZ ;  /* 0x00000045469e723e */ /* 0x010fe400048060ff */
[----:B------:R-:W2:Y:S04]  /*1d800*/  LDL.LU R69, [R1+0x1a0] ;  /* 0x0001a00001457983 */ /* 0x000ea80000300800 */
[----:B------:R-:W2:Y:S01]  /*1d810*/  LDL.LU R70, [R1+0x1a4] ;  /* 0x0001a40001467983 */ /* 0x000ea20000300800 */
[----:B------:R-:W-:Y:S02]  /*1d820*/  SHF.R.S32.HI R164, RZ, 0x1f, R4 ;  /* 0x0000001fffa47819 */ /* 0x000fe40000011404 */
[----:B------:R-:W-:-:S02]  /*1d830*/  IADD3 R140, P3, PT, R4, R132, RZ ;  /* 0x00000084048c7210 */ /* 0x000fc40007f7e0ff */
[----:B------:R-:W-:Y:S01]  /*1d840*/  ISETP.GE.AND P1, PT, R8, UR4, PT ;  /* 0x0000000408007c0c */ /* 0x000fe2000bf26270 */
[----:B------:R-:W1:Y:S01]  /*1d850*/  LDCU UR4, c[0x0][0x39c] ;  /* 0x00007380ff0477ac */ /* 0x000e620008000800 */
[----:B------:R-:W-:Y:S01]  /*1d860*/  PRMT R161, R161, 0x9910, RZ ;  /* 0x00009910a1a17816 */ /* 0x000fe200000000ff */
[----:B------:R-:W-:Y:S01]  /*1d870*/  IMAD.X R141, R164, 0x1, R135, P3 ;  /* 0x00000001a48d7824 */ /* 0x000fe200018e0687 */
[----:B------:R-:W-:Y:S01]  /*1d880*/  ISETP.GE.AND P3, PT, R165, UR6, PT ;  /* 0x00000006a5007c0c */ /* 0x000fe2000bf66270 */
[----:B------:R-:W4:Y:S01]  /*1d890*/  LDCU UR6, c[0x0][0x398] ;  /* 0x00007300ff0677ac */ /* 0x000f220008000800 */
[----:B------:R-:W-:Y:S01]  /*1d8a0*/  VIADD R165, R0, 0x25 ;  /* 0x0000002500a57836 */ /* 0x000fe20000000000 */
[----:B------:R-:W-:Y:S01]  /*1d8b0*/  ISETP.LT.AND P4, PT, R2, UR10, !P2 ;  /* 0x0000000a02007c0c */ /* 0x000fe2000d781270 */
[----:B------:R-:W-:Y:S02]  /*1d8c0*/  IMAD.MOV.U32 R156, RZ, RZ, R161 ;  /* 0x000000ffff9c7224 */ /* 0x000fe400078e00a1 */
[----:B------:R-:W-:Y:S01]  /*1d8d0*/  VIADD R160, R0, 0x26 ;  /* 0x0000002600a07836 */ /* 0x000fe20000000000 */
[----:B---3--:R-:W-:Y:S01]  /*1d8e0*/  F2FP.SATFINITE.E5M2.F32.PACK_AB_MERGE_C R157, R68, R71, RZ ;  /* 0x00000047449d723e */ /* 0x008fe200048060ff */
[----:B------:R-:W3:Y:S01]  /*1d8f0*/  LDCU UR10, c[0x0][0x398] ;  /* 0x00007300ff0a77ac */ /* 0x000ee20008000800 */
[----:B------:R-:W2:Y:S01]  /*1d900*/  LDL.LU R78, [R1+0x5b0] ;  /* 0x0005b000014e7983 */ /* 0x000ea20000300800 */
[----:B-1----:R-:W-:Y:S01]  /*1d910*/  ISETP.GE.AND P6, PT, R165, UR4, PT ;  /* 0x00000004a5007c0c */ /* 0x002fe2000bfc6270 */
[----:B------:R-:W1:Y:S01]  /*1d920*/  LDCU UR4, c[0x0][0x39c] ;  /* 0x00007380ff0477ac */ /* 0x000e620008000800 */
[C---:B----4-:R-:W-:Y:S01]  /*1d930*/  ISETP.LT.AND P0, PT, R3.reuse, UR6, !P0 ;  /* 0x0000000603007c0c */ /* 0x050fe2000c701270 */
[----:B------:R-:W4:Y:S01]  /*1d940*/  LDCU UR6, c[0x0][0x39c] ;  /* 0x00007380ff0677ac */ /* 0x000f220008000800 */
[----:B------:R-:W-:Y:S01]  /*1d950*/  SHF.R.S32.HI R156, RZ, 0x8, R156 ;  /* 0x00000008ff9c7819 */ /* 0x000fe2000001149c */
[----:B------:R-:W2:Y:S01]  /*1d960*/  LDL.LU R79, [R1+0x5b4] ;  /* 0x0005b400014f7983 */ /* 0x000ea20000300800 */
[----:B------:R-:W-:Y:S01]  /*1d970*/  ISETP.LT.AND P2, PT, R3, UR12, !P2 ;  /* 0x0000000c03007c0c */ /* 0x000fe2000d741270 */
[----:B------:R-:W1:Y:S01]  /*1d980*/  LDCU UR12, c[0x0][0x398] ;  /* 0x00007300ff0c77ac */ /* 0x000e620008000800 */
[----:B------:R-:W-:Y:S01]  /*1d990*/  ISETP.GE.AND P5, PT, R160, UR8, PT ;  /* 0x00000008a0007c0c */ /* 0x000fe2000bfa6270 */
[----:B------:R-:W2:Y:S01]  /*1d9a0*/  LDL.LU R76, [R1+0x5c0] ;  /* 0x0005c000014c7983 */ /* 0x000ea20000300800 */
[----:B------:R-:W1:Y:S03]  /*1d9b0*/  LDCU UR8, c[0x0][0x398] ;  /* 0x00007300ff0877ac */ /* 0x000e660008000800 */
[----:B------:R-:W2:Y:S04]  /*1d9c0*/  LDL.LU R77, [R1+0x5c4] ;  /* 0x0005c400014d7983 */ /* 0x000ea80000300800 */
[----:B------:R1:W-:Y:S01]  /*1d9d0*/  @P0 STG.E.U8 desc[UR18][R154.64], R156 ;  /* 0x0000009c9a000986 */ /* 0x0003e2000c101112 */
[----:B0-----:R-:W-:Y:S01]  /*1d9e0*/  ISETP.LT.AND P0, PT, R2, UR14, !P1 ;  /* 0x0000000e02007c0c */ /* 0x001fe2000cf01270 */
[----:B------:R-:W0:Y:S02]  /*1d9f0*/  LDCU UR14, c[0x0][0x398] ;  /* 0x00007300ff0e77ac */ /* 0x000e240008000800 */
[----:B------:R4:W-:Y:S04]  /*1da00*/  @P4 STG.E.U8 desc[UR18][R138.64], R157 ;  /* 0x0000009d8a004986 */ /* 0x0009e8000c101112 */
[----:B------:R-:W2:Y:S01]  /*1da10*/  LDL.LU R74, [R1+0x5d0] ;  /* 0x0005d000014a7983 */ /* 0x000ea20000300800 */
[----:B-1----:R-:W-:Y:S01]  /*1da20*/  VIADD R154, R0, 0x27 ;  /* 0x00000027009a7836 */ /* 0x002fe20000000000 */
[----:B------:R-:W-:-:S02]  /*1da30*/  PRMT R155, R157, 0x9910, RZ ;  /* 0x000099109d9b7816 */ /* 0x000fc400000000ff */
[----:B------:R1:W-:Y:S02]  /*1da40*/  @P2 STG.E.U8 desc[UR18][R136.64], R158 ;  /* 0x0000009e88002986 */ /* 0x0003e4000c101112 */
[----:B------:R-:W-:Y:S01]  /*1da50*/  ISETP.GE.AND P4, PT, R154, UR4, PT ;  /* 0x000000049a007c0c */ /* 0x000fe2000bf86270 */
[----:B----4-:R-:W-:Y:S01]  /*1da60*/  IMAD.MOV.U32 R138, RZ, RZ, R155 ;  /* 0x000000ffff8a7224 */ /* 0x010fe200078e009b */
[----:B------:R-:W4:Y:S01]  /*1da70*/  LDCU UR4, c[0x0][0x39c] ;  /* 0x00007380ff0477ac */ /* 0x000f220008000800 */
[C---:B------:R-:W-:Y:S01]  /*1da80*/  VIADD R154, R4.reuse, UR21 ;  /* 0x00000015049a7c36 */ /* 0x040fe20008000000 */
[----:B------:R-:W-:Y:S01]  /*1da90*/  ISETP.LT.AND P1, PT, R3, UR8, !P1 ;  /* 0x0000000803007c0c */ /* 0x000fe2000cf21270 */
[----:B------:R-:W2:Y:S01]  /*1daa0*/  LDL.LU R75, [R1+0x5d4] ;  /* 0x0005d400014b7983 */ /* 0x000ea20000300800 */
[----:B------:R-:W0:Y:S01]  /*1dab0*/  LDCU UR8, c[0x0][0x398] ;  /* 0x00007300ff0877ac */ /* 0x000e220008000800 */
[----:B-1----:R-:W-:Y:S02]  /*1dac0*/  SHF.R.S32.HI R136, RZ, 0x8, R138 ;  /* 0x00000008ff887819 */ /* 0x002fe4000001148a */
[----:B------:R-:W2:Y:S01]  /*1dad0*/  LDL.LU R72, [R1+0x5e0] ;  /* 0x0005e00001487983 */ /* 0x000ea20000300800 */
[----:B------:R-:W-:-:S03]  /*1dae0*/  IADD3 R138, P2, PT, R4, R133, RZ ;  /* 0x00000085048a7210 */ /* 0x000fc60007f5e0ff */
[----:B------:R1:W-:Y:S02]  /*1daf0*/  @P0 STG.E.U8 desc[UR18][R150.64], R136 ;  /* 0x0000008896000986 */ /* 0x0003e4000c101112 */
[----:B------:R-:W-:Y:S01]  /*1db00*/  IMAD.X R139, R164, 0x1, R134, P2 ;  /* 0x00000001a48b7824 */ /* 0x000fe200010e0686 */
[----:B---3--:R-:W-:Y:S01]  /*1db10*/  ISETP.LT.AND P2, PT, R2, UR10, !P3 ;  /* 0x0000000a02007c0c */ /* 0x008fe2000df41270 */
[----:B------:R-:W3:Y:S01]  /*1db20*/  LDL.LU R73, [R1+0x5e4] ;  /* 0x0005e40001497983 */ /* 0x000ee20000300800 */
[----:B------:R-:W-:Y:S01]  /*1db30*/  PRMT R155, R158, 0x9910, RZ ;  /* 0x000099109e9b7816 */ /* 0x000fe200000000ff */
[----:B------:R-:W0:Y:S01]  /*1db40*/  LDCU UR10, c[0x0][0x398] ;  /* 0x00007300ff0a77ac */ /* 0x000e220008000800 */
[----:B------:R-:W-:Y:S01]  /*1db50*/  ISETP.LT.AND P3, PT, R3, UR12, !P3 ;  /* 0x0000000c03007c0c */ /* 0x000fe2000df61270 */
[----:B------:R-:W3:Y:S01]  /*1db60*/  LDL.LU R71, [R1+0x5f0] ;  /* 0x0005f00001477983 */ /* 0x000ee20000300800 */
[----:B-1----:R-:W-:Y:S01]  /*1db70*/  SHF.R.S32.HI R150, RZ, 0x1f, R154 ;  /* 0x0000001fff967819 */ /* 0x002fe2000001149a */
[----:B------:R-:W-:Y:S01]  /*1db80*/  VIADD R151, R0, 0x28 ;  /* 0x0000002800977836 */ /* 0x000fe20000000000 */
[----:B------:R-:W-:Y:S01]  /*1db90*/  IADD3 R136, P0, PT, R154, R132, RZ ;  /* 0x000000849a887210 */ /* 0x000fe20007f1e0ff */
[----:B------:R-:W3:Y:S01]  /*1dba0*/  LDL.LU R68, [R1+0x5f4] ;  /* 0x0005f40001447983 */ /* 0x000ee20000300800 */
[----:B------:R-:W-:Y:S01]  /*1dbb0*/  SHF.R.S32.HI R155, RZ, 0x8, R155 ;  /* 0x00000008ff9b7819 */ /* 0x000fe2000001149b */
[----:B------:R-:W1:Y:S02]  /*1dbc0*/  LDCU UR12, c[0x0][0x398] ;  /* 0x00007300ff0c77ac */ /* 0x000e640008000800 */
[----:B------:R-:W-:Y:S01]  /*1dbd0*/  IMAD.X R137, R150, 0x1, R135, P0 ;  /* 0x0000000196897824 */ /* 0x000fe200000e0687 */
[----:B----4-:R-:W-:Y:S01]  /*1dbe0*/  ISETP.GE.AND P0, PT, R151, UR4, PT ;  /* 0x0000000497007c0c */ /* 0x010fe2000bf06270 */
[----:B------:R-:W-:Y:S01]  /*1dbf0*/  VIADD R151, R0, 0x29 ;  /* 0x0000002900977836 */ /* 0x000fe20000000000 */
[----:B------:R-:W-:Y:S01]  /*1dc00*/  F2FP.SATFINITE.E5M2.F32.PACK_AB_MERGE_C R156, R89, R88, RZ ;  /* 0x00000058599c723e */ /* 0x000fe200048060ff */
[----:B------:R-:W-:Y:S01]  /*1dc10*/  @P1 STG.E.U8 desc[UR18][R152.64], R155 ;  /* 0x0000009b98001986 */ /* 0x000fe2000c101112 */
[----:B------:R-:W4:Y:S02]  /*1dc20*/  LDCU UR4, c[0x0][0x39c] ;  /* 0x00007380ff0477ac */ /* 0x000f240008000800 */
[----:B------:R-:W-:Y:S01]  /*1dc30*/  ISETP.GE.AND P1, PT, R151, UR6, PT ;  /* 0x0000000697007c0c */ /* 0x000fe2000bf26270 */
[----:B------:R1:W-:Y:S01]  /*1dc40*/  @P2 STG.E.U8 desc[UR18][R148.64], R156 ;  /* 0x0000009c94002986 */ /* 0x0003e2000c101112 */
[----:B------:R-:W-:Y:S01]  /*1dc50*/  F2FP.SATFINITE.E5M2.F32.PACK_AB_MERGE_C R151, R87, R86, RZ ;  /* 0x000000565797723e */ /* 0x000fe200048060ff */
[----:B------:R-:W2:Y:S01]  /*1dc60*/  LDCU UR6, c[0x0][0x39c] ;  /* 0x00007380ff0677ac */ /* 0x000ea20008000800 */
[----:B0-----:R-:W-:-:S02]  /*1dc70*/  ISETP.LT.AND P2, PT, R2, UR14, !P6 ;  /* 0x0000000e02007c0c */ /* 0x001fc4000f741270 */
[----:B------:R-:W-:Y:S01]  /*1dc80*/  ISETP.LT.AND P6, PT, R3, UR16, !P6 ;  /* 0x0000001003007c0c */ /* 0x000fe2000f7c1270 */
[----:B------:R0:W-:Y:S01]  /*1dc90*/  @P3 STG.E.U8 desc[UR18][R146.64], R151 ;  /* 0x0000009792003986 */ /* 0x0001e2000c101112 */
[----:B------:R-:W-:Y:S01]  /*1dca0*/  ISETP.LT.AND P3, PT, R2, UR8, !P5 ;  /* 0x0000000802007c0c */ /* 0x000fe2000ef61270 */
[----:B------:R-:W2:Y:S01]  /*1dcb0*/  LDCU UR8, c[0x0][0x398] ;  /* 0x00007300ff0877ac */ /* 0x000ea20008000800 */
[----:B-1----:R-:W-:Y:S01]  /*1dcc0*/  PRMT R149, R156, 0x9910, RZ ;  /* 0x000099109c957816 */ /* 0x002fe200000000ff */
[----:B------:R-:W1:Y:S01]  /*1dcd0*/  LDCU UR14, c[0x0][0x398] ;  /* 0x00007300ff0e77ac */ /* 0x000e620008000800 */
[----:B------:R-:W-:Y:S01]  /*1dce0*/  PRMT R148, R151, 0x9910, RZ ;  /* 0x0000991097947816 */ /* 0x000fe200000000ff */
[----:B------:R-:W1:Y:S01]  /*1dcf0*/  LDCU UR16, c[0x0][0x398] ;  /* 0x00007300ff1077ac */ /* 0x000e620008000800 */
[----:B0-----:R-:W-:Y:S02]  /*1dd00*/  SHF.R.S32.HI R147, RZ, 0x8, R149 ;  /* 0x00000008ff937819 */ /* 0x001fe40000011495 */
[----:B------:R-:W-:-:S03]  /*1dd10*/  SHF.R.S32.HI R148, RZ, 0x8, R148 ;  /* 0x00000008ff947819 */ /* 0x000fc60000011494 */
[----:B------:R0:W-:Y:S04]  /*1dd20*/  @P2 STG.E.U8 desc[UR18][R144.64], R147 ;  /* 0x0000009390002986 */ /* 0x0001e8000c101112 */
[----:B------:R1:W-:Y:S01]  /*1dd30*/  @P6 STG.E.U8 desc[UR18][R142.64], R148 ;  /* 0x000000948e006986 */ /* 0x0003e2000c101112 */
[----:B0-----:R-:W-:Y:S02]  /*1dd40*/  F2FP.SATFINITE.E5M2.F32.PACK_AB_MERGE_C R144, R85, R84, RZ ;  /* 0x000000545590723e */ /* 0x001fe400048060ff */
[----:B------:R-:W-:Y:S02]  /*1dd50*/  F2FP.SATFINITE.E5M2.F32.PACK_AB_MERGE_C R145, R81, R80, RZ ;  /* 0x000000505191723e */ /* 0x000fe400048060ff */
[----:B-1----:R-:W-:Y:S01]  /*1dd60*/  PRMT R143, R144, 0x9910, RZ ;  /* 0x00009910908f7816 */ /* 0x002fe200000000ff */
[----:B------:R2:W-:Y:S04]  /*1dd70*/  @P3 STG.E.U8 desc[UR18][R140.64], R144 ;  /* 0x000000908c003986 */ /* 0x0005e8000c101112 */
[----:B------:R-:W3:Y:S04]  /*1dd80*/  LDL.LU R80, [R1+0x5a8] ;  /* 0x0005a80001507983 */ /* 0x000ee80000300800 */
[----:B------:R-:W3:Y:S01]  /*1dd90*/  LDL.LU R81, [R1+0x5ac] ;  /* 0x0005ac0001517983 */ /* 0x000ee20000300800 */
[----:B--2---:R-:W-:-:S03]  /*1dda0*/  F2FP.SATFINITE.E5M2.F32.PACK_AB_MERGE_C R144, R70, R69, RZ ;  /* 0x000000454690723e */ /* 0x004fc600048060ff */
[----:B------:R-:W2:Y:S04]  /*1ddb0*/  LDL.LU R69, [R1+0x1a8] ;  /* 0x0001a80001457983 */ /* 0x000ea80000300800 */
[----:B------:R-:W2:Y:S01]  /*1ddc0*/  LDL.LU R70, [R1+0x1ac] ;  /* 0x0001ac0001467983 */ /* 0x000ea20000300800 */
[----:B------:R-:W-:Y:S01]  /*1ddd0*/  ISETP.LT.AND P5, PT, R3, UR10, !P5 ;  /* 0x0000000a03007c0c */ /* 0x000fe2000efa1270 */
[----:B------:R-:W-:Y:S01]  /*1dde0*/  VIADD R146, R0, 0x2a ;  /* 0x0000002a00927836 */ /* 0x000fe20000000000 */
[----:B------:R-:W-:Y:S01]  /*1ddf0*/  ISETP.LT.AND P6, PT, R2, UR12, !P4 ;  /* 0x0000000c02007c0c */ /* 0x000fe2000e7c1270 */
[----:B------:R-:W-:Y:S01]  /*1de00*/  VIADD R142, R0, 0x2b ;  /* 0x0000002b008e7836 */ /* 0x000fe20000000000 */
[----:B------:R-:W-:Y:S01]  /*1de10*/  F2FP.SATFINITE.E5M2.F32.PACK_AB_MERGE_C R141, R83, R82, RZ ;  /* 0x00000052538d723e */ /* 0x000fe200048060ff */
[----:B------:R-:W-:Y:S01]  /*1de20*/  IMAD.MOV.U32 R140, RZ, RZ, R143 ;  /* 0x000000ffff8c7224 */ /* 0x000fe200078e008f */
[----:B----4-:R-:W-:Y:S01]  /*1de30*/  ISETP.GE.AND P2, PT, R146, UR4, PT ;  /* 0x0000000492007c0c */ /* 0x010fe2000bf46270 */
[----:B------:R-:W0:Y:S01]  /*1de40*/  LDCU UR4, c[0x0][0x39c] ;  /* 0x00007380ff0477ac */ /* 0x000e220008000800 */
[----:B------:R-:W-:-:S02]  /*1de50*/  ISETP.GE.AND P3, PT, R142, UR6, PT ;  /* 0x000000068e007c0c */ /* 0x000fc4000bf66270 */
[----:B------:R-:W-:Y:S01]  /*1de60*/  ISETP.LT.AND P4, PT, R3, UR8, !P4 ;  /* 0x0000000803007c0c */ /* 0x000fe2000e781270 */
[----:B------:R-:W1:Y:S01]  /*1de70*/  LDCU UR10, c[0x0][0x398] ;  /* 0x00007300ff0a77ac */ /* 0x000e620008000800 */
[----:B------:R-:W-:Y:S01]  /*1de80*/  SHF.R.S32.HI R140, RZ, 0x8, R140 ;  /* 0x00000008ff8c7819 */ /* 0x000fe2000001148c */
[----:B------:R4:W-:Y:S01]  /*1de90*/  @P5 STG.E.U8 desc[UR18][R138.64], R141 ;  /* 0x0000008d8a005986 */ /* 0x0009e2000c101112 */
[----:B------:R-:W0:Y:S01]  /*1dea0*/  LDCU UR6, c[0x0][0x398] ;  /* 0x00007300ff0677ac */ /* 0x000e220008000800 */
[----:B------:R-:W-:Y:S02]  /*1deb0*/  PRMT R143, R141, 0x9910, RZ ;  /* 0x000099108d8f7816 */ /* 0x000fe400000000ff */
[----:B------:R1:W-:Y:S01]  /*1dec0*/  @P6 STG.E.U8 desc[UR18][R136.64], R140 ;  /* 0x0000008c88006986 */ /* 0x0003e2000c101112 */
[----:B------:R-:W0:Y:S01]  /*1ded0*/  LDCU UR8, c[0x0][0x398] ;  /* 0x00007300ff0877ac */ /* 0x000e220008000800 */
[----:B------:R-:W-:Y:S01]  /*1dee0*/  SHF.R.S32.HI R143, RZ, 0x8, R143 ;  /* 0x00000008ff8f7819 */ /* 0x000fe2000001148f */
[----:B------:R-:W2:Y:S01]  /*1def0*/  LDCU UR12, c[0x0][0x398] ;  /* 0x00007300ff0c77ac */ /* 0x000ea20008000800 */
[C---:B----4-:R-:W-:Y:S01]  /*1df00*/  IADD3 R138, P5, PT, R154.reuse, R133, RZ ;  /* 0x000000859a8a7210 */ /* 0x050fe20007fbe0ff */
[----:B------:R-:W-:-:S02]  /*1df10*/  VIADD R141, R154, UR21 ;  /* 0x000000159a8d7c36 */ /* 0x000fc40008000000 */
[----:B-1----:R-:W-:Y:S02]  /*1df20*/  VIADD R140, R0, 0x2c ;  /* 0x0000002c008c7836 */ /* 0x002fe40000000000 */
[----:B------:R-:W-:Y:S01]  /*1df30*/  IMAD.X R139, R150, 0x1, R134, P5 ;  /* 0x00000001968b7824 */ /* 0x000fe200028e0686 */
[----:B------:R-:W-:-:S04]  /*1df40*/  SHF.R.S32.HI R142, RZ, 0x1f, R141 ;  /* 0x0000001fff8e7819 */ /* 0x000fc8000001148d */
[----:B------:R1:W-:Y:S01]  /*1df50*/  @P4 STG.E.U8 desc[UR18][R138.64], R143 ;  /* 0x0000008f8a004986 */ /* 0x0003e2000c101112 */
[----:B0-----:R-:W-:Y:S01]  /*1df60*/  ISETP.GE.AND P4, PT, R140, UR4, PT ;  /* 0x000000048c007c0c */ /* 0x001fe2000bf86270 */
[----:B------:R-:W0:Y:S01]  /*1df70*/  LDCU UR4, c[0x0][0x39c] ;  /* 0x00007380ff0477ac */ /* 0x000e220008000800 */
[----:B------:R-:W-:Y:S02]  /*1df80*/  IADD3 R136, P6, PT, R141, R132, RZ ;  /* 0x000000848d887210 */ /* 0x000fe40007fde0ff */
[----:B------:R-:W-:Y:S01]  /*1df90*/  ISETP.LT.AND P5, PT, R2, UR10, !P0 ;  /* 0x0000000a02007c0c */ /* 0x000fe2000c7a1270 */
[----:B------:R-:W4:Y:S01]  /*1dfa0*/  LDCU UR10, c[0x0][0x398] ;  /* 0x00007300ff0a77ac */ /* 0x000f220008000800 */
[----:B------:R-:W-:Y:S01]  /*1dfb0*/  ISETP.LT.AND P0, PT, R3, UR6, !P0 ;  /* 0x0000000603007c0c */ /* 0x000fe2000c701270 */
[----:B------:R-:W-:Y:S02]  /*1dfc0*/  IMAD.X R137, R142, 0x1, R135, P6 ;  /* 0x000000018e897824 */ /* 0x000fe400030e0687 */
[C---:B------:R-:W-:Y:S01]  /*1dfd0*/  VIADD R140, R141.reuse, UR21 ;  /* 0x000000158d8c7c36 */ /* 0x040fe20008000000 */
[----:B------:R-:W2:Y:S01]  /*1dfe0*/  LDCU UR6, c[0x0][0x39c] ;  /* 0x00007380ff0677ac */ /* 0x000ea20008000800 */
[----:B-1----:R-:W-:-:S05]  /*1dff0*/  IADD3 R138, P6, PT, R141, R133, RZ ;  /* 0x000000858d8a7210 */ /* 0x002fca0007fde0ff */
[----:B------:R-:W-:Y:S02]  /*1e000*/  IMAD.X R139, R142, 0x1, R134, P6 ;  /* 0x000000018e8b7824 */ /* 0x000fe400030e0686 */
[----:B------:R-:W-:Y:S01]  /*1e010*/  VIADD R142, R0, 0x2d ;  /* 0x0000002d008e7836 */ /* 0x000fe20000000000 */
[----:B------:R-:W-:Y:S04]  /*1e020*/  @P5 STG.E.U8 desc[UR18][R136.64], R145 ;  /* 0x0000009188005986 */ /* 0x000fe8000c101112 */
[----:B------:R2:W-:Y:S01]  /*1e030*/  @P0 STG.E.U8 desc[UR18][R138.64], R144 ;  /* 0x000000908a000986 */ /* 0x0005e2000c101112 */
[----:B0-----:R-:W-:Y:S01]  /*1e040*/  ISETP.GE.AND P0, PT, R142, UR4, PT ;  /* 0x000000048e007c0c */ /* 0x001fe2000bf06270 */
[----:B------:R-:W0:Y:S01]  /*1e050*/  LDCU UR4, c[0x0][0x39c] ;  /* 0x00007380ff0477ac */ /* 0x000e220008000800 */
[----:B------:R-:W-:-:S02]  /*1e060*/  PRMT R142, R144, 0x9910, RZ ;  /* 0x00009910908e7816 */ /* 0x000fc400000000ff */
[----:B--2---:R-:W-:Y:S02]  /*1e070*/  F2FP.SATFINITE.E5M2.F32.PACK_AB_MERGE_C R144, R70, R69, RZ ;  /* 0x000000454690723e */ /* 0x004fe400048060ff */
[----:B------:R-:W2:Y:S04]  /*1e080*/  LDL.LU R69, [R1+0x1b0] ;  /* 0x0001b00001457983 */ /* 0x000ea80000300800 */
[----:B------:R-:W2:Y:S01]  /*1e090*/  LDL.LU R70, [R1+0x1b4] ;  /* 0x0001b40001467983 */ /* 0x000ea20000300800 */
[----:B------:R-:W-:Y:S02]  /*1e0a0*/  ISETP.LT.AND P5, PT, R2, UR8, !P1 ;  /* 0x0000000802007c0c */ /* 0x000fe4000cfa1270 */
[----:B------:R-:W-:Y:S02]  /*1e0b0*/  SHF.R.S32.HI R141, RZ, 0x1f, R140 ;  /* 0x0000001fff8d7819 */ /* 0x000fe4000001148c */
[----:B------:R-:W-:-:S02]  /*1e0c0*/  IADD3 R136, P6, PT, R140, R132, RZ ;  /* 0x000000848c887210 */ /* 0x000fc40007fde0ff */
[----:B------:R-:W-:Y:S01]  /*1e0d0*/  PRMT R143, R145, 0x9910, RZ ;  /* 0x00009910918f7816 */ /* 0x000fe200000000ff */
[----:B------:R-:W-:Y:S01]  /*1e0e0*/  VIADD R139, R0, 0x2e ;  /* 0x0000002e008b7836 */ /* 0x000fe20000000000 */
[----:B------:R-:W-:Y:S01]  /*1e0f0*/  SHF.R.S32.HI R142, RZ, 0x8, R142 ;  /* 0x00000008ff8e7819 */ /* 0x000fe2000001148e */
[----:B------:R-:W-:Y:S01]  /*1e100*/  IMAD.X R137, R141, 0x1, R135, P6 ;  /* 0x000000018d897824 */ /* 0x000fe200030e0687 */
[----:B------:R-:W-:Y:S01]  /*1e110*/  SHF.R.S32.HI R143, RZ, 0x8, R143 ;  /* 0x00000008ff8f7819 */ /* 0x000fe2000001148f */
[----:B------:R-:W1:Y:S01]  /*1e120*/  LDCU UR8, c[0x0][0x398] ;  /* 0x00007300ff0877ac */ /* 0x000e620008000800 */
[----:B----4-:R-:W-:-:S03]  /*1e130*/  ISETP.LT.AND P1, PT, R3, UR10, !P1 ;  /* 0x0000000a03007c0c */ /* 0x010fc6000cf21270 */
[----:B------:R4:W-:Y:S01]  /*1e140*/  @P5 STG.E.U8 desc[UR18][R136.64], R143 ;  /* 0x0000008f88005986 */ /* 0x0009e2000c101112 */
[----:B------:R-:W-:Y:S01]  /*1e150*/  ISETP.LT.AND P5, PT, R2, UR12, !P2 ;  /* 0x0000000c02007c0c */ /* 0x000fe2000d7a1270 */
[----:B------:R-:W0:Y:S01]  /*1e160*/  LDCU UR10, c[0x0][0x398] ;  /* 0x00007300ff0a77ac */ /* 0x000e220008000800 */
[C---:B----4-:R-:W-:Y:S01]  /*1e170*/  IADD3 R136, P6, PT, R140.reuse, R133, RZ ;  /* 0x000000858c887210 */ /* 0x050fe20007fde0ff */
[----:B------:R-:W-:Y:S01]  /*1e180*/  VIADD R140, R140, UR21 ;  /* 0x000000158c8c7c36 */ /* 0x000fe20008000000 */
[----:B---3--:R-:W-:Y:S01]  /*1e190*/  F2FP.SATFINITE.E5M2.F32.PACK_AB_MERGE_C R143, R81, R80, RZ ;  /* 0x00000050518f723e */ /* 0x008fe200048060ff */
[----:B------:R-:W3:Y:S02]  /*1e1a0*/  LDCU UR12, c[0x0][0x398] ;  /* 0x00007300ff0c77ac */ /* 0x000ee40008000800 */
[----:B------:R-:W-:Y:S01]  /*1e1b0*/  IMAD.X R137, R141, 0x1, R134, P6 ;  /* 0x000000018d897824 */ /* 0x000fe200030e0686 */
[----:B------:R-:W-:Y:S02]  /*1e1c0*/  SHF.R.S32.HI R141, RZ, 0x1f, R140 ;  /* 0x0000001fff8d7819 */ /* 0x000fe4000001148c */
[----:B------:R-:W-:-:S02]  /*1e1d0*/  IADD3 R138, P6, PT, R140, R132, RZ ;  /* 0x000000848c8a7210 */ /* 0x000fc40007fde0ff */
[----:B------:R-:W-:Y:S01]  /*1e1e0*/  ISETP.LT.AND P2, PT, R3, UR14, !P2 ;  /* 0x0000000e03007c0c */ /* 0x000fe2000d741270 */
[----:B------:R4:W-:Y:S01]  /*1e1f0*/  @P1 STG.E.U8 desc[UR18][R136.64], R142 ;  /* 0x0000008e88001986 */ /* 0x0009e2000c101112 */
[----:B0-----:R-:W-:Y:S01]  /*1e200*/  ISETP.GE.AND P1, PT, R139, UR4, PT ;  /* 0x000000048b007c0c */ /* 0x001fe2000bf26270 */
[----:B------:R-:W-:Y:S01]  /*1e210*/  IMAD.X R139, R141, 0x1, R135, P6 ;  /* 0x000000018d8b7824 */ /* 0x000fe200030e0687 */
[----:B------:R-:W-:Y:S01]  /*1e220*/  F2FP.SATFINITE.E5M2.F32.PACK_AB_MERGE_C R145, R79, R78, RZ ;  /* 0x0000004e4f91723e */ /* 0x000fe200048060ff */
[----:B------:R-:W0:Y:S01]  /*1e230*/  LDCU UR4, c[0x0][0x39c] ;  /* 0x00007380ff0477ac */ /* 0x000e220008000800 */
[----:B------:R-:W3:Y:S01]  /*1e240*/  LDL.LU R78, [R1+0x5b8] ;  /* 0x0005b800014e7983 */ /* 0x000ee20000300800 */
[----:B------:R-:W0:Y:S01]  /*1e250*/  LDCU UR14, c[0x0][0x398] ;  /* 0x00007300ff0e77ac */ /* 0x000e220008000800 */
[----:B----4-:R-:W-:Y:S02]  /*1e260*/  IADD3 R136, P6, PT, R140, R133, RZ ;  /* 0x000000858c887210 */ /* 0x010fe40007fde0ff */
[----:B------:R4:W-:Y:S03]  /*1e270*/  @P5 STG.E.U8 desc[UR18][R138.64], R143 ;  /* 0x0000008f8a005986 */ /* 0x0009e6000c101112 */
[----:B------:R-:W-:Y:S01]  /*1e280*/  IMAD.X R137, R141, 0x1, R134, P6 ;  /* 0x000000018d897824 */ /* 0x000fe200030e0686 */
[----:B------:R-:W3:Y:S04]  /*1e290*/  LDL.LU R79, [R1+0x5bc] ;  /* 0x0005bc00014f7983 */ /* 0x000ee80000300800 */
[----:B------:R2:W-:Y:S01]  /*1e2a0*/  @P2 STG.E.U8 desc[UR18][R136.64], R144 ;  /* 0x0000009088002986 */ /* 0x0005e2000c101112 */
[----:B----4-:R-:W-:-:S02]  /*1e2b0*/  PRMT R138, R143, 0x9910, RZ ;  /* 0x000099108f8a7816 */ /* 0x010fc400000000ff */
[----:B------:R-:W-:Y:S02]  /*1e2c0*/  PRMT R143, R144, 0x9910, RZ ;  /* 0x00009910908f7816 */ /* 0x000fe400000000ff */
[----:B--2---:R-:W-:Y:S02]  /*1e2d0*/  F2FP.SATFINITE.E5M2.F32.PACK_AB_MERGE_C R144, R70, R69, RZ ;  /* 0x000000454690723e */ /* 0x004fe400048060ff */
[----:B------:R-:W2:Y:S04]  /*1e2e0*/  LDL.LU R69, [R1+0x1b8] ;  /* 0x0001b80001457983 */ /* 0x000ea80000300800 */
[----:B------:R-:W2:Y:S01]  /*1e2f0*/  LDL.LU R70, [R1+0x1bc] ;  /* 0x0001bc0001467983 */ /* 0x000ea20000300800 */
[----:B------:R-:W-:Y:S01]  /*1e300*/  VIADD R140, R140, UR21 ;  /* 0x000000158c8c7c36 */ /* 0x000fe20008000000 */
[----:B-1----:R-:W-:Y:S01]  /*1e310*/  ISETP.LT.AND P2, PT, R2, UR8, !P3 ;  /* 0x0000000802007c0c */ /* 0x002fe2000df41270 */
[----:B------:R-:W-:Y:S01]  /*1e320*/  VIADD R142, R0, 0x2f ;  /* 0x0000002f008e7836 */ /* 0x000fe20000000000 */
[----:B------:R-:W-:Y:S01]  /*1e330*/  SHF.R.S32.HI R138, RZ, 0x8, R138 ;  /* 0x00000008ff8a7819 */ /* 0x000fe2000001148a */
[----:B------:R-:W1:Y:S01]  /*1e340*/  LDCU UR8, c[0x0][0x398] ;  /* 0x00007300ff0877ac */ /* 0x000e620008000800 */
[----:B------:R-:W-:-:S02]  /*1e350*/  SHF.R.S32.HI R139, RZ, 0x1f, R140 ;  /* 0x0000001fff8b7819 */ /* 0x000fc4000001148c */
[----:B------:R-:W-:Y:S02]  /*1e360*/  IADD3 R136, P6, PT, R140, R132, RZ ;  /* 0x000000848c887210 */ /* 0x000fe40007fde0ff */
[----:B------:R-:W-:Y:S01]  /*1e370*/  ISETP.GE.AND P5, PT, R142, UR6, PT ;  /* 0x000000068e007c0c */ /* 0x000fe2000bfa6270 */
[----:B------:R-:W4:Y:S02]  /*1e380*/  LDCU UR6, c[0x0][0x398] ;  /* 0x00007300ff0677ac */ /* 0x000f240008000800 */
[----:B------:R-:W-:-:S05]  /*1e390*/  IMAD.X R137, R139, 0x1, R135, P6 ;  /* 0x000000018b897824 */ /* 0x000fca00030e0687 */
[----:B------:R0:W-:Y:S01]  /*1e3a0*/  @P2 STG.E.U8 desc[UR18][R136.64], R138 ;  /* 0x0000008a88002986 */ /* 0x0001e2000c101112 */
[----:B------:R-:W-:Y:S01]  /*1e3b0*/  ISETP.LT.AND P3, PT, R3, UR10, !P3 ;  /* 0x0000000a03007c0c */ /* 0x000fe2000df61270 */
[----:B------:R-:W-:Y:S01]  /*1e3c0*/  VIADD R141, R0, 0x30 ;  /* 0x00000030008d7836 */ /* 0x000fe20000000000 */
[----:B------:R-:W-:Y:S01]  /*1e3d0*/  SHF.R.S32.HI R143, RZ, 0x8, R143 ;  /* 0x00000008ff8f7819 */ /* 0x000fe2000001148f */
[----:B------:R-:W1:Y:S01]  /*1e3e0*/  LDCU UR10, c[0x0][0x398] ;  /* 0x00007300ff0a77ac */ /* 0x000e620008000800 */
[C---:B0-----:R-:W-:Y:S01]  /*1e3f0*/  IADD3 R138, P2, PT, R140.reuse, R133, RZ ;  /* 0x000000858c8a7210 */ /* 0x041fe20007f5e0ff */
[----:B------:R-:W-:-:S04]  /*1e400*/  VIADD R140, R140, UR21 ;  /* 0x000000158c8c7c36 */ /* 0x000fc80008000000 */
[----:B------:R-:W-:Y:S01]  /*1e410*/  IMAD.X R139, R139, 0x1, R134, P2 ;  /* 0x000000018b8b7824 */ /* 0x000fe200010e0686 */
[----:B------:R-:W-:Y:S02]  /*1e420*/  SHF.R.S32.HI R142, RZ, 0x1f, R140 ;  /* 0x0000001fff8e7819 */ /* 0x000fe4000001148c */
[----:B------:R-:W-:Y:S02]  /*1e430*/  IADD3 R136, P2, PT, R140, R132, RZ ;  /* 0x000000848c887210 */ /* 0x000fe40007f5e0ff */
[----:B----4-:R-:W-:Y:S01]  /*1e440*/  ISETP.LT.AND P6, PT, R2, UR6, !P4 ;  /* 0x0000000602007c0c */ /* 0x010fe2000e7c1270 */
[----:B------:R0:W-:Y:S02]  /*1e450*/  @P3 STG.E.U8 desc[UR18][R138.64], R143 ;  /* 0x0000008f8a003986 */ /* 0x0001e4000c101112 */
[----:B------:R-:W-:Y:S01]  /*1e460*/  IMAD.X R137, R142, 0x1, R135, P2 ;  /* 0x000000018e897824 */ /* 0x000fe200010e0687 */
[----:B------:R-:W-:Y:S01]  /*1e470*/  ISETP.GE.AND P2, PT, R141, UR4, PT ;  /* 0x000000048d007c0c */ /* 0x000fe2000bf46270 */
[----:B------:R-:W4:Y:S01]  /*1e480*/  LDCU UR4, c[0x0][0x39c] ;  /* 0x00007380ff0477ac */ /* 0x000f220008000800 */
[----:B-1----:R-:W-:Y:S01]  /*1e490*/  ISETP.LT.AND P4, PT, R3, UR8, !P4 ;  /* 0x0000000803007c0c */ /* 0x002fe2000e781270 */
[C---:B------:R-:W-:Y:S01]  /*1e4a0*/  VIADD R141, R140.reuse, UR21 ;  /* 0x000000158c8d7c36 */ /* 0x040fe20008000000 */
[----:B------:R-:W1:Y:S01]  /*1e4b0*/  LDCU UR8, c[0x0][0x398] ;  /* 0x00007300ff0877ac */ /* 0x000e620008000800 */
[----:B0-----:R-:W-:-:S04]  /*1e4c0*/  IADD3 R138, P3, PT, R140, R133, RZ ;  /* 0x000000858c8a7210 */ /* 0x001fc80007f7e0ff */
[----:B------:R0:W-:Y:S01]  /*1e4d0*/  @P6 STG.E.U8 desc[UR18][R136.64], R145 ;  /* 0x0000009188006986 */ /* 0x0001e2000c101112 */
[----:B------:R-:W-:Y:S01]  /*1e4e0*/  SHF.R.S32.HI R140, RZ, 0x1f, R141 ;  /* 0x0000001fff8c7819 */ /* 0x000fe2000001148d */
[----:B------:R-:W1:Y:S01]  /*1e4f0*/  LDCU UR6, c[0x0][0x39c] ;  /* 0x00007380ff0677ac */ /* 0x000e620008000800 */
[----:B------:R-:W-:Y:S02]  /*1e500*/  IMAD.X R139, R142, 0x1, R134, P3 ;  /* 0x000000018e8b7824 */ /* 0x000fe400018e0686 */
[----:B------:R-:W-:Y:S01]  /*1e510*/  VIADD R142, R0, 0x31 ;  /* 0x00000031008e7836 */ /* 0x000fe20000000000 */
[----:B0-----:R-:W-:Y:S02]  /*1e520*/  IADD3 R136, P3, PT, R141, R132, RZ ;  /* 0x000000848d887210 */ /* 0x001fe40007f7e0ff */
[----:B------:R2:W-:Y:S03]  /*1e530*/  @P4 STG.E.U8 desc[UR18][R138.64], R144 ;  /* 0x000000908a004986 */ /* 0x0005e6000c101112 */
[----:B------:R-:W-:Y:S01]  /*1e540*/  IMAD.X R137, R140, 0x1, R135, P3 ;  /* 0x000000018c897824 */ /* 0x000fe200018e0687 */
[----:B----4-:R-:W-:Y:S01]  /*1e550*/  ISETP.GE.AND P3, PT, R142, UR4, PT ;  /* 0x000000048e007c0c */ /* 0x010fe2000bf66270 */
[----:B------:R-:W0:Y:S01]  /*1e560*/  LDCU UR4, c[0x0][0x39c] ;  /* 0x00007380ff0477ac */ /* 0x000e220008000800 */
[----:B------:R-:W-:-:S02]  /*1e570*/  PRMT R142, R144, 0x9910, RZ ;  /* 0x00009910908e7816 */ /* 0x000fc400000000ff */
[----:B--2---:R-:W-:Y:S02]  /*1e580*/  F2FP.SATFINITE.E5M2.F32.PACK_AB_MERGE_C R144, R70, R69, RZ ;  /* 0x000000454690723e */ /* 0x004fe400048060ff */
[----:B------:R-:W2:Y:S04]  /*1e590*/  LDL.LU R69, [R1+0x1c0] ;  /* 0x0001c00001457983 */ /* 0x000ea80000300800 */
[----:B------:R-:W2:Y:S01]  /*1e5a0*/  LDL.LU R70, [R1+0x1c4] ;  /* 0x0001c40001467983 */ /* 0x000ea20000300800 */
[----:B---3--:R-:W-:Y:S02]  /*1e5b0*/  ISETP.LT.AND P6, PT, R2, UR12, !P0 ;  /* 0x0000000c02007c0c */ /* 0x008fe4000c7c1270 */
[----:B------:R-:W-:Y:S01]  /*1e5c0*/  PRMT R143, R145, 0x9910, RZ ;  /* 0x00009910918f7816 */ /* 0x000fe200000000ff */
[----:B------:R-:W-:Y:S01]  /*1e5d0*/  VIADD R139, R0, 0x32 ;  /* 0x00000032008b7836 */ /* 0x000fe20000000000 */
[----:B------:R-:W-:Y:S01]  /*1e5e0*/  SHF.R.S32.HI R142, RZ, 0x8, R142 ;  /* 0x00000008ff8e7819 */ /* 0x000fe2000001148e */
[----:B------:R-:W3:Y:S01]  /*1e5f0*/  LDCU UR12, c[0x0][0x398] ;  /* 0x00007300ff0c77ac */ /* 0x000ee20008000800 */
[----:B------:R-:W-:-:S02]  /*1e600*/  SHF.R.S32.HI R143, RZ, 0x8, R143 ;  /* 0x00000008ff8f7819 */ /* 0x000fc4000001148f */
[----:B------:R-:W-:Y:S01]  /*1e610*/  ISETP.LT.AND P0, PT, R3, UR10, !P0 ;  /* 0x0000000a03007c0c */ /* 0x000fe2000c701270 */
[----:B------:R-:W4:Y:S04]  /*1e620*/  LDCU UR10, c[0x0][0x398] ;  /* 0x00007300ff0a77ac */ /* 0x000f280008000800 */
[----:B------:R0:W-:Y:S01]  /*1e630*/  @P6 STG.E.U8 desc[UR18][R136.64], R143 ;  /* 0x0000008f88006986 */ /* 0x0001e2000c101112 */
[----:B------:R-:W-:Y:S01]  /*1e640*/  ISETP.LT.AND P4, PT, R2, UR14, !P1 ;  /* 0x0000000e02007c0c */ /* 0x000fe2000cf81270 */
[----:B------:R-:W1:Y:S01]  /*1e650*/  LDCU UR14, c[0x0][0x398] ;  /* 0x00007300ff0e77ac */ /* 0x000e620008000800 */
[C---:B0-----:R-:W-:Y:S01]  /*1e660*/  IADD3 R136, P6, PT, R141.reuse, R133, RZ ;  /* 0x000000858d887210 */ /* 0x041fe20007fde0ff */
[----:B------:R-:W-:-:S04]  /*1e670*/  VIADD R141, R141, UR21 ;  /* 0x000000158d8d7c36 */ /* 0x000fc80008000000 */
[----:B------:R-:W-:Y:S01]  /*1e680*/  IMAD.X R137, R140, 0x1, R134, P6 ;  /* 0x000000018c897824 */ /* 0x000fe200030e0686 */
[----:B------:R-:W-:Y:S02]  /*1e690*/  SHF.R.S32.HI R140, RZ, 0x1f, R141 ;  /* 0x0000001fff8c7819 */ /* 0x000fe4000001148d */
[----:B------:R-:W-:Y:S02]  /*1e6a0*/  IADD3 R138, P6, PT, R141, R132, RZ ;  /* 0x000000848d8a7210 */ /* 0x000fe40007fde0ff */
[----:B------:R-:W-:Y:S01]  /*1e6b0*/  ISETP.LT.AND P1, PT, R3, UR16, !P1 ;  /* 0x0000001003007c0c */ /* 0x000fe2000cf21270 */
[----:B------:R0:W-:Y:S01]  /*1e6c0*/  @P0 STG.E.U8 desc[UR18][R136.64], R142 ;  /* 0x0000008e88000986 */ /* 0x0001e2000c101112 */
[----:B------:R-:W-:Y:S01]  /*1e6d0*/  ISETP.GE.AND P0, PT, R139, UR4, PT ;  /* 0x000000048b007c0c */ /* 0x000fe2000bf06270 */
[----:B------:R-:W-:Y:S01]  /*1e6e0*/  IMAD.X R139, R140, 0x1, R135, P6 ;  /* 0x000000018c8b7824 */ /* 0x000fe200030e0687 */
[----:B------:R-:W-:Y:S01]  /*1e6f0*/  F2FP.SATFINITE.E5M2.F32.PACK_AB_MERGE_C R143, R79, R78, RZ ;  /* 0x0000004e4f8f723e */ /* 0x000fe200048060ff */
[----:B------:R-:W1:Y:S01]  /*1e700*/  LDCU UR4, c[0x0][0x39c] ;  /* 0x00007380ff0477ac */ /* 0x000e620008000800 */
[----:B------:R-:W-:-:S02]  /*1e710*/  F2FP.SATFINITE.E5M2.F32.PACK_AB_MERGE_C R145, R77, R76, RZ ;  /* 0x0000004c4d91723e */ /* 0x000fc400048060ff */
[----:B------:R-:W3:Y:S01]  /*1e720*/  LDL.LU R76, [R1+0x5c8] ;  /* 0x0005c800014c7983 */ /* 0x000ee20000300800 */
[----:B------:R-:W1:Y:S01]  /*1e730*/  LDCU UR16, c[0x0][0x398] ;  /* 0x00007300ff1077ac */ /* 0x000e620008000800 */
[----:B0-----:R-:W-:Y:S02]  /*1e740*/  IADD3 R136, P6, PT, R141, R133, RZ ;  /* 0x000000858d887210 */ /* 0x001fe40007fde0ff */
[----:B------:R0:W-:Y:S03]  /*1e750*/  @P4 STG.E.U8 desc[UR18][R138.64], R143 ;  /* 0x0000008f8a004986 */ /* 0x0001e6000c101112 */
[----:B------:R-:W-:Y:S01]  /*1e760*/  IMAD.X R137, R140, 0x1, R134, P6 ;  /* 0x000000018c897824 */ /* 0x000fe200030e0686 */
[----:B------:R-:W3:Y:S04]  /*1e770*/  LDL.LU R77, [R1+0x5cc] ;  /* 0x0005cc00014d7983 */ /* 0x000ee80000300800 */
[----:B------:R2:W-:Y:S01]  /*1e780*/  @P1 STG.E.U8 desc[UR18][R136.64], R144 ;  /* 0x0000009088001986 */ /* 0x0005e2000c101112 */
[----:B0-----:R-:W-:-:S02]  /*1e790*/  PRMT R138, R143, 0x9910, RZ ;  /* 0x000099108f8a7816 */ /* 0x001fc400000000ff */
[----:B------:R-:W-:Y:S02]  /*1e7a0*/  PRMT R143, R144, 0x9910, RZ ;  /* 0x00009910908f7816 */ /* 0x000fe400000000ff */
[----:B--2---:R-:W-:Y:S02]  /*1e7b0*/  F2FP.SATFINITE.E5M2.F32.PACK_AB_MERGE_C R144, R70, R69, RZ ;  /* 0x000000454690723e */ /* 0x004fe400048060ff */
[----:B------:R-:W2:Y:S04]  /*1e7c0*/  LDL.LU R69, [R1+0x1c8] ;  /* 0x0001c80001457983 */ /* 0x000ea80000300800 */
[----:B------:R-:W2:Y:S01]  /*1e7d0*/  LDL.LU R70, [R1+0x1cc] ;  /* 0x0001cc0001467983 */ /* 0x000ea20000300800 */
[----:B------:R-:W-:Y:S02]  /*1e7e0*/  VIADD R142, R0, 0x33 ;  /* 0x00000033008e7836 */ /* 0x000fe40000000000 */
[----:B------:R-:W-:Y:S01]  /*1e7f0*/  VIADD R141, R141, UR21 ;  /* 0x000000158d8d7c36 */ /* 0x000fe20008000000 */
[----:B-1----:R-:W-:Y:S01]  /*1e800*/  ISETP.LT.AND P1, PT, R2, UR8, !P5 ;  /* 0x0000000802007c0c */ /* 0x002fe2000ef21270 */
[----:B------:R-:W0:Y:S01]  /*1e810*/  LDCU UR8, c[0x0][0x398] ;  /* 0x00007300ff0877ac */ /* 0x000e220008000800 */
[----:B------:R-:W-:-:S02]  /*1e820*/  ISETP.GE.AND P4, PT, R142, UR6, PT ;  /* 0x000000068e007c0c */ /* 0x000fc4000bf86270 */
[----:B------:R-:W-:Y:S01]  /*1e830*/  SHF.R.S32.HI R139, RZ, 0x1f, R141 ;  /* 0x0000001fff8b7819 */ /* 0x000fe2000001148d */
[----:B------:R-:W1:Y:S01]  /*1e840*/  LDCU UR6, c[0x0][0x398] ;  /* 0x00007300ff0677ac */ /* 0x000e620008000800 */
[----:B------:R-:W-:Y:S02]  /*1e850*/  IADD3 R136, P6, PT, R141, R132, RZ ;  /* 0x000000848d887210 */ /* 0x000fe40007fde0ff */
[----:B------:R-:W-:-:S03]  /*1e860*/  SHF.R.S32.HI R138, RZ, 0x8, R138 ;  /* 0x00000008ff8a7819 */ /* 0x000fc6000001148a */
[----:B------:R-:W-:-:S05]  /*1e870*/  IMAD.X R137, R139, 0x1, R135, P6 ;  /* 0x000000018b897824 */ /* 0x000fca00030e0687 */
[----:B------:R0:W-:Y:S01]  /*1e880*/  @P1 STG.E.U8 desc[UR18][R136.64], R138 ;  /* 0x0000008a88001986 */ /* 0x0001e2000c101112 */
[----:B----4-:R-:W-:Y:S01]  /*1e890*/  ISETP.LT.AND P5, PT, R3, UR10, !P5 ;  /* 0x0000000a03007c0c */ /* 0x010fe2000efa1270 */
[----:B------:R-:W-:Y:S01]  /*1e8a0*/  VIADD R140, R0, 0x34 ;  /* 0x00000034008c7836 */ /* 0x000fe20000000000 */
[----:B------:R-:W-:Y:S01]  /*1e8b0*/  SHF.R.S32.HI R143, RZ, 0x8, R143 ;  /* 0x00000008ff8f7819 */ /* 0x000fe2000001148f */
[----:B------:R-:W4:Y:S01]  /*1e8c0*/  LDCU UR10, c[0x0][0x398] ;  /* 0x00007300ff0a77ac */ /* 0x000f220008000800 */
[C---:B0-----:R-:W-:Y:S01]  /*1e8d0*/  IADD3 R138, P1, PT, R141.reuse, R133, RZ ;  /* 0x000000858d8a7210 */ /* 0x041fe20007f3e0ff */
[----:B------:R-:W-:Y:S01]  /*1e8e0*/  VIADD R141, R141, UR21 ;  /* 0x000000158d8d7c36 */ /* 0x000fe20008000000 */
[----:B-1----:R-:W-:Y:S01]  /*1e8f0*/  ISETP.LT.AND P6, PT, R2, UR6, !P2 ;  /* 0x0000000602007c0c */ /* 0x002fe2000d7c1270 */
[----:B------:R-:W0:Y:S02]  /*1e900*/  LDCU UR6, c[0x0][0x39c] ;  /* 0x00007380ff0677ac */ /* 0x000e240008000800 */
[----:B------:R-:W-:Y:S01]  /*1e910*/  IMAD.X R139, R139, 0x1, R134, P1 ;  /* 0x000000018b8b7824 */ /* 0x000fe200008e0686 */
[----:B------:R-:W-:-:S02]  /*1e920*/  SHF.R.S32.HI R142, RZ, 0x1f, R141 ;  /* 0x0000001fff8e7819 */ /* 0x000fc4000001148d */
[----:B------:R-:W-:-:S05]  /*1e930*/  IADD3 R136, P1, PT, R141, R132, RZ ;  /* 0x000000848d887210 */ /* 0x000fca0007f3e0ff */
[----:B------:R-:W-:Y:S01]  /*1e940*/  IMAD.X R137, R142, 0x1, R135, P1 ;  /* 0x000000018e897824 */ /* 0x000fe200008e0687 */
[----:B------:R-:W-:Y:S01]  /*1e950*/  ISETP.GE.AND P1, PT, R140, UR4, PT ;  /* 0x000000048c007c0c */ /* 0x000fe2000bf26270 */
[----:B------:R-:W1:Y:S01]  /*1e960*/  LDCU UR4, c[0x0][0x39c] ;  /* 0x00007380ff0477ac */ /* 0x000e620008000800 */
[----:B------:R-:W-:Y:S01]  /*1e970*/  ISETP.LT.AND P2, PT, R3, UR8, !P2 ;  /* 0x0000000803007c0c */ /* 0x000fe2000d741270 */
[----:B------:R0:W-:Y:S01]  /*1e980*/  @P5 STG.E.U8 desc[UR18][R138.64], R143 ;  /* 0x0000008f8a005986 */ /* 0x0001e2000c101112 */
[C---:B------:R-:W-:Y:S01]  /*1e990*/  VIADD R140, R141.reuse, UR21 ;  /* 0x000000158d8c7c36 */ /* 0x040fe20008000000 */
[----:B------:R-:W1:Y:S02]  /*1e9a0*/  LDCU UR8, c[0x0][0x398] ;  /* 0x00007300ff0877ac */ /* 0x000e640008000800 */
[----:B------:R-:W-:Y:S01]  /*1e9b0*/  @P6 STG.E.U8 desc[UR18][R136.64], R145 ;  /* 0x0000009188006986 */ /* 0x000fe2000c101112 */
[----:B0-----:R-:W-:-:S05]  /*1e9c0*/  IADD3 R138, P6, PT, R141, R133, RZ ;  /* 0x000000858d8a7210 */ /* 0x001fca0007fde0ff */
[----:B------:R-:W-:Y:S02]  /*1e9d0*/  IMAD.X R139, R142, 0x1, R134, P6 ;  /* 0x000000018e8b7824 */ /* 0x000fe400030e0686 */
[----:B------:R-:W-:-:S03]  /*1e9e0*/  VIADD R142, R0, 0x35 ;  /* 0x00000035008e7836 */ /* 0x000fc60000000000 */
[----:B------:R2:W-:Y:S02]  /*1e9f0*/  @P2 STG.E.U8 desc[UR18][R138.64], R144 ;  /* 0x000000908a002986 */ /* 0x0005e4000c101112 */
[----:B-1----:R-:W-:Y:S01]  /*1ea00*/  ISETP.GE.AND P2, PT, R142, UR4, PT ;  /* 0x000000048e007c0c */ /* 0x002fe2000bf46270 */
[----:B------:R-:W0:Y:S01]  /*1ea10*/  LDCU UR4, c[0x0][0x39c] ;  /* 0x00007380ff0477ac */ /* 0x000e220008000800 */
[----:B------:R-:W-:Y:S02]  /*1ea20*/  PRMT R142, R144, 0x9910, RZ ;  /* 0x00009910908e7816 */ /* 0x000fe400000000ff */
[----:B--2---:R-:W-:Y:S02]  /*1ea30*/  F2FP.SATFINITE.E5M2.F32.PACK_AB_MERGE_C R144, R70, R69, RZ ;  /* 0x000000454690723e */ /* 0x004fe400048060ff */
[----:B------:R-:W2:Y:S04]  /*1ea40*/  LDL.LU R69, [R1+0x1d0] ;  /* 0x0001d00001457983 */ /* 0x000ea80000300800 */
[----:B------:R-:W2:Y:S01]  /*1ea50*/  LDL.LU R70, [R1+0x1d4] ;  /* 0x0001d40001467983 */ /* 0x000ea20000300800 */
[----:B---3--:R-:W-:-:S02]  /*1ea60*/  ISETP.LT.AND P5, PT, R2, UR12, !P3 ;  /* 0x0000000c02007c0c */ /* 0x008fc4000dfa1270 */
[----:B------:R-:W-:Y:S02]  /*1ea70*/  SHF.R.S32.HI R141, RZ, 0x1f, R140 ;  /* 0x0000001fff8d7819 */ /* 0x000fe4000001148c */
[----:B------:R-:W-:Y:S02]  /*1ea80*/  IADD3 R136, P6, PT, R140, R132, RZ ;  /* 0x000000848c887210 */ /* 0x000fe40007fde0ff */
        /* <DEDUP_REMOVED lines=9> */
[----:B------:R-:W4:Y:S01]  /*1eb20*/  LDCU UR10, c[0x0][0x398] ;  /* 0x00007300ff0a77ac */ /* 0x000f220008000800 */
[C---:B---3--:R-:W-:Y:S01]  /*1eb30*/  IADD3 R136, P6, PT, R140.reuse, R133, RZ ;  /* 0x000000858c887210 */ /* 0x048fe20007fde0ff */
[----:B------:R-:W-:Y:S01]  /*1eb40*/  VIADD R140, R140, UR21 ;  /* 0x000000158c8c7c36 */ /* 0x000fe20008000000 */
[----:B------:R-:W-:Y:S01]  /*1eb50*/  F2FP.SATFINITE.E5M2.F32.PACK_AB_MERGE_C R143, R77, R76, RZ ;  /* 0x0000004c4d8f723e */ /* 0x000fe200048060ff */
        /* <DEDUP_REMOVED lines=12> */
[----:B-1----:R-:W-:Y:S02]  /*1ec20*/  IADD3 R136, P6, PT, R140, R133, RZ ;  /* 0x000000858c887210 */ /* 0x002fe40007fde0ff */
[----:B------:R1:W-:Y:S03]  /*1ec30*/  @P5 STG.E.U8 desc[UR18][R138.64], R143 ;  /* 0x0000008f8a005986 */ /* 0x0003e6000c101112 */
[----:B------:R-:W-:Y:S01]  /*1ec40*/  IMAD.X R137, R141, 0x1, R134, P6 ;  /* 0x000000018d897824 */ /* 0x000fe200030e0686 */
[----:B------:R-:W3:Y:S04]  /*1ec50*/  LDL.LU R75, [R1+0x5dc] ;  /* 0x0005dc00014b7983 */ /* 0x000ee80000300800 */
[----:B------:R2:W-:Y:S01]  /*1ec60*/  @P0 STG.E.U8 desc[UR18][R136.64], R144 ;  /* 0x0000009088000986 */ /* 0x0005e2000c101112 */
[----:B-1----:R-:W-:-:S02]  /*1ec70*/  PRMT R138, R143, 0x9910, RZ ;  /* 0x000099108f8a7816 */ /* 0x002fc400000000ff */
[----:B------:R-:W-:Y:S02]  /*1ec80*/  PRMT R143, R144, 0x9910, RZ ;  /* 0x00009910908f7816 */ /* 0x000fe400000000ff */
[----:B--2---:R-:W-:Y:S02]  /*1ec90*/  F2FP.SATFINITE.E5M2.F32.PACK_AB_MERGE_C R144, R70, R69, RZ ;  /* 0x000000454690723e */ /* 0x004fe400048060ff */
[----:B------:R-:W2:Y:S04]  /*1eca0*/  LDL.LU R69, [R1+0x1d8] ;  /* 0x0001d80001457983 */ /* 0x000ea80000300800 */
[----:B------:R-:W2:Y:S01]  /*1ecb0*/  LDL.LU R70, [R1+0x1dc] ;  /* 0x0001dc0001467983 */ /* 0x000ea20000300800 */
[----:B------:R-:W-:Y:S02]  /*1ecc0*/  VIADD R142, R0, 0x37 ;  /* 0x00000037008e7836 */ /* 0x000fe40000000000 */
[----:B------:R-:W-:Y:S01]  /*1ecd0*/  VIADD R140, R140, UR21 ;  /* 0x000000158c8c7c36 */ /* 0x000fe20008000000 */
[----:B------:R-:W-:Y:S01]  /*1ece0*/  ISETP.LT.AND P0, PT, R2, UR8, !P4 ;  /* 0x0000000802007c0c */ /* 0x000fe2000e701270 */
[----:B------:R-:W1:Y:S01]  /*1ecf0*/  LDCU UR8, c[0x0][0x398] ;  /* 0x00007300ff0877ac */ /* 0x000e620008000800 */
[----:B------:R-:W-:-:S02]  /*1ed00*/  ISETP.GE.AND P5, PT, R142, UR6, PT ;  /* 0x000000068e007c0c */ /* 0x000fc4000bfa6270 */
[----:B------:R-:W-:Y:S01]  /*1ed10*/  SHF.R.S32.HI R139, RZ, 0x1f, R140 ;  /* 0x0000001fff8b7819 */ /* 0x000fe2000001148c */
[----:B------:R-:W0:Y:S01]  /*1ed20*/  LDCU UR6, c[0x0][0x398] ;  /* 0x00007300ff0677ac */ /* 0x000e220008000800 */
        /* <DEDUP_REMOVED lines=10> */
[----:B------:R-:W-:Y:S01]  /*1edd0*/  ISETP.LT.AND P6, PT, R2, UR6, !P1 ;  /* 0x0000000602007c0c */ /* 0x000fe2000cfc1270 */
[----:B------:R-:W0:Y:S02]  /*1ede0*/  LDCU UR6, c[0x0][0x39c] ;  /* 0x00007380ff0677ac */ /* 0x000e240008000800 */
[----:B------:R-:W-:Y:S01]  /*1edf0*/  IMAD.X R139, R139, 0x1, R134, P0 ;  /* 0x000000018b8b7824 */ /* 0x000fe200000e0686 */
[----:B------:R-:W-:-:S02]  /*1ee00*/  SHF.R.S32.HI R142, RZ, 0x1f, R140 ;  /* 0x0000001fff8e7819 */ /* 0x000fc4000001148c */
[----:B------:R-:W-:-:S05]  /*1ee10*/  IADD3 R136, P0, PT, R140, R132, RZ ;  /* 0x000000848c887210 */ /* 0x000fca0007f1e0ff */
[----:B------:R-:W-:Y:S01]  /*1ee20*/  IMAD.X R137, R142, 0x1, R135, P0 ;  /* 0x000000018e897824 */ /* 0x000fe200000e0687 */
[----:B------:R-:W-:Y:S01]  /*1ee30*/  ISETP.GE.AND P0, PT, R141, UR4, PT ;  /* 0x000000048d007c0c */ /* 0x000fe2000bf06270 */
[----:B------:R-:W0:Y:S01]  /*1ee40*/  LDCU UR4, c[0x0][0x39c] ;  /* 0x00007380ff0477ac */ /* 0x000e220008000800 */
[----:B-1----:R-:W-:Y:S01]  /*1ee50*/  ISETP.LT.AND P1, PT, R3, UR8, !P1 ;  /* 0x0000000803007c0c */ /* 0x002fe2000cf21270 */
[----:B------:R1:W-:Y:S01]  /*1ee60*/  @P4 STG.E.U8 desc[UR18][R138.64], R143 ;  /* 0x0000008f8a004986 */ /* 0x0003e2000c101112 */
[C---:B------:R-:W-:Y:S01]  /*1ee70*/  VIADD R141, R140.reuse, UR21 ;  /* 0x000000158c8d7c36 */ /* 0x040fe20008000000 */
[----:B------:R-:W0:Y:S02]  /*1ee80*/  LDCU UR8, c[0x0][0x398] ;  /* 0x00007300ff0877ac */ /* 0x000e240008000800 */
[----:B------:R-:W-:Y:S01]  /*1ee90*/  @P6 STG.E.U8 desc[UR18][R136.64], R145 ;  /* 0x0000009188006986 */ /* 0x000fe2000c101112 */
[----:B-1----:R-:W-:-:S05]  /*1eea0*/  IADD3 R138, P6, PT, R140, R133, RZ ;  /* 0x000000858c8a7210 */ /* 0x002fca0007fde0ff */
[----:B------:R-:W-:Y:S02]  /*1eeb0*/  IMAD.X R139, R142, 0x1, R134, P6 ;  /* 0x000000018e8b7824 */ /* 0x000fe400030e0686 */
[----:B------:R-:W-:-:S03]  /*1eec0*/  VIADD R142, R0, 0x39 ;  /* 0x00000039008e7836 */ /* 0x000fc60000000000 */
[----:B------:R2:W-:Y:S02]  /*1eed0*/  @P1 STG.E.U8 desc[UR18][R138.64], R144 ;  /* 0x000000908a001986 */ /* 0x0005e4000c101112 */
[----:B0-----:R-:W-:Y:S01]  /*1eee0*/  ISETP.GE.AND P1, PT, R142, UR4, PT ;  /* 0x000000048e007c0c */ /* 0x001fe2000bf26270 */
[----:B------:R-:W0:Y:S01]  /*1eef0*/  LDCU UR4, c[0x0][0x39c] ;  /* 0x00007380ff0477ac */ /* 0x000e220008000800 */
[----:B------:R-:W-:Y:S02]  /*1ef00*/  PRMT R142, R144, 0x9910, RZ ;  /* 0x00009910908e7816 */ /* 0x000fe400000000ff */
[----:B--2---:R-:W-:Y:S02]  /*1ef10*/  F2FP.SATFINITE.E5M2.F32.PACK_AB_MERGE_C R144, R70, R69, RZ ;  /* 0x000000454690723e */ /* 0x004fe400048060ff */
[----:B------:R-:W2:Y:S04]  /*1ef20*/  LDL.LU R69, [R1+0x1e0] ;  /* 0x0001e00001457983 */ /* 0x000ea80000300800 */
[----:B------:R-:W2:Y:S01]  /*1ef30*/  LDL.LU R70, [R1+0x1e4] ;  /* 0x0001e40001467983 */ /* 0x000ea20000300800 */
[----:B------:R-:W-:-:S02]  /*1ef40*/  ISETP.LT.AND P4, PT, R2, UR12, !P2 ;  /* 0x0000000c02007c0c */ /* 0x000fc4000d781270 */
        /* <DEDUP_REMOVED lines=10> */
[----:B---3--:R-:W-:Y:S01]  /*1eff0*/  ISETP.LT.AND P4, PT, R2, UR14, !P3 ;  /* 0x0000000e02007c0c */ /* 0x008fe2000df81270 */
[----:B------:R-:W3:Y:S01]  /*1f000*/  LDCU UR10, c[0x0][0x398] ;  /* 0x00007300ff0a77ac */ /* 0x000ee20008000800 */
[C---:B----4-:R-:W-:Y:S01]  /*1f010*/  IADD3 R136, P6, PT, R141.reuse, R133, RZ ;  /* 0x000000858d887210 */ /* 0x050fe20007fde0ff */
[----:B------:R-:W-:Y:S01]  /*1f020*/  VIADD R141, R141, UR21 ;  /* 0x000000158d8d7c36 */ /* 0x000fe20008000000 */
[----:B------:R-:W-:Y:S01]  /*1f030*/  F2FP.SATFINITE.E5M2.F32.PACK_AB_MERGE_C R143, R75, R74, RZ ;  /* 0x0000004a4b8f723e */ /* 0x000fe200048060ff */
[----:B------:R-:W4:Y:S02]  /*1f040*/  LDCU UR14, c[0x0][0x398] ;  /* 0x00007300ff0e77ac */ /* 0x000f240008000800 */
[----:B------:R-:W-:Y:S01]  /*1f050*/  IMAD.X R137, R140, 0x1, R134, P6 ;  /* 0x000000018c897824 */ /* 0x000fe200030e0686 */
[----:B------:R-:W-:Y:S02]  /*1f060*/  SHF.R.S32.HI R140, RZ, 0x1f, R141 ;  /* 0x0000001fff8c7819 */ /* 0x000fe4000001148d */
[----:B------:R-:W-:-:S02]  /*1f070*/  IADD3 R138, P6, PT, R141, R132, RZ ;  /* 0x000000848d8a7210 */ /* 0x000fc40007fde0ff */
[----:B------:R-:W-:Y:S01]  /*1f080*/  ISETP.LT.AND P3, PT, R3, UR16, !P3 ;  /* 0x0000001003007c0c */ /* 0x000fe2000df61270 */
[----:B------:R1:W-:Y:S01]  /*1f090*/  @P2 STG.E.U8 desc[UR18][R136.64], R142 ;  /* 0x0000008e88002986 */ /* 0x0003e2000c101112 */
[----:B0-----:R-:W-:Y:S01]  /*1f0a0*/  ISETP.GE.AND P2, PT, R139, UR4, PT ;  /* 0x000000048b007c0c */ /* 0x001fe2000bf46270 */
[C---:B------:R-:W-:Y:S01]  /*1f0b0*/  IMAD.X R139, R140.reuse, 0x1, R135, P6 ;  /* 0x000000018c8b7824 */ /* 0x040fe200030e0687 */
[----:B------:R-:W-:Y:S01]  /*1f0c0*/  F2FP.SATFINITE.E5M2.F32.PACK_AB_MERGE_C R145, R73, R72, RZ ;  /* 0x000000484991723e */ /* 0x000fe200048060ff */
[----:B------:R-:W0:Y:S01]  /*1f0d0*/  LDCU UR4, c[0x0][0x39c] ;  /* 0x00007380ff0477ac */ /* 0x000e220008000800 */
[----:B------:R-:W4:Y:S01]  /*1f0e0*/  LDL.LU R72, [R1+0x5e8] ;  /* 0x0005e80001487983 */ /* 0x000f220000300800 */
[----:B------:R-:W0:Y:S01]  /*1f0f0*/  LDCU UR16, c[0x0][0x398] ;  /* 0x00007300ff1077ac */ /* 0x000e220008000800 */
[----:B-1----:R-:W-:Y:S02]  /*1f100*/  IADD3 R136, P6, PT, R141, R133, RZ ;  /* 0x000000858d887210 */ /* 0x002fe40007fde0ff */
[----:B------:R1:W-:Y:S03]  /*1f110*/  @P4 STG.E.U8 desc[UR18][R138.64], R143 ;  /* 0x0000008f8a004986 */ /* 0x0003e6000c101112 */
[----:B------:R-:W-:Y:S01]  /*1f120*/  IMAD.X R137, R140, 0x1, R134, P6 ;  /* 0x000000018c897824 */ /* 0x000fe200030e0686 */
[----:B------:R-:W4:Y:S04]  /*1f130*/  LDL.LU R73, [R1+0x5ec] ;  /* 0x0005ec0001497983 */ /* 0x000f280000300800 */
        /* <DEDUP_REMOVED lines=17> */
[----:B---3--:R-:W-:Y:S01]  /*1f250*/  ISETP.LT.AND P5, PT, R3, UR10, !P5 ;  /* 0x0000000a03007c0c */ /* 0x008fe2000efa1270 */
[----:B------:R-:W-:Y:S01]  /*1f260*/  VIADD R140, R0, 0x3c ;  /* 0x0000003c008c7836 */ /* 0x000fe20000000000 */
[----:B------:R-:W-:Y:S01]  /*1f270*/  SHF.R.S32.HI R143, RZ, 0x8, R143 ;  /* 0x00000008ff8f7819 */ /* 0x000fe2000001148f */
[----:B------:R-:W3:Y:S01]  /*1f280*/  LDCU UR10, c[0x0][0x398] ;  /* 0x00007300ff0a77ac */ /* 0x000ee20008000800 */
        /* <DEDUP_REMOVED lines=34> */
[----:B---3--:R-:W-:-:S03]  /*1f4b0*/  ISETP.LT.AND P1, PT, R3, UR10, !P1 ;  /* 0x0000000a03007c0c */ /* 0x008fc6000cf21270 */
[----:B------:R3:W-:Y:S01]  /*1f4c0*/  @P5 STG.E.U8 desc[UR18][R136.64], R143 ;  /* 0x0000008f88005986 */ /* 0x0007e2000c101112 */
[----:B----4-:R-:W-:Y:S01]  /*1f4d0*/  ISETP.LT.AND P5, PT, R2, UR14, !P2 ;  /* 0x0000000e02007c0c */ /* 0x010fe2000d7a1270 */
        /* <DEDUP_REMOVED lines=22> */
[----:B------:R-:W-:Y:S01]  /*1f640*/  PRMT R143, R144, 0x9910, RZ ;  /* 0x00009910908f7816 */ /* 0x000fe200000000ff */
[----:B------:R-:W-:Y:S02]  /*1f650*/  VIADD R142, R0, 0x3f ;  /* 0x0000003f008e7836 */ /* 0x000fe40000000000 */
[----:B------:R-:W-:Y:S01]  /*1f660*/  VIADD R140, R140, UR21 ;  /* 0x000000158c8c7c36 */ /* 0x000fe20008000000 */
[----:B--2---:R-:W-:Y:S02]  /*1f670*/  F2FP.SATFINITE.E5M2.F32.PACK_AB_MERGE_C R144, R70, R69, RZ ;  /* 0x000000454690723e */ /* 0x004fe400048060ff */
[----:B------:R-:W2:Y:S04]  /*1f680*/  LDL.LU R69, [R1+0x1f8] ;  /* 0x0001f80001457983 */ /* 0x000ea80000300800 */
[----:B------:R-:W2:Y:S04]  /*1f690*/  LDL.LU R70, [R1+0x1fc] ;  /* 0x0001fc0001467983 */ /* 0x000ea80000300800 */
[----:B------:R-:W2:Y:S04]  /*1f6a0*/  LDL.LU R88, [R1+0x400] ;  /* 0x0004000001587983 */ /* 0x000ea80000300800 */
[----:B------:R-:W2:Y:S04]  /*1f6b0*/  LDL.LU R89, [R1+0x404] ;  /* 0x0004040001597983 */ /* 0x000ea80000300800 */
[----:B------:R-:W2:Y:S04]  /*1f6c0*/  LDL.LU R74, [R1] ;  /* 0x00000000014a7983 */ /* 0x000ea80000300800 */
[----:B------:R-:W2:Y:S01]  /*1f6d0*/  LDL.LU R75, [R1+0x4] ;  /* 0x00000400014b7983 */ /* 0x000ea20000300800 */
[----:B------:R-:W-:Y:S01]  /*1f6e0*/  ISETP.LT.AND P2, PT, R2, UR8, !P4 ;  /* 0x0000000802007c0c */ /* 0x000fe2000e741270 */
[----:B------:R-:W1:Y:S01]  /*1f6f0*/  LDCU UR8, c[0x0][0x398] ;  /* 0x00007300ff0877ac */ /* 0x000e620008000800 */
[----:B------:R-:W-:Y:S01]  /*1f700*/  ISETP.GE.AND P5, PT, R142, UR6, PT ;  /* 0x000000068e007c0c */ /* 0x000fe2000bfa6270 */
[----:B------:R-:W-:Y:S01]  /*1f710*/  VIADD R141, R0, 0x40 ;  /* 0x00000040008d7836 */ /* 0x000fe20000000000 */
[----:B------:R-:W-:Y:S01]  /*1f720*/  SHF.R.S32.HI R139, RZ, 0x1f, R140 ;  /* 0x0000001fff8b7819 */ /* 0x000fe2000001148c */
[----:B------:R-:W0:Y:S01]  /*1f730*/  LDCU UR6, c[0x0][0x398] ;  /* 0x00007300ff0677ac */ /* 0x000e220008000800 */
[----:B------:R-:W-:Y:S01]  /*1f740*/  IADD3 R136, P6, PT, R140, R132, RZ ;  /* 0x000000848c887210 */ /* 0x000fe20007fde0ff */
[----:B------:R-:W2:Y:S01]  /*1f750*/  LDL.LU R86, [R1+0x410] ;  /* 0x0004100001567983 */ /* 0x000ea20000300800 */
[----:B------:R-:W-:-:S03]  /*1f760*/  SHF.R.S32.HI R138, RZ, 0x8, R138 ;  /* 0x00000008ff8a7819 */ /* 0x000fc6000001148a */
[----:B------:R-:W-:Y:S01]  /*1f770*/  IMAD.X R137, R139, 0x1, R135, P6 ;  /* 0x000000018b897824 */ /* 0x000fe200030e0687 */
[----:B----4-:R-:W-:Y:S01]  /*1f780*/  ISETP.LT.AND P4, PT, R3, UR10, !P4 ;  /* 0x0000000a03007c0c */ /* 0x010fe2000e781270 */
[----:B------:R-:W4:Y:S01]  /*1f790*/  LDCU UR10, c[0x0][0x398] ;  /* 0x00007300ff0a77ac */ /* 0x000f220008000800 */
[----:B------:R-:W-:Y:S01]  /*1f7a0*/  SHF.R.S32.HI R143, RZ, 0x8, R143 ;  /* 0x00000008ff8f7819 */ /* 0x000fe2000001148f */
[----:B------:R-:W2:Y:S04]  /*1f7b0*/  LDL.LU R87, [R1+0x414] ;  /* 0x0004140001577983 */ /* 0x000ea80000300800 */
[----:B------:R1:W-:Y:S01]  /*1f7c0*/  @P2 STG.E.U8 desc[UR18][R136.64], R138 ;  /* 0x0000008a88002986 */ /* 0x0003e2000c101112 */
[----:B0-----:R-:W-:-:S03]  /*1f7d0*/  ISETP.LT.AND P6, PT, R2, UR6, !P3 ;  /* 0x0000000602007c0c */ /* 0x001fc6000dfc1270 */
[----:B------:R-:W2:Y:S01]  /*1f7e0*/  LDL.LU R84, [R1+0x420] ;  /* 0x0004200001547983 */ /* 0x000ea20000300800 */
[CC--:B-1----:R-:W-:Y:S01]  /*1f7f0*/  IADD3 R138, P2, PT, R140.reuse, R133.reuse, RZ ;  /* 0x000000858c8a7210 */ /* 0x0c2fe20007f5e0ff */
[----:B------:R-:W-:Y:S01]  /*1f800*/  VIADD R140, R140, UR21 ;  /* 0x000000158c8c7c36 */ /* 0x000fe20008000000 */
[----:B------:R-:W-:Y:S01]  /*1f810*/  ISETP.LT.AND P3, PT, R3, UR8, !P3 ;  /* 0x0000000803007c0c */ /* 0x000fe2000df61270 */
[----:B------:R-:W2:Y:S01]  /*1f820*/  LDL.LU R85, [R1+0x424] ;  /* 0x0004240001557983 */ /* 0x000ea20000300800 */
[----:B------:R-:W0:Y:S01]  /*1f830*/  LDCU UR8, c[0x0][0x398] ;  /* 0x00007300ff0877ac */ /* 0x000e220008000800 */
[----:B------:R-:W-:Y:S01]  /*1f840*/  IMAD.X R139, R139, 0x1, R134, P2 ;  /* 0x000000018b8b7824 */ /* 0x000fe200010e0686 */
[----:B------:R-:W-:Y:S01]  /*1f850*/  SHF.R.S32.HI R142, RZ, 0x1f, R140 ;  /* 0x0000001fff8e7819 */ /* 0x000fe2000001148c */
[----:B------:R-:W2:Y:S01]  /*1f860*/  LDL.LU R82, [R1+0x430] ;  /* 0x0004300001527983 */ /* 0x000ea20000300800 */
[-C--:B------:R-:W-:Y:S01]  /*1f870*/  IADD3 R136, P2, PT, R140, R132.reuse, RZ ;  /* 0x000000848c887210 */ /* 0x080fe20007f5e0ff */
[----:B------:R-:W1:Y:S02]  /*1f880*/  LDCU UR6, c[0x0][0x39c] ;  /* 0x00007380ff0677ac */ /* 0x000e640008000800 */
[----:B------:R0:W-:Y:S02]  /*1f890*/  @P4 STG.E.U8 desc[UR18][R138.64], R143 ;  /* 0x0000008f8a004986 */ /* 0x0001e4000c101112 */
[----:B------:R-:W-:Y:S01]  /*1f8a0*/  IMAD.X R137, R142, 0x1, R135, P2 ;  /* 0x000000018e897824 */ /* 0x000fe200010e0687 */
[----:B------:R-:W-:Y:S01]  /*1f8b0*/  ISETP.GE.AND P2, PT, R141, UR4, PT ;  /* 0x000000048d007c0c */ /* 0x000fe2000bf46270 */
[----:B------:R-:W1:Y:S01]  /*1f8c0*/  LDCU UR4, c[0x0][0x39c] ;  /* 0x00007380ff0477ac */ /* 0x000e620008000800 */
[----:B------:R-:W2:Y:S04]  /*1f8d0*/  LDL.LU R83, [R1+0x434] ;  /* 0x0004340001537983 */ /* 0x000ea80000300800 */
[----:B------:R1:W-:Y:S01]  /*1f8e0*/  @P6 STG.E.U8 desc[UR18][R136.64], R145 ;  /* 0x0000009188006986 */ /* 0x0003e2000c101112 */
[CC--:B0-----:R-:W-:Y:S01]  /*1f8f0*/  IADD3 R138, P6, PT, R140.reuse, R133.reuse, RZ ;  /* 0x000000858c8a7210 */ /* 0x0c1fe20007fde0ff */
[----:B------:R-:W-:Y:S01]  /*1f900*/  VIADD R141, R140, UR21 ;  /* 0x000000158c8d7c36 */ /* 0x000fe20008000000 */
[----:B------:R-:W-:Y:S01]  /*1f910*/  ISETP.LT.AND P4, PT, R2, UR12, !P0 ;  /* 0x0000000c02007c0c */ /* 0x000fe2000c781270 */
[----:B------:R-:W2:Y:S02]  /*1f920*/  LDL.LU R80, [R1+0x440] ;  /* 0x0004400001507983 */ /* 0x000ea40000300800 */
[----:B------:R-:W-:Y:S01]  /*1f930*/  IMAD.X R139, R142, 0x1, R134, P6 ;  /* 0x000000018e8b7824 */ /* 0x000fe200030e0686 */
[----:B------:R-:W-:Y:S01]  /*1f940*/  SHF.R.S32.HI R140, RZ, 0x1f, R141 ;  /* 0x0000001fff8c7819 */ /* 0x000fe2000001148d */
[----:B------:R-:W-:Y:S01]  /*1f950*/  VIADD R142, R0, 0x41 ;  /* 0x00000041008e7836 */ /* 0x000fe20000000000 */
[----:B------:R-:W-:Y:S01]  /*1f960*/  PRMT R143, R145, 0x9910, RZ ;  /* 0x00009910918f7816 */ /* 0x000fe200000000ff */
[----:B------:R-:W2:Y:S01]  /*1f970*/  LDL.LU R81, [R1+0x444] ;  /* 0x0004440001517983 */ /* 0x000ea20000300800 */
[-C--:B-1----:R-:W-:Y:S01]  /*1f980*/  IADD3 R136, P6, PT, R141, R132.reuse, RZ ;  /* 0x000000848d887210 */ /* 0x082fe20007fde0ff */
[----:B------:R-:W0:Y:S02]  /*1f990*/  LDCU UR12, c[0x0][0x398] ;  /* 0x00007300ff0c77ac */ /* 0x000e240008000800 */
[----:B------:R1:W-:Y:S01]  /*1f9a0*/  @P3 STG.E.U8 desc[UR18][R138.64], R144 ;  /* 0x000000908a003986 */ /* 0x0003e2000c101112 */
[----:B------:R-:W-:Y:S01]  /*1f9b0*/  ISETP.GE.AND P3, PT, R142, UR4, PT ;  /* 0x000000048e007c0c */ /* 0x000fe2000bf66270 */
[----:B------:R-:W0:Y:S01]  /*1f9c0*/  LDCU UR4, c[0x0][0x39c] ;  /* 0x00007380ff0477ac */ /* 0x000e220008000800 */
[----:B------:R-:W-:Y:S01]  /*1f9d0*/  SHF.R.S32.HI R143, RZ, 0x8, R143 ;  /* 0x00000008ff8f7819 */ /* 0x000fe2000001148f */
[----:B------:R-:W-:Y:S01]  /*1f9e0*/  IMAD.X R137, R140, 0x1, R135, P6 ;  /* 0x000000018c897824 */ /* 0x000fe200030e0687 */
[----:B----4-:R-:W-:Y:S01]  /*1f9f0*/  ISETP.LT.AND P0, PT, R3, UR10, !P0 ;  /* 0x0000000a03007c0c */ /* 0x010fe2000c701270 */
[----:B------:R-:W4:Y:S01]  /*1fa00*/  LDL.LU R78, [R1+0x450] ;  /* 0x00045000014e7983 */ /* 0x000f220000300800 */
[----:B------:R-:W-:Y:S01]  /*1fa10*/  PRMT R142, R144, 0x9910, RZ ;  /* 0x00009910908e7816 */ /* 0x000fe200000000ff */
[----:B------:R-:W0:Y:S02]  /*1fa20*/  LDCU UR10, c[0x0][0x398] ;  /* 0x00007300ff0a77ac */ /* 0x000e240008000800 */
[----:B------:R0:W-:Y:S01]  /*1fa30*/  @P4 STG.E.U8 desc[UR18][R136.64], R143 ;  /* 0x0000008f88004986 */ /* 0x0001e2000c101112 */
[----:B------:R-:W-:Y:S01]  /*1fa40*/  SHF.R.S32.HI R142, RZ, 0x8, R142 ;  /* 0x00000008ff8e7819 */ /* 0x000fe2000001148e */
[----:B-1----:R-:W-:Y:S01]  /*1fa50*/  VIADD R139, R0, 0x42 ;  /* 0x00000042008b7836 */ /* 0x002fe20000000000 */
[----:B---3--:R-:W-:Y:S01]  /*1fa60*/  ISETP.LT.AND P4, PT, R2, UR14, !P1 ;  /* 0x0000000e02007c0c */ /* 0x008fe2000cf81270 */
[----:B------:R-:W4:Y:S01]  /*1fa70*/  LDL.LU R79, [R1+0x454] ;  /* 0x00045400014f7983 */ /* 0x000f220000300800 */
[C---:B0-----:R-:W-:Y:S01]  /*1fa80*/  IADD3 R136, P6, PT, R141.reuse, R133, RZ ;  /* 0x000000858d887210 */ /* 0x041fe20007fde0ff */
[----:B------:R-:W-:Y:S01]  /*1fa90*/  VIADD R141, R141, UR21 ;  /* 0x000000158d8d7c36 */ /* 0x000fe20008000000 */
[----:B------:R-:W-:Y:S01]  /*1faa0*/  ISETP.LT.AND P1, PT, R3, UR16, !P1 ;  /* 0x0000001003007c0c */ /* 0x000fe2000cf21270 */
[----:B------:R-:W3:Y:S01]  /*1fab0*/  LDL.LU R76, [R1+0x460] ;  /* 0x00046000014c7983 */ /* 0x000ee20000300800 */
[----:B------:R-:W-:Y:S01]  /*1fac0*/  F2FP.SATFINITE.E5M2.F32.PACK_AB_MERGE_C R143, R68, R71, RZ ;  /* 0x00000047448f723e */ /* 0x000fe200048060ff */
[----:B------:R-:W-:Y:S01]  /*1fad0*/  IMAD.X R137, R140, 0x1, R134, P6 ;  /* 0x000000018c897824 */ /* 0x000fe200030e0686 */
[----:B------:R-:W-:Y:S01]  /*1fae0*/  SHF.R.S32.HI R140, RZ, 0x1f, R141 ;  /* 0x0000001fff8c7819 */ /* 0x000fe2000001148d */
[----:B------:R-:W3:Y:S01]  /*1faf0*/  LDL.LU R77, [R1+0x464] ;  /* 0x00046400014d7983 */ /* 0x000ee20000300800 */
[----:B------:R-:W-:Y:S01]  /*1fb00*/  IADD3 R138, P6, PT, R141, R132, RZ ;  /* 0x000000848d8a7210 */ /* 0x000fe20007fde0ff */
[----:B------:R-:W0:Y:S02]  /*1fb10*/  LDCU UR14, c[0x0][0x398] ;  /* 0x00007300ff0e77ac */ /* 0x000e240008000800 */
[----:B------:R1:W-:Y:S01]  /*1fb20*/  @P0 STG.E.U8 desc[UR18][R136.64], R142 ;  /* 0x0000008e88000986 */ /* 0x0003e2000c101112 */
[----:B------:R-:W-:Y:S01]  /*1fb30*/  ISETP.GE.AND P0, PT, R139, UR4, PT ;  /* 0x000000048b007c0c */ /* 0x000fe2000bf06270 */
[----:B------:R-:W-:Y:S01]  /*1fb40*/  IMAD.X R139, R140, 0x1, R135, P6 ;  /* 0x000000018c8b7824 */ /* 0x000fe200030e0687 */
[----:B------:R-:W0:Y:S01]  /*1fb50*/  LDCU UR4, c[0x0][0x39c] ;  /* 0x00007380ff0477ac */ /* 0x000e220008000800 */
[----:B------:R-:W3:Y:S01]  /*1fb60*/  LDL.LU R72, [R1+0x88] ;  /* 0x0000880001487983 */ /* 0x000ee20000300800 */
[----:B------:R-:W0:Y:S03]  /*1fb70*/  LDCU UR16, c[0x0][0x398] ;  /* 0x00007300ff1077ac */ /* 0x000e260008000800 */
[----:B------:R-:W3:Y:S01]  /*1fb80*/  LDL.LU R73, [R1+0x8c] ;  /* 0x00008c0001497983 */ /* 0x000ee20000300800 */
[----:B-1----:R-:W-:-:S03]  /*1fb90*/  IADD3 R136, P6, PT, R141, R133, RZ ;  /* 0x000000858d887210 */ /* 0x002fc60007fde0ff */
[----:B------:R-:W3:Y:S02]  /*1fba0*/  LDL.LU R71, [R1+0x490] ;  /* 0x0004900001477983 */ /* 0x000ee40000300800 */
[----:B------:R-:W-:Y:S02]  /*1fbb0*/  IMAD.X R137, R140, 0x1, R134, P6 ;  /* 0x000000018c897824 */ /* 0x000fe400030e0686 */
[----:B------:R-:W3:Y:S04]  /*1fbc0*/  LDL.LU R68, [R1+0x494] ;  /* 0x0004940001447983 */ /* 0x000ee80000300800 */
[----:B------:R1:W-:Y:S02]  /*1fbd0*/  @P4 STG.E.U8 desc[UR18][R138.64], R143 ;  /* 0x0000008f8a004986 */ /* 0x0003e4000c101112 */
[----:B-1----:R-:W-:-:S02]  /*1fbe0*/  PRMT R138, R143, 0x9910, RZ ;  /* 0x000099108f8a7816 */ /* 0x002fc400000000ff */
[----:B--2---:R-:W-:Y:S02]  /*1fbf0*/  F2FP.SATFINITE.E5M2.F32.PACK_AB_MERGE_C R144, R70, R69, RZ ;  /* 0x000000454690723e */ /* 0x004fe400048060ff */
[----:B------:R-:W2:Y:S02]  /*1fc00*/  LDL.LU R69, [R1+0x90] ;  /* 0x0000900001457983 */ /* 0x000ea40000300800 */
[----:B------:R-:W-:Y:S02]  /*1fc10*/  PRMT R143, R144, 0x9910, RZ ;  /* 0x00009910908f7816 */ /* 0x000fe400000000ff */
[----:B------:R-:W2:Y:S01]  /*1fc20*/  LDL.LU R70, [R1+0x94] ;  /* 0x0000940001467983 */ /* 0x000ea20000300800 */
[----:B------:R-:W-:-:S03]  /*1fc30*/  F2FP.SATFINITE.E5M2.F32.PACK_AB_MERGE_C R145, R89, R88, RZ ;  /* 0x000000585991723e */ /* 0x000fc600048060ff */
[----:B------:R1:W-:Y:S04]  /*1fc40*/  @P1 STG.E.U8 desc[UR18][R136.64], R144 ;  /* 0x0000009088001986 */ /* 0x0003e8000c101112 */
[----:B------:R-:W2:Y:S04]  /*1fc50*/  LDL.LU R88, [R1+0x408] ;  /* 0x0004080001587983 */ /* 0x000ea80000300800 */
[----:B------:R-:W2:Y:S01]  /*1fc60*/  LDL.LU R89, [R1+0x40c] ;  /* 0x00040c0001597983 */ /* 0x000ea20000300800 */
[----:B-1----:R-:W-:-:S03]  /*1fc70*/  F2FP.SATFINITE.E5M2.F32.PACK_AB_MERGE_C R144, R75, R74, RZ ;  /* 0x0000004a4b90723e */ /* 0x002fc600048060ff */
        /* <DEDUP_REMOVED lines=13> */
[----:B------:R-:W-:Y:S01]  /*1fd50*/  ISETP.LT.AND P5, PT, R3, UR10, !P5 ;  /* 0x0000000a03007c0c */ /* 0x000fe2000efa1270 */
[----:B------:R-:W-:Y:S01]  /*1fd60*/  VIADD R140, R0, 0x44 ;  /* 0x00000044008c7836 */ /* 0x000fe20000000000 */
[----:B------:R-:W-:Y:S01]  /*1fd70*/  SHF.R.S32.HI R143, RZ, 0x8, R143 ;  /* 0x00000008ff8f7819 */ /* 0x000fe2000001148f */
[----:B------:R-:W1:Y:S01]  /*1fd80*/  LDCU UR10, c[0x0][0x398] ;  /* 0x00007300ff0a77ac */ /* 0x000e620008000800 */
        /* <DEDUP_REMOVED lines=34> */
[----:B------:R-:W-:-:S03]  /*1ffb0*/  ISETP.LT.AND P3, PT, R3, UR10, !P3 ;  /* 0x0000000a03007c0c */ /* 0x000fc6000df61270 */
[----:B------:R0:W-:Y:S01]  /*1ffc0*/  @P5 STG.E.U8 desc[UR18][R136.64], R143 ;  /* 0x0000008f88005986 */ /* 0x0001e2000c101112 */
[----:B------:R-:W-:Y:S01]  /*1ffd0*/  ISETP.LT.AND P5, PT, R2, UR14, !P0 ;  /* 0x0000000e02007c0c */ /* 0x000fe2000c7a1270 */
[----:B------:R-:W1:Y:S01]  /*1ffe0*/  LDCU UR10, c[0x0][0x398] ;  /* 0x00007300ff0a77ac */ /* 0x000e620008000800 */
[C---:B0-----:R-:W-:Y:S01]  /*1fff0*/  IADD3 R136, P6, PT, R140.reuse, R133, RZ ;  /* 0x000000858c887210 */ /* 0x041fe20007fde0ff */
[----:B------:R-:W-:Y:S01]  /*20000*/  VIADD R140, R140, UR21 ;  /* 0x000000158c8c7c36 */ /* 0x000fe20008000000 */
[----:B------:R-:W-:Y:S01]  /*20010*/  F2FP.SATFINITE.E5M2.F32.PACK_AB_MERGE_C R143, R89, R88, RZ ;  /* 0x00000058598f723e */ /* 0x000fe200048060ff */
[----:B------:R-:W0:Y:S02]  /*20020*/  LDCU UR14, c[0x0][0x398] ;  /* 0x00007300ff0e77ac */ /* 0x000e240008000800 */
[----:B------:R-:W-:Y:S01]  /*20030*/  IMAD.X R137, R141, 0x1, R134, P6 ;  /* 0x000000018d897824 */ /* 0x000fe200030e0686 */
[----:B------:R-:W-:Y:S02]  /*20040*/  SHF.R.S32.HI R141, RZ, 0x1f, R140 ;  /* 0x0000001fff8d7819 */ /* 0x000fe4000001148c */
[----:B------:R-:W-:-:S02]  /*20050*/  IADD3 R138, P6, PT, R140, R132, RZ ;  /* 0x000000848c8a7210 */ /* 0x000fc40007fde0ff */
[----:B------:R-:W-:Y:S01]  /*20060*/  ISETP.LT.AND P0, PT, R3, UR16, !P0 ;  /* 0x0000001003007c0c */ /* 0x000fe2000c701270 */
[----:B------:R0:W-:Y:S01]  /*20070*/  @P3 STG.E.U8 desc[UR18][R136.64], R142 ;  /* 0x0000008e88003986 */ /* 0x0001e2000c101112 */
[----:B------:R-:W-:Y:S01]  /*20080*/  ISETP.GE.AND P3, PT, R139, UR4, PT ;  /* 0x000000048b007c0c */ /* 0x000fe2000bf66270 */
[----:B------:R-:W-:Y:S01]  /*20090*/  IMAD.X R139, R141, 0x1, R135, P6 ;  /* 0x000000018d8b7824 */ /* 0x000fe200030e0687 */
[----:B------:R-:W-:Y:S01]  /*200a0*/  F2FP.SATFINITE.E5M2.F32.PACK_AB_MERGE_C R145, R87, R86, RZ ;  /* 0x000000565791723e */ /* 0x000fe200048060ff */
[----:B------:R-:W1:Y:S01]  /*200b0*/  LDCU UR4, c[0x0][0x39c] ;  /* 0x00007380ff0477ac */ /* 0x000e620008000800 */
        /* <DEDUP_REMOVED lines=14> */
[----:B------:R-:W-:Y:S01]  /*201a0*/  ISETP.LT.AND P0, PT, R2, UR8, !P4 ;  /* 0x0000000802007c0c */ /* 0x000fe2000e701270 */
[----:B------:R-:W0:Y:S01]  /*201b0*/  LDCU UR8, c[0x0][0x398] ;  /* 0x00007300ff0877ac */ /* 0x000e220008000800 */
[----:B------:R-:W-:-:S02]  /*201c0*/  ISETP.GE.AND P5, PT, R142, UR6, PT ;  /* 0x000000068e007c0c */ /* 0x000fc4000bfa6270 */
[----:B------:R-:W-:Y:S01]  /*201d0*/  SHF.R.S32.HI R139, RZ, 0x1f, R140 ;  /* 0x0000001fff8b7819 */ /* 0x000fe2000001148c */
[----:B------:R-:W0:Y:S01]  /*201e0*/  LDCU UR6, c[0x0][0x398] ;  /* 0x00007300ff0677ac */ /* 0x000e220008000800 */
[----:B------:R-:W-:Y:S02]  /*201f0*/  IADD3 R136, P6, PT, R140, R132, RZ ;  /* 0x000000848c887210 */ /* 0x000fe40007fde0ff */
[----:B------:R-:W-:-:S03]  /*20200*/  SHF.R.S32.HI R138, RZ, 0x8, R138 ;  /* 0x00000008ff8a7819 */ /* 0x000fc6000001148a */
[----:B------:R-:W-:-:S05]  /*20210*/  IMAD.X R137, R139, 0x1, R135, P6 ;  /* 0x000000018b897824 */ /* 0x000fca00030e0687 */
[----:B------:R0:W-:Y:S01]  /*20220*/  @P0 STG.E.U8 desc[UR18][R136.64], R138 ;  /* 0x0000008a88000986 */ /* 0x0001e2000c101112 */
[----:B-1----:R-:W-:Y:S01]  /*20230*/  ISETP.LT.AND P4, PT, R3, UR10, !P4 ;  /* 0x0000000a03007c0c */ /* 0x002fe2000e781270 */
        /* <DEDUP_REMOVED lines=13> */
[----:B------:R-:W-:Y:S01]  /*20310*/  ISETP.LT.AND P1, PT, R3, UR8, !P1 ;  /* 0x0000000803007c0c */ /* 0x000fe2000cf21270 */
        /* <DEDUP_REMOVED lines=29> */
[----:B---3--:R-:W-:Y:S01]  /*204f0*/  F2FP.SATFINITE.E5M2.F32.PACK_AB_MERGE_C R143, R87, R86, RZ ;  /* 0x00000056578f723e */ /* 0x008fe200048060ff */
[----:B------:R-:W0:Y:S02]  /*20500*/  LDCU UR14, c[0x0][0x398] ;  /* 0x00007300ff0e77ac */ /* 0x000e240008000800 */
[----:B------:R-:W-:Y:S01]  /*20510*/  IMAD.X R137, R140, 0x1, R134, P6 ;  /* 0x000000018c897824 */ /* 0x000fe200030e0686 */
[----:B------:R-:W-:Y:S02]  /*20520*/  SHF.R.S32.HI R140, RZ, 0x1f, R141 ;  /* 0x0000001fff8c7819 */ /* 0x000fe4000001148d */
[----:B------:R-:W-:-:S02]  /*20530*/  IADD3 R138, P6, PT, R141, R132, RZ ;  /* 0x000000848d8a7210 */ /* 0x000fc40007fde0ff */
[----:B------:R-:W-:Y:S01]  /*20540*/  ISETP.LT.AND P3, PT, R3, UR16, !P3 ;  /* 0x0000001003007c0c */ /* 0x000fe2000df61270 */
[----:B------:R3:W-:Y:S01]  /*20550*/  @P2 STG.E.U8 desc[UR18][R136.64], R142 ;  /* 0x0000008e88002986 */ /* 0x0007e2000c101112 */
[----:B------:R-:W-:Y:S01]  /*20560*/  ISETP.GE.AND P2, PT, R139, UR4, PT ;  /* 0x000000048b007c0c */ /* 0x000fe2000bf46270 */
[C---:B------:R-:W-:Y:S01]  /*20570*/  IMAD.X R139, R140.reuse, 0x1, R135, P6 ;  /* 0x000000018c8b7824 */ /* 0x040fe200030e0687 */
[----:B------:R-:W-:Y:S01]  /*20580*/  F2FP.SATFINITE.E5M2.F32.PACK_AB_MERGE_C R145, R85, R84, RZ ;  /* 0x000000545591723e */ /* 0x000fe200048060ff */
[----:B------:R-:W0:Y:S01]  /*20590*/  LDCU UR4, c[0x0][0x39c] ;  /* 0x00007380ff0477ac */ /* 0x000e220008000800 */
[----:B------:R-:W4:Y:S01]  /*205a0*/  LDL.LU R84, [R1+0x428] ;  /* 0x0004280001547983 */ /* 0x000f220000300800 */
[----:B------:R-:W0:Y:S01]  /*205b0*/  LDCU UR16, c[0x0][0x398] ;  /* 0x00007300ff1077ac */ /* 0x000e220008000800 */
[----:B---3--:R-:W-:Y:S02]  /*205c0*/  IADD3 R136, P6, PT, R141, R133, RZ ;  /* 0x000000858d887210 */ /* 0x008fe40007fde0ff */
[----:B------:R3:W-:Y:S03]  /*205d0*/  @P4 STG.E.U8 desc[UR18][R138.64], R143 ;  /* 0x0000008f8a004986 */ /* 0x0007e6000c101112 */
[----:B------:R-:W-:Y:S01]  /*205e0*/  IMAD.X R137, R140, 0x1, R134, P6 ;  /* 0x000000018c897824 */ /* 0x000fe200030e0686 */
[----:B------:R-:W4:Y:S04]  /*205f0*/  LDL.LU R85, [R1+0x42c] ;  /* 0x00042c0001557983 */ /* 0x000f280000300800 */
[----:B------:R2:W-:Y:S01]  /*20600*/  @P3 STG.E.U8 desc[UR18][R136.64], R144 ;  /* 0x0000009088003986 */ /* 0x0005e2000c101112 */
[----:B---3--:R-:W-:-:S02]  /*20610*/  PRMT R138, R143, 0x9910, RZ ;  /* 0x000099108f8a7816 */ /* 0x008fc400000000ff */
[----:B------:R-:W-:Y:S02]  /*20620*/  PRMT R143, R144, 0x9910, RZ ;  /* 0x00009910908f7816 */ /* 0x000fe400000000ff */
[----:B--2---:R-:W-:Y:S02]  /*20630*/  F2FP.SATFINITE.E5M2.F32.PACK_AB_MERGE_C R144, R75, R74, RZ ;  /* 0x0000004a4b90723e */ /* 0x004fe400048060ff */
[----:B------:R-:W2:Y:S04]  /*20640*/  LDL.LU R74, [R1+0x28] ;  /* 0x00002800014a7983 */ /* 0x000ea80000300800 */
[----:B------:R-:W2:Y:S01]  /*20650*/  LDL.LU R75, [R1+0x2c] ;  /* 0x00002c00014b7983 */ /* 0x000ea20000300800 */
[----:B------:R-:W-:Y:S02]  /*20660*/  VIADD R142, R0, 0x4b ;  /* 0x0000004b008e7836 */ /* 0x000fe40000000000 */
[----:B------:R-:W-:Y:S01]  /*20670*/  VIADD R141, R141, UR21 ;  /* 0x000000158d8d7c36 */ /* 0x000fe20008000000 */
[----:B------:R-:W-:Y:S01]  /*20680*/  ISETP.LT.AND P3, PT, R2, UR8, !P5 ;  /* 0x0000000802007c0c */ /* 0x000fe2000ef61270 */
[----:B------:R-:W3:Y:S01]  /*20690*/  LDCU UR8, c[0x0][0x398] ;  /* 0x00007300ff0877ac */ /* 0x000ee20008000800 */
        /* <DEDUP_REMOVED lines=21> */
[----:B---3--:R-:W-:Y:S01]  /*207f0*/  ISETP.LT.AND P0, PT, R3, UR8, !P0 ;  /* 0x0000000803007c0c */ /* 0x008fe2000c701270 */
[----:B------:R3:W-:Y:S01]  /*20800*/  @P5 STG.E.U8 desc[UR18][R138.64], R143 ;  /* 0x0000008f8a005986 */ /* 0x0007e2000c101112 */
[C---:B------:R-:W-:Y:S01]  /*20810*/  VIADD R140, R141.reuse, UR21 ;  /* 0x000000158d8c7c36 */ /* 0x040fe20008000000 */
[----:B------:R-:W0:Y:S02]  /*20820*/  LDCU UR8, c[0x0][0x398] ;  /* 0x00007300ff0877ac */ /* 0x000e240008000800 */
[----:B------:R-:W-:Y:S01]  /*20830*/  @P6 STG.E.U8 desc[UR18][R136.64], R145 ;  /* 0x0000009188006986 */ /* 0x000fe2000c101112 */
[----:B---3--:R-:W-:-:S05]  /*20840*/  IADD3 R138, P6, PT, R141, R133, RZ ;  /* 0x000000858d8a7210 */ /* 0x008fca0007fde0ff */
        /* <DEDUP_REMOVED lines=17> */
[----:B------:R-:W3:Y:S01]  /*20960*/  LDCU UR12, c[0x0][0x398] ;  /* 0x00007300ff0c77ac */ /* 0x000ee20008000800 */
[----:B-1----:R-:W-:-:S03]  /*20970*/  ISETP.LT.AND P1, PT, R3, UR10, !P1 ;  /* 0x0000000a03007c0c */ /* 0x002fc6000cf21270 */
[----:B------:R1:W-:Y:S01]  /*20980*/  @P5 STG.E.U8 desc[UR18][R136.64], R143 ;  /* 0x0000008f88005986 */ /* 0x0003e2000c101112 */
[----:B------:R-:W-:Y:S01]  /*20990*/  ISETP.LT.AND P5, PT, R2, UR14, !P2 ;  /* 0x0000000e02007c0c */ /* 0x000fe2000d7a1270 */
[----:B------:R-:W0:Y:S01]  /*209a0*/  LDCU UR10, c[0x0][0x398] ;  /* 0x00007300ff0a77ac */ /* 0x000e220008000800 */
[C---:B-1----:R-:W-:Y:S01]  /*209b0*/  IADD3 R136, P6, PT, R140.reuse, R133, RZ ;  /* 0x000000858c887210 */ /* 0x042fe20007fde0ff */
[----:B------:R-:W-:Y:S01]  /*209c0*/  VIADD R140, R140, UR21 ;  /* 0x000000158c8c7c36 */ /* 0x000fe20008000000 */
[----:B----4-:R-:W-:Y:S01]  /*209d0*/  F2FP.SATFINITE.E5M2.F32.PACK_AB_MERGE_C R143, R85, R84, RZ ;  /* 0x00000054558f723e */ /* 0x010fe200048060ff */
[----:B------:R-:W1:Y:S02]  /*209e0*/  LDCU UR14, c[0x0][0x398] ;  /* 0x00007300ff0e77ac */ /* 0x000e640008000800 */
        /* <DEDUP_REMOVED lines=21> */
[----:B------:R-:W-:Y:S02]  /*20b40*/  VIADD R142, R0, 0x4f ;  /* 0x0000004f008e7836 */ /* 0x000fe40000000000 */
[----:B------:R-:W-:Y:S01]  /*20b50*/  VIADD R140, R140, UR21 ;  /* 0x000000158c8c7c36 */ /* 0x000fe20008000000 */
[----:B------:R-:W-:Y:S01]  /*20b60*/  ISETP.LT.AND P2, PT, R2, UR8, !P4 ;  /* 0x0000000802007c0c */ /* 0x000fe2000e741270 */
[----:B------:R-:W4:Y:S01]  /*20b70*/  LDCU UR8, c[0x0][0x398] ;  /* 0x00007300ff0877ac */ /* 0x000f220008000800 */
        /* <DEDUP_REMOVED lines=21> */
[----:B----4-:R-:W-:Y:S01]  /*20cd0*/  ISETP.LT.AND P3, PT, R3, UR8, !P3 ;  /* 0x0000000803007c0c */ /* 0x010fe2000df61270 */
[----:B------:R4:W-:Y:S01]  /*20ce0*/  @P4 STG.E.U8 desc[UR18][R138.64], R143 ;  /* 0x0000008f8a004986 */ /* 0x0009e2000c101112 */
[C---:B------:R-:W-:Y:S01]  /*20cf0*/  VIADD R141, R140.reuse, UR21 ;  /* 0x000000158c8d7c36 */ /* 0x040fe20008000000 */
[----:B------:R-:W0:Y:S02]  /*20d00*/  LDCU UR8, c[0x0][0x398] ;  /* 0x00007300ff0877ac */ /* 0x000e240008000800 */
[----:B------:R-:W-:Y:S01]  /*20d10*/  @P6 STG.E.U8 desc[UR18][R136.64], R145 ;  /* 0x0000009188006986 */ /* 0x000fe2000c101112 */
[----:B----4-:R-:W-:-:S05]  /*20d20*/  IADD3 R138, P6, PT, R140, R133, RZ ;  /* 0x000000858c8a7210 */ /* 0x010fca0007fde0ff */
        /* <DEDUP_REMOVED lines=21> */
[----:B------:R-:W4:Y:S01]  /*20e80*/  LDCU UR10, c[0x0][0x398] ;  /* 0x00007300ff0a77ac */ /* 0x000f220008000800 */
[C---:B-1----:R-:W-:Y:S01]  /*20e90*/  IADD3 R136, P6, PT, R141.reuse, R133, RZ ;  /* 0x000000858d887210 */ /* 0x042fe20007fde0ff */
[----:B------:R-:W-:Y:S01]  /*20ea0*/  VIADD R141, R141, UR21 ;  /* 0x000000158d8d7c36 */ /* 0x000fe20008000000 */
[----:B------:R-:W-:Y:S01]  /*20eb0*/  F2FP.SATFINITE.E5M2.F32.PACK_AB_MERGE_C R143, R83, R82, RZ ;  /* 0x00000052538f723e */ /* 0x000fe200048060ff */
[----:B------:R-:W1:Y:S02]  /*20ec0*/  LDCU UR14, c[0x0][0x398] ;  /* 0x00007300ff0e77ac */ /* 0x000e640008000800 */
        /* <DEDUP_REMOVED lines=165> */
[----:B------:R-:W4:Y:S01]  /*21920*/  LDL.LU R76, [R1+0x468] ;  /* 0x00046800014c7983 */ /* 0x000f220000300800 */
[----:B------:R-:W-:Y:S02]  /*21930*/  F2FP.SATFINITE.E5M2.F32.PACK_AB_MERGE_C R161, R68, R71, RZ ;  /* 0x0000004744a1723e */ /* 0x000fe400048060ff */
[----:B------:R-:W-:Y:S01]  /*21940*/  F2FP.SATFINITE.E5M2.F32.PACK_AB_MERGE_C R66, R70, R69, RZ ;  /* 0x000000454642723e */ /* 0x000fe200048060ff */
[----:B------:R-:W0:Y:S01]  /*21950*/  LDCU UR16, c[0x0][0x398] ;  /* 0x00007300ff1077ac */ /* 0x000e220008000800 */
[----:B-1----:R-:W-:Y:S01]  /*21960*/  IADD3 R136, P6, PT, R141, R133, RZ ;  /* 0x000000858d887210 */ /* 0x002fe20007fde0ff */
[----:B------:R1:W-:Y:S04]  /*21970*/  @P4 STG.E.U8 desc[UR18][R138.64], R143 ;  /* 0x0000008f8a004986 */ /* 0x0003e8000c101112 */
[----:B------:R-:W-:Y:S01]  /*21980*/  IMAD.X R137, R140, 0x1, R134, P6 ;  /* 0x000000018c897824 */ /* 0x000fe200030e0686 */
[----:B------:R-:W4:Y:S04]  /*21990*/  LDL.LU R77, [R1+0x46c] ;  /* 0x00046c00014d7983 */ /* 0x000f280000300800 */
[----:B------:R2:W-:Y:S01]  /*219a0*/  @P3 STG.E.U8 desc[UR18][R136.64], R144 ;  /* 0x0000009088003986 */ /* 0x0005e2000c101112 */
[----:B-1----:R-:W-:-:S02]  /*219b0*/  PRMT R138, R143, 0x9910, RZ ;  /* 0x000099108f8a7816 */ /* 0x002fc400000000ff */
[----:B------:R-:W-:Y:S01]  /*219c0*/  PRMT R143, R144, 0x9910, RZ ;  /* 0x00009910908f7816 */ /* 0x000fe200000000ff */
[----:B------:R-:W-:Y:S01]  /*219d0*/  VIADD R142, R0, 0x5b ;  /* 0x0000005b008e7836 */ /* 0x000fe20000000000 */
[----:B--2---:R-:W-:Y:S02]  /*219e0*/  F2FP.SATFINITE.E5M2.F32.PACK_AB_MERGE_C R144, R75, R74, RZ ;  /* 0x0000004a4b90723e */ /* 0x004fe400048060ff */
[----:B------:R-:W2:Y:S04]  /*219f0*/  LDL.LU R74, [R1+0x68] ;  /* 0x00006800014a7983 */ /* 0x000ea80000300800 */
[----:B------:R-:W2:Y:S01]  /*21a00*/  LDL.LU R75, [R1+0x6c] ;  /* 0x00006c00014b7983 */ /* 0x000ea20000300800 */
        /* <DEDUP_REMOVED lines=28> */
[----:B------:R3:W-:Y:S01]  /*21bd0*/  @P6 STG.E.U8 desc[UR18][R136.64], R145 ;  /* 0x0000009188006986 */ /* 0x0007e2000c101112 */
[----:B------:R-:W-:Y:S01]  /*21be0*/  ISETP.LT.AND P5, PT, R2, UR12, !P1 ;  /* 0x0000000c02007c0c */ /* 0x000fe2000cfa1270 */
[----:B------:R-:W0:Y:S01]  /*21bf0*/  LDCU UR12, c[0x0][0x398] ;  /* 0x00007300ff0c77ac */ /* 0x000e220008000800 */
[----:B-1----:R-:W-:-:S02]  /*21c00*/  IADD3 R138, P6, PT, R141, R133, RZ ;  /* 0x000000858d8a7210 */ /* 0x002fc40007fde0ff */
[----:B------:R-:W-:-:S03]  /*21c10*/  SHF.R.S32.HI R141, RZ, 0x1f, R140 ;  /* 0x0000001fff8d7819 */ /* 0x000fc6000001148c */
[----:B------:R-:W-:Y:S01]  /*21c20*/  IMAD.X R139, R142, 0x1, R134, P6 ;  /* 0x000000018e8b7824 */ /* 0x000fe200030e0686 */
[----:B---3--:R-:W-:Y:S01]  /*21c30*/  IADD3 R136, P6, PT, R140, R132, RZ ;  /* 0x000000848c887210 */ /* 0x008fe20007fde0ff */
[----:B------:R-:W-:Y:S01]  /*21c40*/  VIADD R142, R0, 0x5d ;  /* 0x0000005d008e7836 */ /* 0x000fe20000000000 */
[----:B------:R-:W-:Y:S02]  /*21c50*/  PRMT R143, R145, 0x9910, RZ ;  /* 0x00009910918f7816 */ /* 0x000fe400000000ff */
[----:B------:R1:W-:Y:S01]  /*21c60*/  @P0 STG.E.U8 desc[UR18][R138.64], R144 ;  /* 0x000000908a000986 */ /* 0x0003e2000c101112 */
[----:B------:R-:W-:Y:S01]  /*21c70*/  IMAD.X R137, R141, 0x1, R135, P6 ;  /* 0x000000018d897824 */ /* 0x000fe200030e0687 */
[----:B0-----:R-:W-:Y:S01]  /*21c80*/  ISETP.GE.AND P0, PT, R142, UR4, PT ;  /* 0x000000048e007c0c */ /* 0x001fe2000bf06270 */
[----:B------:R-:W0:Y:S01]  /*21c90*/  LDCU UR4, c[0x0][0x39c] ;  /* 0x00007380ff0477ac */ /* 0x000e220008000800 */
[----:B------:R-:W-:Y:S02]  /*21ca0*/  SHF.R.S32.HI R143, RZ, 0x8, R143 ;  /* 0x00000008ff8f7819 */ /* 0x000fe4000001148f */
[----:B------:R-:W-:-:S02]  /*21cb0*/  ISETP.LT.AND P1, PT, R3, UR10, !P1 ;  /* 0x0000000a03007c0c */ /* 0x000fc4000cf21270 */
[----:B-1----:R-:W-:Y:S01]  /*21cc0*/  PRMT R139, R144, 0x9910, RZ ;  /* 0x00009910908b7816 */ /* 0x002fe200000000ff */
[----:B------:R1:W-:Y:S01]  /*21cd0*/  @P5 STG.E.U8 desc[UR18][R136.64], R143 ;  /* 0x0000008f88005986 */ /* 0x0003e2000c101112 */
[----:B------:R-:W-:Y:S01]  /*21ce0*/  VIADD R142, R0, 0x5e ;  /* 0x0000005e008e7836 */ /* 0x000fe20000000000 */
[----:B------:R-:W3:Y:S01]  /*21cf0*/  LDCU UR10, c[0x0][0x398] ;  /* 0x00007300ff0a77ac */ /* 0x000ee20008000800 */
[----:B------:R-:W-:Y:S02]  /*21d00*/  SHF.R.S32.HI R139, RZ, 0x8, R139 ;  /* 0x00000008ff8b7819 */ /* 0x000fe4000001148b */
[C---:B-1----:R-:W-:Y:S01]  /*21d10*/  IADD3 R136, P6, PT, R140.reuse, R133, RZ ;  /* 0x000000858c887210 */ /* 0x042fe20007fde0ff */
[----:B------:R-:W-:-:S04]  /*21d20*/  VIADD R140, R140, UR21 ;  /* 0x000000158c8c7c36 */ /* 0x000fc80008000000 */
[----:B------:R-:W-:Y:S01]  /*21d30*/  IMAD.X R137, R141, 0x1, R134, P6 ;  /* 0x000000018d897824 */ /* 0x000fe200030e0686 */
[----:B------:R-:W-:Y:S02]  /*21d40*/  SHF.R.S32.HI R141, RZ, 0x1f, R140 ;  /* 0x0000001fff8d7819 */ /* 0x000fe4000001148c */
[----:B------:R-:W-:Y:S02]  /*21d50*/  IADD3 R138, P6, PT, R140, R132, RZ ;  /* 0x000000848c8a7210 */ /* 0x000fe40007fde0ff */
[----:B------:R1:W-:Y:S01]  /*21d60*/  @P1 STG.E.U8 desc[UR18][R136.64], R139 ;  /* 0x0000008b88001986 */ /* 0x0003e2000c101112 */
[----:B----4-:R-:W-:-:S03]  /*21d70*/  F2FP.SATFINITE.E5M2.F32.PACK_AB_MERGE_C R143, R77, R76, RZ ;  /* 0x0000004c4d8f723e */ /* 0x010fc600048060ff */
[----:B------:R-:W4:Y:S04]  /*21d80*/  LDL.LU R76, [R1+0x470] ;  /* 0x00047000014c7983 */ /* 0x000f280000300800 */
[----:B------:R-:W4:Y:S01]  /*21d90*/  LDL.LU R77, [R1+0x474] ;  /* 0x00047400014d7983 */ /* 0x000f220000300800 */
[----:B-1----:R-:W-:Y:S01]  /*21da0*/  IMAD.X R139, R141, 0x1, R135, P6 ;  /* 0x000000018d8b7824 */ /* 0x002fe200030e0687 */
[----:B0-----:R-:W-:Y:S01]  /*21db0*/  ISETP.GE.AND P6, PT, R142, UR4, PT ;  /* 0x000000048e007c0c */ /* 0x001fe2000bfc6270 */
[----:B------:R-:W0:Y:S01]  /*21dc0*/  LDCU UR4, c[0x0][0x39c] ;  /* 0x00007380ff0477ac */ /* 0x000e220008000800 */
[----:B--2---:R-:W-:Y:S02]  /*21dd0*/  F2FP.SATFINITE.E5M2.F32.PACK_AB_MERGE_C R142, R75, R74, RZ ;  /* 0x0000004a4b8e723e */ /* 0x004fe400048060ff */
[----:B------:R-:W2:Y:S04]  /*21de0*/  LDL.LU R74, [R1+0x70] ;  /* 0x00007000014a7983 */ /* 0x000ea80000300800 */
[----:B------:R-:W2:Y:S01]  /*21df0*/  LDL.LU R75, [R1+0x74] ;  /* 0x00007400014b7983 */ /* 0x000ea20000300800 */
[----:B------:R-:W-:Y:S01]  /*21e00*/  ISETP.LT.AND P5, PT, R2, UR6, !P2 ;  /* 0x0000000602007c0c */ /* 0x000fe2000d7a1270 */
[----:B------:R-:W1:Y:S01]  /*21e10*/  LDCU UR6, c[0x0][0x398] ;  /* 0x00007300ff0677ac */ /* 0x000e620008000800 */
[----:B------:R-:W-:-:S02]  /*21e20*/  ISETP.LT.AND P2, PT, R3, UR14, !P2 ;  /* 0x0000000e03007c0c */ /* 0x000fc4000d741270 */
[C---:B------:R-:W-:Y:S01]  /*21e30*/  IADD3 R136, P1, PT, R140.reuse, R133, RZ ;  /* 0x000000858c887210 */ /* 0x040fe20007f3e0ff */
[----:B------:R-:W0:Y:S04]  /*21e40*/  LDCU UR14, c[0x0][0x398] ;  /* 0x00007300ff0e77ac */ /* 0x000e280008000800 */
[----:B------:R-:W-:Y:S02]  /*21e50*/  IMAD.X R137, R141, 0x1, R134, P1 ;  /* 0x000000018d897824 */ /* 0x000fe400008e0686 */
[----:B------:R-:W-:Y:S02]  /*21e60*/  VIADD R140, R140, UR21 ;  /* 0x000000158c8c7c36 */ /* 0x000fe40008000000 */
[----:B------:R-:W-:Y:S04]  /*21e70*/  @P5 STG.E.U8 desc[UR18][R138.64], R143 ;  /* 0x0000008f8a005986 */ /* 0x000fe8000c101112 */
[----:B------:R0:W-:Y:S01]  /*21e80*/  @P2 STG.E.U8 desc[UR18][R136.64], R142 ;  /* 0x0000008e88002986 */ /* 0x0001e2000c101112 */
[----:B------:R-:W-:Y:S01]  /*21e90*/  ISETP.LT.AND P2, PT, R2, UR8, !P4 ;  /* 0x0000000802007c0c */ /* 0x000fe2000e741270 */
[----:B------:R-:W-:Y:S01]  /*21ea0*/  VIADD R141, R0, 0xff ;  /* 0x000000ff008d7836 */ /* 0x000fe20000000000 */
[----:B0-----:R-:W-:Y:S01]  /*21eb0*/  PRMT R136, R143, 0x9910, RZ ;  /* 0x000099108f887816 */ /* 0x001fe200000000ff */
[----:B------:R-:W0:Y:S01]  /*21ec0*/  LDCU UR8, c[0x0][0x398] ;  /* 0x00007300ff0877ac */ /* 0x000e220008000800 */
[----:B------:R-:W-:-:S02]  /*21ed0*/  PRMT R143, R142, 0x9910, RZ ;  /* 0x000099108e8f7816 */ /* 0x000fc400000000ff */
[----:B------:R-:W-:Y:S01]  /*21ee0*/  SHF.R.S32.HI R137, RZ, 0x1f, R140 ;  /* 0x0000001fff897819 */ /* 0x000fe2000001148c */
[----:B------:R-:W-:Y:S01]  /*21ef0*/  IMAD.MOV.U32 R142, RZ, RZ, R136 ;  /* 0x000000ffff8e7224 */ /* 0x000fe200078e0088 */
[----:B------:R-:W-:-:S04]  /*21f00*/  IADD3 R138, P1, PT, R140, R132, RZ ;  /* 0x000000848c8a7210 */ /* 0x000fc80007f3e0ff */
[----:B------:R-:W-:Y:S01]  /*21f10*/  SHF.R.S32.HI R142, RZ, 0x8, R142 ;  /* 0x00000008ff8e7819 */ /* 0x000fe2000001148e */
[----:B------:R-:W-:Y:S01]  /*21f20*/  IMAD.X R139, R137, 0x1, R135, P1 ;  /* 0x00000001898b7824 */ /* 0x000fe200008e0687 */
[----:B------:R-:W-:Y:S02]  /*21f30*/  ISETP.GE.AND P1, PT, R141, UR27, PT ;  /* 0x0000001b8d007c0c */ /* 0x000fe4000bf26270 */
[----:B------:R-:W-:Y:S02]  /*21f40*/  SHF.R.S32.HI R141, RZ, 0x8, R143 ;  /* 0x00000008ff8d7819 */ /* 0x000fe4000001148f */
[----:B------:R4:W-:Y:S02]  /*21f50*/  @P2 STG.E.U8 desc[UR18][R138.64], R142 ;  /* 0x0000008e8a002986 */ /* 0x0009e4000c101112 */
[----:B----4-:R-:W-:Y:S02]  /*21f60*/  F2FP.SATFINITE.E5M2.F32.PACK_AB_MERGE_C R142, R77, R76, RZ ;  /* 0x0000004c4d8e723e */ /* 0x010fe400048060ff */
[----:B------:R-:W4:Y:S04]  /*21f70*/  LDL.LU R76, [R1+0x478] ;  /* 0x00047800014c7983 */ /* 0x000f280000300800 */
[----:B------:R-:W4:Y:S01]  /*21f80*/  LDL.LU R77, [R1+0x47c] ;  /* 0x00047c00014d7983 */ /* 0x000f220000300800 */
[----:B--2---:R-:W-:-:S03]  /*21f90*/  F2FP.SATFINITE.E5M2.F32.PACK_AB_MERGE_C R143, R75, R74, RZ ;  /* 0x0000004a4b8f723e */ /* 0x004fc600048060ff */
[----:B------:R-:W2:Y:S04]  /*21fa0*/  LDL.LU R74, [R1+0x78] ;  /* 0x00007800014a7983 */ /* 0x000ea80000300800 */
[----:B------:R-:W2:Y:S01]  /*21fb0*/  LDL.LU R75, [R1+0x7c] ;  /* 0x00007c00014b7983 */ /* 0x000ea20000300800 */
[----:B---3--:R-:W-:Y:S01]  /*21fc0*/  ISETP.LT.AND P4, PT, R3, UR10, !P4 ;  /* 0x0000000a03007c0c */ /* 0x008fe2000e781270 */
[----:B------:R-:W3:Y:S01]  /*21fd0*/  LDCU UR10, c[0x0][0x398] ;  /* 0x00007300ff0a77ac */ /* 0x000ee20008000800 */
[C---:B------:R-:W-:Y:S01]  /*21fe0*/  IADD3 R136, P5, PT, R140.reuse, R133, RZ ;  /* 0x000000858c887210 */ /* 0x040fe20007fbe0ff */
[----:B------:R-:W-:-:S04]  /*21ff0*/  VIADD R140, R140, UR21 ;  /* 0x000000158c8c7c36 */ /* 0x000fc80008000000 */
[----:B------:R-:W-:Y:S01]  /*22000*/  IMAD.X R137, R137, 0x1, R134, P5 ;  /* 0x0000000189897824 */ /* 0x000fe200028e0686 */
[----:B-1----:R-:W-:Y:S01]  /*22010*/  ISETP.LT.AND P5, PT, R2, UR6, !P3 ;  /* 0x0000000602007c0c */ /* 0x002fe2000dfa1270 */
[----:B------:R-:W1:Y:S04]  /*22020*/  LDCU UR6, c[0x0][0x39c] ;  /* 0x00007380ff0677ac */ /* 0x000e680008000800 */
[----:B------:R0:W-:Y:S01]  /*22030*/  @P4 STG.E.U8 desc[UR18][R136.64], R141 ;  /* 0x0000008d88004986 */ /* 0x0001e2000c101112 */
[----:B------:R-:W-:Y:S02]  /*22040*/  IADD3 R138, P4, PT, R140, R132, RZ ;  /* 0x000000848c8a7210 */ /* 0x000fe40007f9e0ff */
[----:B------:R-:W-:Y:S01]  /*22050*/  ISETP.LT.AND P3, PT, R3, UR12, !P3 ;  /* 0x0000000c03007c0c */ /* 0x000fe2000df61270 */
[----:B------:R-:W1:Y:S01]  /*22060*/  LDCU UR12, c[0x0][0x398] ;  /* 0x00007300ff0c77ac */ /* 0x000e620008000800 */
[----:B0-----:R-:W-:Y:S01]  /*22070*/  VIADD R136, R0, 0xfe ;  /* 0x000000fe00887836 */ /* 0x001fe20000000000 */
[----:B------:R-:W-:-:S04]  /*22080*/  SHF.R.S32.HI R137, RZ, 0x1f, R140 ;  /* 0x0000001fff897819 */ /* 0x000fc8000001148c */
[----:B------:R-:W-:Y:S01]  /*22090*/  ISETP.GE.AND P2, PT, R136, UR25, PT ;  /* 0x0000001988007c0c */ /* 0x000fe2000bf46270 */
[----:B------:R-:W-:Y:S01]  /*220a0*/  IMAD.X R139, R137, 0x1, R135, P4 ;  /* 0x00000001898b7824 */ /* 0x000fe200020e0687 */
[C---:B------:R-:W-:Y:S01]  /*220b0*/  IADD3 R136, P4, PT, R140.reuse, R133, RZ ;  /* 0x000000858c887210 */ /* 0x040fe20007f9e0ff */
[----:B------:R-:W-:-:S04]  /*220c0*/  VIADD R140, R140, UR21 ;  /* 0x000000158c8c7c36 */ /* 0x000fc80008000000 */
[----:B------:R-:W-:Y:S01]  /*220d0*/  IMAD.X R137, R137, 0x1, R134, P4 ;  /* 0x0000000189897824 */ /* 0x000fe200020e0686 */
[----:B------:R0:W-:Y:S04]  /*220e0*/  @P5 STG.E.U8 desc[UR18][R138.64], R142 ;  /* 0x0000008e8a005986 */ /* 0x0001e8000c101112 */
[----:B------:R1:W-:Y:S01]  /*220f0*/  @P3 STG.E.U8 desc[UR18][R136.64], R143 ;  /* 0x0000008f88003986 */ /* 0x0003e2000c101112 */
[----:B------:R-:W-:Y:S01]  /*22100*/  ISETP.LT.AND P3, PT, R2, UR8, !P0 ;  /* 0x0000000802007c0c */ /* 0x000fe2000c761270 */
[----:B------:R-:W2:Y:S01]  /*22110*/  LDCU UR8, c[0x0][0x398] ;  /* 0x00007300ff0877ac */ /* 0x000ea20008000800 */
[----:B---3--:R-:W-:Y:S01]  /*22120*/  ISETP.LT.AND P0, PT, R3, UR10, !P0 ;  /* 0x0000000a03007c0c */ /* 0x008fe2000c701270 */
[----:B------:R-:W-:Y:S01]  /*22130*/  VIADD R141, R0, 0x5f ;  /* 0x0000005f008d7836 */ /* 0x000fe20000000000 */
[----:B------:R-:W3:Y:S01]  /*22140*/  LDCU UR10, c[0x0][0x398] ;  /* 0x00007300ff0a77ac */ /* 0x000ee20008000800 */
[----:B0-----:R-:W-:-:S02]  /*22150*/  IADD3 R138, P5, PT, R140, R132, RZ ;  /* 0x000000848c8a7210 */ /* 0x001fc40007fbe0ff */
[----:B------:R-:W-:Y:S02]  /*22160*/  PRMT R142, R142, 0x9910, RZ ;  /* 0x000099108e8e7816 */ /* 0x000fe400000000ff */
[----:B-1----:R-:W-:Y:S02]  /*22170*/  SHF.R.S32.HI R137, RZ, 0x1f, R140 ;  /* 0x0000001fff897819 */ /* 0x002fe4000001148c */
[----:B------:R-:W-:-:S03]  /*22180*/  SHF.R.S32.HI R142, RZ, 0x8, R142 ;  /* 0x00000008ff8e7819 */ /* 0x000fc6000001148e */
[----:B------:R-:W-:Y:S01]  /*22190*/  IMAD.X R139, R137, 0x1, R135, P5 ;  /* 0x00000001898b7824 */ /* 0x000fe200028e0687 */
[----:B------:R-:W-:Y:S02]  /*221a0*/  IADD3 R136, P5, PT, R140, R133, RZ ;  /* 0x000000858c887210 */ /* 0x000fe40007fbe0ff */
[----:B------:R-:W-:Y:S02]  /*221b0*/  PRMT R143, R143, 0x9910, RZ ;  /* 0x000099108f8f7816 */ /* 0x000fe400000000ff */
[----:B--2---:R-:W-:Y:S02]  /*221c0*/  F2FP.SATFINITE.E5M2.F32.PACK_AB_MERGE_C R158, R75, R74, RZ ;  /* 0x0000004a4b9e723e */ /* 0x004fe400048060ff */
[----:B------:R-:W2:Y:S04]  /*221d0*/  LDL.LU R74, [R1+0x480] ;  /* 0x00048000014a7983 */ /* 0x000ea80000300800 */
[----:B------:R-:W2:Y:S01]  /*221e0*/  LDL.LU R75, [R1+0x484] ;  /* 0x00048400014b7983 */ /* 0x000ea20000300800 */
[----:B------:R-:W-:-:S03]  /*221f0*/  IMAD.X R137, R137, 0x1, R134, P5 ;  /* 0x0000000189897824 */ /* 0x000fc600028e0686 */
[----:B------:R0:W-:Y:S01]  /*22200*/  @P3 STG.E.U8 desc[UR18][R138.64], R142 ;  /* 0x0000008e8a003986 */ /* 0x0001e2000c101112 */
[----:B------:R-:W-:Y:S01]  /*22210*/  VIADD R140, R140, UR21 ;  /* 0x000000158c8c7c36 */ /* 0x000fe20008000000 */
[----:B------:R-:W-:Y:S01]  /*22220*/  ISETP.GE.AND P4, PT, R141, UR4, PT ;  /* 0x000000048d007c0c */ /* 0x000fe2000bf86270 */
[----:B------:R-:W1:Y:S01]  /*22230*/  LDCU UR4, c[0x0][0x39c] ;  /* 0x00007380ff0477ac */ /* 0x000e620008000800 */
[----:B------:R-:W-:Y:S02]  /*22240*/  ISETP.LT.AND P5, PT, R2, UR12, !P6 ;  /* 0x0000000c02007c0c */ /* 0x000fe4000f7a1270 */
[----:B0-----:R-:W-:Y:S01]  /*22250*/  SHF.R.S32.HI R138, RZ, 0x8, R143 ;  /* 0x00000008ff8a7819 */ /* 0x001fe2000001148f */
[----:B------:R-:W-:Y:S01]  /*22260*/  VIADD R141, R0, 0x60 ;  /* 0x00000060008d7836 */ /* 0x000fe20000000000 */
[----:B------:R-:W0:Y:S03]  /*22270*/  LDCU UR12, c[0x0][0x398] ;  /* 0x00007300ff0c77ac */ /* 0x000e260008000800 */
[----:B------:R1:W-:Y:S01]  /*22280*/  @P0 STG.E.U8 desc[UR18][R136.64], R138 ;  /* 0x0000008a88000986 */ /* 0x0003e2000c101112 */
[----:B------:R-:W-:Y:S01]  /*22290*/  ISETP.LT.AND P6, PT, R3, UR8, !P6 ;  /* 0x0000000803007c0c */ /* 0x000fe2000f7c1270 */
[----:B------:R-:W-:Y:S01]  /*222a0*/  VIADD R150, R140, UR21 ;  /* 0x000000158c967c36 */ /* 0x000fe20008000000 */
[----:B------:R-:W-:-:S02]  /*222b0*/  ISETP.GE.AND P3, PT, R141, UR6, PT ;  /* 0x000000068d007c0c */ /* 0x000fc4000bf66270 */
[----:B-1----:R-:W-:Y:S02]  /*222c0*/  SHF.R.S32.HI R137, RZ, 0x1f, R140 ;  /* 0x0000001fff897819 */ /* 0x002fe4000001148c */
[----:B------:R-:W-:Y:S01]  /*222d0*/  IADD3 R138, P0, PT, R140, R132, RZ ;  /* 0x000000848c8a7210 */ /* 0x000fe20007f1e0ff */
[----:B------:R-:W-:Y:S01]  /*222e0*/  VIADD R141, R0, 0x61 ;  /* 0x00000061008d7836 */ /* 0x000fe20000000000 */
[----:B----4-:R-:W-:Y:S01]  /*222f0*/  F2FP.SATFINITE.E5M2.F32.PACK_AB_MERGE_C R143, R77, R76, RZ ;  /* 0x0000004c4d8f723e */ /* 0x010fe200048060ff */
[----:B------:R-:W-:Y:S01]  /*22300*/  VIADD R146, R150, UR21 ;  /* 0x0000001596927c36 */ /* 0x000fe20008000000 */
[----:B------:R-:W4:Y:S01]  /*22310*/  LDL.LU R76, [R1+0x80] ;  /* 0x00008000014c7983 */ /* 0x000f220000300800 */
[C---:B------:R-:W-:Y:S01]  /*22320*/  IMAD.X R139, R137.reuse, 0x1, R135, P0 ;  /* 0x00000001898b7824 */ /* 0x040fe200000e0687 */
[----:B------:R-:W-:Y:S01]  /*22330*/  IADD3 R136, P0, PT, R140, R133, RZ ;  /* 0x000000858c887210 */ /* 0x000fe20007f1e0ff */
[----:B------:R-:W-:Y:S01]  /*22340*/  VIADD R142, R146, UR21 ;  /* 0x00000015928e7c36 */ /* 0x000fe20008000000 */
[----:B------:R-:W4:Y:S01]  /*22350*/  LDL.LU R77, [R1+0x84] ;  /* 0x00008400014d7983 */ /* 0x000f220000300800 */
[----:B------:R-:W1:Y:S02]  /*22360*/  LDCU UR6, c[0x0][0x39c] ;  /* 0x00007380ff0677ac */ /* 0x000e640008000800 */
[----:B------:R-:W-:Y:S01]  /*22370*/  IMAD.X R137, R137, 0x1, R134, P0 ;  /* 0x0000000189897824 */ /* 0x000fe200000e0686 */
[----:B------:R0:W-:Y:S01]  /*22380*/  @P5 STG.E.U8 desc[UR18][R138.64], R143 ;  /* 0x0000008f8a005986 */ /* 0x0001e2000c101112 */
[----:B------:R-:W-:Y:S01]  /*22390*/  ISETP.GE.AND P0, PT, R141, UR4, PT ;  /* 0x000000048d007c0c */ /* 0x000fe2000bf06270 */
[----:B------:R-:W1:Y:S02]  /*223a0*/  LDCU UR4, c[0x0][0x398] ;  /* 0x00007300ff0477ac */ /* 0x000e640008000800 */
[----:B------:R3:W-:Y:S01]  /*223b0*/  @P6 STG.E.U8 desc[UR18][R136.64], R158 ;  /* 0x0000009e88006986 */ /* 0x0007e2000c101112 */
[----:B------:R-:W1:Y:S01]  /*223c0*/  LDCU UR8, c[0x0][0x39c] ;  /* 0x00007380ff0877ac */ /* 0x000e620008000800 */
[----:B0-----:R-:W-:-:S02]  /*223d0*/  SHF.R.S32.HI R138, RZ, 0x1f, R150 ;  /* 0x0000001fff8a7819 */ /* 0x001fc40000011496 */
[CC--:B---3--:R-:W-:Y:S02]  /*223e0*/  IADD3 R136, P6, PT, R150.reuse, R132.reuse, RZ ;  /* 0x0000008496887210 */ /* 0x0c8fe40007fde0ff */
[-C--:B------:R-:W-:Y:S02]  /*223f0*/  IADD3 R150, P5, PT, R150, R133.reuse, RZ ;  /* 0x0000008596967210 */ /* 0x080fe40007fbe0ff */
[----:B------:R-:W-:Y:S01]  /*22400*/  SHF.R.S32.HI R139, RZ, 0x1f, R146 ;  /* 0x0000001fff8b7819 */ /* 0x000fe20000011492 */
[--C-:B------:R-:W-:Y:S01]  /*22410*/  IMAD.X R137, R138, 0x1, R135.reuse, P6 ;  /* 0x000000018a897824 */ /* 0x100fe200030e0687 */
[-C--:B------:R-:W-:Y:S01]  /*22420*/  IADD3 R148, P6, PT, R146, R132.reuse, RZ ;  /* 0x0000008492947210 */ /* 0x080fe20007fde0ff */
[----:B------:R-:W-:Y:S01]  /*22430*/  IMAD.X R151, R138, 0x1, R134, P5 ;  /* 0x000000018a977824 */ /* 0x000fe200028e0686 */
[-C--:B------:R-:W-:Y:S01]  /*22440*/  IADD3 R146, P5, PT, R146, R133.reuse, RZ ;  /* 0x0000008592927210 */ /* 0x080fe20007fbe0ff */
[C---:B------:R-:W-:Y:S01]  /*22450*/  VIADD R154, R142.reuse, UR21 ;  /* 0x000000158e9a7c36 */ /* 0x040fe20008000000 */
[----:B------:R-:W-:Y:S01]  /*22460*/  SHF.R.S32.HI R138, RZ, 0x1f, R142 ;  /* 0x0000001fff8a7819 */ /* 0x000fe2000001148e */
[C---:B------:R-:W-:Y:S01]  /*22470*/  IMAD.X R149, R139.reuse, 0x1, R135, P6 ;  /* 0x000000018b957824 */ /* 0x040fe200030e0687 */
[C---:B------:R-:W-:Y:S01]  /*22480*/  IADD3 R144, P6, PT, R142.reuse, R132, RZ ;  /* 0x000000848e907210 */ /* 0x040fe20007fde0ff */
[----:B------:R-:W-:Y:S01]  /*22490*/  IMAD.X R147, R139, 0x1, R134, P5 ;  /* 0x000000018b937824 */ /* 0x000fe200028e0686 */
[----:B------:R-:W-:-:S02]  /*224a0*/  IADD3 R142, P5, PT, R142, R133, RZ ;  /* 0x000000858e8e7210 */ /* 0x000fc40007fbe0ff */
[----:B------:R-:W-:Y:S01]  /*224b0*/  PRMT R141, R143, 0x9910, RZ ;  /* 0x000099108f8d7816 */ /* 0x000fe200000000ff */
[----:B------:R-:W-:Y:S01]  /*224c0*/  IMAD.X R145, R138, 0x1, R135, P6 ;  /* 0x000000018a917824 */ /* 0x000fe200030e0687 */
[----:B-1----:R-:W-:Y:S01]  /*224d0*/  ISETP.LT.AND P6, PT, R2, UR4, !P4 ;  /* 0x0000000402007c0c */ /* 0x002fe2000e7c1270 */
[----:B------:R-:W-:Y:S01]  /*224e0*/  IMAD.X R143, R138, 0x1, R134, P5 ;  /* 0x000000018a8f7824 */ /* 0x000fe200028e0686 */
[----:B------:R-:W-:Y:S01]  /*224f0*/  SHF.R.S32.HI R139, RZ, 0x1f, R154 ;  /* 0x0000001fff8b7819 */ /* 0x000fe2000001149a */
[----:B------:R-:W-:Y:S01]  /*22500*/  IMAD.MOV.U32 R138, RZ, RZ, R141 ;  /* 0x000000ffff8a7224 */ /* 0x000fe200078e008d */
[C---:B------:R-:W-:Y:S01]  /*22510*/  IADD3 R140, P5, PT, R154.reuse, R132, RZ ;  /* 0x000000849a8c7210 */ /* 0x040fe20007fbe0ff */
[C---:B------:R-:W-:Y:S01]  /*22520*/  VIADD R156, R154.reuse, UR21 ;  /* 0x000000159a9c7c36 */ /* 0x040fe20008000000 */
[----:B------:R-:W0:Y:S02]  /*22530*/  LDCU UR4, c[0x0][0x398] ;  /* 0x00007300ff0477ac */ /* 0x000e240008000800 */
[----:B------:R-:W-:Y:S01]  /*22540*/  SHF.R.S32.HI R138, RZ, 0x8, R138 ;  /* 0x00000008ff8a7819 */ /* 0x000fe2000001148a */
[----:B------:R-:W-:Y:S01]  /*22550*/  IMAD.X R141, R139, 0x1, R135, P5 ;  /* 0x000000018b8d7824 */ /* 0x000fe200028e0687 */
[----:B------:R-:W-:-:S02]  /*22560*/  IADD3 R154, P5, PT, R154, R133, RZ ;  /* 0x000000859a9a7210 */ /* 0x000fc40007fbe0ff */
[----:B------:R-:W-:Y:S01]  /*22570*/  SHF.R.S32.HI R157, RZ, 0x1f, R156 ;  /* 0x0000001fff9d7819 */ /* 0x000fe2000001149c */
[----:B------:R1:W-:Y:S02]  /*22580*/  @P6 STG.E.U8 desc[UR18][R136.64], R138 ;  /* 0x0000008a88006986 */ /* 0x0003e4000c101112 */
[----:B------:R-:W-:Y:S01]  /*22590*/  IMAD.X R155, R139, 0x1, R134, P5 ;  /* 0x000000018b9b7824 */ /* 0x000fe200028e0686 */
[C---:B------:R-:W-:Y:S02]  /*225a0*/  IADD3 R152, P5, PT, R156.reuse, R132, RZ ;  /* 0x000000849c987210 */ /* 0x040fe40007fbe0ff */
[----:B-1----:R-:W-:-:S03]  /*225b0*/  IADD3 R138, P6, PT, R156, R133, RZ ;  /* 0x000000859c8a7210 */ /* 0x002fc60007fde0ff */
[C---:B------:R-:W-:Y:S02]  /*225c0*/  IMAD.X R153, R157.reuse, 0x1, R135, P5 ;  /* 0x000000019d997824 */ /* 0x040fe400028e0687 */
[----:B------:R-:W-:Y:S01]  /*225d0*/  IMAD.X R139, R157, 0x1, R134, P6 ;  /* 0x000000019d8b7824 */ /* 0x000fe200030e0686 */
[----:B--2---:R-:W-:Y:S02]  /*225e0*/  F2FP.SATFINITE.E5M2.F32.PACK_AB_MERGE_C R157, R75, R74, RZ ;  /* 0x0000004a4b9d723e */ /* 0x004fe400048060ff */
[----:B------:R-:W2:Y:S04]  /*225f0*/  LDL.LU R74, [R1+0x488] ;  /* 0x00048800014a7983 */ /* 0x000ea80000300800 */
[----:B------:R-:W2:Y:S01]  /*22600*/  LDL.LU R75, [R1+0x48c] ;  /* 0x00048c00014b7983 */ /* 0x000ea20000300800 */
[----:B------:R-:W-:Y:S01]  /*22610*/  ISETP.LT.AND P5, PT, R3, UR10, !P4 ;  /* 0x0000000a03007c0c */ /* 0x000fe2000e7a1270 */
[----:B------:R-:W-:Y:S01]  /*22620*/  VIADD R136, R0, 0x62 ;  /* 0x0000006200887836 */ /* 0x000fe20000000000 */
[----:B0-----:R-:W-:Y:S01]  /*22630*/  ISETP.LT.AND P6, PT, R2, UR4, !P3 ;  /* 0x0000000402007c0c */ /* 0x001fe2000dfc1270 */
[----:B------:R-:W0:Y:S01]  /*22640*/  LDCU UR10, c[0x0][0x398] ;  /* 0x00007300ff0a77ac */ /* 0x000e220008000800 */
[----:B------:R-:W-:-:S02]  /*22650*/  PRMT R137, R158, 0x9910, RZ ;  /* 0x000099109e897816 */ /* 0x000fc400000000ff */
[----:B------:R-:W-:Y:S01]  /*22660*/  ISETP.GE.AND P4, PT, R136, UR6, PT ;  /* 0x0000000688007c0c */ /* 0x000fe2000bf86270 */
[----:B------:R-:W-:Y:S01]  /*22670*/  VIADD R136, R0, 0x63 ;  /* 0x0000006300887836 */ /* 0x000fe20000000000 */
[----:B------:R-:W-:Y:S01]  /*22680*/  SHF.R.S32.HI R137, RZ, 0x8, R137 ;  /* 0x00000008ff897819 */ /* 0x000fe20000011489 */
[----:B------:R-:W1:Y:S01]  /*22690*/  LDCU UR4, c[0x0][0x39c] ;  /* 0x00007380ff0477ac */ /* 0x000e620008000800 */
[----:B------:R-:W-:-:S03]  /*226a0*/  ISETP.LT.AND P3, PT, R3, UR12, !P3 ;  /* 0x0000000c03007c0c */ /* 0x000fc6000df61270 */
[----:B------:R-:W-:Y:S01]  /*226b0*/  @P5 STG.E.U8 desc[UR18][R150.64], R137 ;  /* 0x0000008996005986 */ /* 0x000fe2000c101112 */
[----:B------:R-:W-:Y:S01]  /*226c0*/  ISETP.GE.AND P5, PT, R136, UR8, PT ;  /* 0x0000000888007c0c */ /* 0x000fe2000bfa6270 */
[----:B------:R-:W3:Y:S02]  /*226d0*/  LDCU UR8, c[0x0][0x398] ;  /* 0x00007300ff0877ac */ /* 0x000ee40008000800 */
[----:B------:R0:W-:Y:S01]  /*226e0*/  @P6 STG.E.U8 desc[UR18][R148.64], R157 ;  /* 0x0000009d94006986 */ /* 0x0001e2000c101112 */
[----:B------:R-:W1:Y:S01]  /*226f0*/  LDCU UR12, c[0x0][0x398] ;  /* 0x00007300ff0c77ac */ /* 0x000e620008000800 */
[----:B------:R-:W-:Y:S01]  /*22700*/  ISETP.LT.AND P6, PT, R2, UR14, !P0 ;  /* 0x0000000e02007c0c */ /* 0x000fe2000c7c1270 */
[----:B------:R-:W-:Y:S01]  /*22710*/  VIADD R136, R0, 0x64 ;  /* 0x0000006400887836 */ /* 0x000fe20000000000 */
[----:B------:R-:W1:Y:S01]  /*22720*/  LDCU UR6, c[0x0][0x39c] ;  /* 0x00007380ff0677ac */ /* 0x000e620008000800 */
[----:B------:R-:W1:Y:S01]  /*22730*/  LDCU UR14, c[0x0][0x398] ;  /* 0x00007300ff0e77ac */ /* 0x000e620008000800 */
[----:B0-----:R-:W-:-:S02]  /*22740*/  PRMT R157, R157, 0x9910, RZ ;  /* 0x000099109d9d7816 */ /* 0x001fc400000000ff */
[----:B----4-:R-:W-:-:S05]  /*22750*/  F2FP.SATFINITE.E5M2.F32.PACK_AB_MERGE_C R137, R77, R76, RZ ;  /* 0x0000004c4d89723e */ /* 0x010fca00048060ff */
[----:B------:R0:W-:Y:S01]  /*22760*/  @P3 STG.E.U8 desc[UR18][R146.64], R137 ;  /* 0x0000008992003986 */ /* 0x0001e2000c101112 */
[----:B------:R-:W-:Y:S01]  /*22770*/  ISETP.LT.AND P3, PT, R3, UR10, !P0 ;  /* 0x0000000a03007c0c */ /* 0x000fe2000c761270 */
[----:B------:R-:W4:Y:S01]  /*22780*/  LDCU UR10, c[0x0][0x398] ;  /* 0x00007300ff0a77ac */ /* 0x000f220008000800 */
[----:B-1----:R-:W-:Y:S01]  /*22790*/  ISETP.GE.AND P0, PT, R136, UR4, PT ;  /* 0x0000000488007c0c */ /* 0x002fe2000bf06270 */
[----:B------:R-:W1:Y:S01]  /*227a0*/  LDCU UR4, c[0x0][0x39c] ;  /* 0x00007380ff0477ac */ /* 0x000e620008000800 */
[----:B0-----:R-:W-:Y:S01]  /*227b0*/  IMAD.MOV.U32 R146, RZ, RZ, R157 ;  /* 0x000000ffff927224 */ /* 0x001fe200078e009d */
[----:B------:R-:W-:-:S04]  /*227c0*/  PRMT R147, R137, 0x9910, RZ ;  /* 0x0000991089937816 */ /* 0x000fc800000000ff */
[----:B------:R-:W-:Y:S01]  /*227d0*/  SHF.R.S32.HI R137, RZ, 0x8, R146 ;  /* 0x00000008ff897819 */ /* 0x000fe20000011492 */
[----:B------:R-:W-:-:S04]  /*227e0*/  IMAD.MOV.U32 R136, RZ, RZ, R147 ;  /* 0x000000ffff887224 */ /* 0x000fc800078e0093 */
[----:B------:R0:W-:Y:S01]  /*227f0*/  @P6 STG.E.U8 desc[UR18][R144.64], R137 ;  /* 0x0000008990006986 */ /* 0x0001e2000c101112 */
[----:B---3--:R-:W-:Y:S01]  /*22800*/  ISETP.LT.AND P6, PT, R2, UR8, !P4 ;  /* 0x0000000802007c0c */ /* 0x008fe2000e7c1270 */
[C---:B------:R-:W-:Y:S01]  /*22810*/  VIADD R159, R0.reuse, 0x66 ;  /* 0x00000066009f7836 */ /* 0x040fe20000000000 */
[----:B------:R-:W-:Y:S01]  /*22820*/  ISETP.LT.AND P4, PT, R3, UR12, !P4 ;  /* 0x0000000c03007c0c */ /* 0x000fe2000e781270 */
[----:B------:R-:W3:Y:S01]  /*22830*/  LDCU UR12, c[0x0][0x398] ;  /* 0x00007300ff0c77ac */ /* 0x000ee20008000800 */
[----:B------:R-:W1:Y:S01]  /*22840*/  LDCU UR8, c[0x0][0x39c] ;  /* 0x00007380ff0877ac */ /* 0x000e620008000800 */
[----:B0-----:R-:W-:Y:S01]  /*22850*/  SHF.R.S32.HI R137, RZ, 0x8, R136 ;  /* 0x00000008ff897819 */ /* 0x001fe20000011488 */
[----:B------:R-:W-:-:S04]  /*22860*/  VIADD R136, R0, 0x65 ;  /* 0x0000006500887836 */ /* 0x000fc80000000000 */
[----:B------:R0:W-:Y:S01]  /*22870*/  @P3 STG.E.U8 desc[UR18][R142.64], R137 ;  /* 0x000000898e003986 */ /* 0x0001e2000c101112 */
[----:B------:R-:W-:Y:S01]  /*22880*/  ISETP.GE.AND P3, PT, R136, UR6, PT ;  /* 0x0000000688007c0c */ /* 0x000fe2000bf66270 */
[----:B------:R-:W1:Y:S01]  /*22890*/  LDCU UR6, c[0x0][0x39c] ;  /* 0x00007380ff0677ac */ /* 0x000e620008000800 */
[----:B0-----:R-:W-:Y:S01]  /*228a0*/  VIADD R142, R156, UR21 ;  /* 0x000000159c8e7c36 */ /* 0x001fe20008000000 */
[----:B------:R-:W-:Y:S02]  /*228b0*/  F2FP.SATFINITE.E5M2.F32.PACK_AB_MERGE_C R143, R73, R72, RZ ;  /* 0x00000048498f723e */ /* 0x000fe400048060ff */
[----:B--2---:R-:W-:-:S05]  /*228c0*/  F2FP.SATFINITE.E5M2.F32.PACK_AB_MERGE_C R144, R75, R74, RZ ;  /* 0x0000004a4b90723e */ /* 0x004fca00048060ff */
[----:B------:R0:W-:Y:S01]  /*228d0*/  @P6 STG.E.U8 desc[UR18][R140.64], R144 ;  /* 0x000000908c006986 */ /* 0x0001e2000c101112 */
[----:B------:R-:W-:-:S03]  /*228e0*/  IADD3 R136, P6, PT, R142, R132, RZ ;  /* 0x000000848e887210 */ /* 0x000fc60007fde0ff */
[----:B------:R2:W-:Y:S01]  /*228f0*/  @P4 STG.E.U8 desc[UR18][R154.64], R143 ;  /* 0x0000008f9a004986 */ /* 0x0005e2000c101112 */
[----:B----4-:R-:W-:Y:S01]  /*22900*/  ISETP.LT.AND P4, PT, R2, UR10, !P5 ;  /* 0x0000000a02007c0c */ /* 0x010fe2000ef81270 */
[----:B------:R-:W4:Y:S01]  /*22910*/  LDCU UR10, c[0x0][0x398] ;  /* 0x00007300ff0a77ac */ /* 0x000f220008000800 */
[----:B------:R-:W-:Y:S01]  /*22920*/  ISETP.LT.AND P5, PT, R3, UR14, !P5 ;  /* 0x0000000e03007c0c */ /* 0x000fe2000efa1270 */
[----:B------:R-:W1:Y:S01]  /*22930*/  LDCU UR14, c[0x0][0x398] ;  /* 0x00007300ff0e77ac */ /* 0x000e620008000800 */
[----:B0-----:R-:W-:Y:S02]  /*22940*/  SHF.R.S32.HI R140, RZ, 0x1f, R142 ;  /* 0x0000001fff8c7819 */ /* 0x001fe4000001148e */
[----:B------:R-:W-:Y:S02]  /*22950*/  PRMT R144, R144, 0x9910, RZ ;  /* 0x0000991090907816 */ /* 0x000fe400000000ff */
[----:B------:R-:W-:Y:S01]  /*22960*/  PRMT R141, R143, 0x9910, RZ ;  /* 0x000099108f8d7816 */ /* 0x000fe200000000ff */
[----:B------:R-:W-:Y:S01]  /*22970*/  IMAD.X R137, R140, 0x1, R135, P6 ;  /* 0x000000018c897824 */ /* 0x000fe200030e0687 */
[----:B---3--:R-:W-:Y:S01]  /*22980*/  ISETP.LT.AND P6, PT, R2, UR12, !P0 ;  /* 0x0000000c02007c0c */ /* 0x008fe2000c7c1270 */
[----:B--2---:R-:W-:Y:S01]  /*22990*/  IMAD.MOV.U32 R143, RZ, RZ, R144 ;  /* 0x000000ffff8f7224 */ /* 0x004fe200078e0090 */
[----:B------:R-:W-:Y:S01]  /*229a0*/  SHF.R.S32.HI R141, RZ, 0x8, R141 ;  /* 0x00000008ff8d7819 */ /* 0x000fe2000001148d */
[----:B------:R-:W0:Y:S03]  /*229b0*/  LDCU UR12, c[0x0][0x398] ;  /* 0x00007300ff0c77ac */ /* 0x000e260008000800 */
[----:B------:R-:W-:-:S05]  /*229c0*/  SHF.R.S32.HI R143, RZ, 0x8, R143 ;  /* 0x00000008ff8f7819 */ /* 0x000fca000001148f */
[----:B------:R-:W-:Y:S01]  /*229d0*/  @P4 STG.E.U8 desc[UR18][R152.64], R143 ;  /* 0x0000008f98004986 */ /* 0x000fe2000c101112 */
[----:B------:R-:W-:-:S03]  /*229e0*/  IADD3 R62, P4, PT, R142, R133, RZ ;  /* 0x000000858e3e7210 */ /* 0x000fc60007f9e0ff */
[----:B------:R-:W-:Y:S04]  /*229f0*/  @P5 STG.E.U8 desc[UR18][R138.64], R141 ;  /* 0x0000008d8a005986 */ /* 0x000fe8000c101112 */
[----:B------:R2:W-:Y:S01]  /*22a00*/  @P6 STG.E.U8 desc[UR18][R136.64], R161 ;  /* 0x000000a188006986 */ /* 0x0005e2000c101112 */
[----:B----4-:R-:W-:Y:S01]  /*22a10*/  ISETP.LT.AND P6, PT, R3, UR10, !P0 ;  /* 0x0000000a03007c0c */ /* 0x010fe2000c7c1270 */
[----:B------:R-:W-:Y:S01]  /*22a20*/  IMAD.X R63, R140, 0x1, R134, P4 ;  /* 0x000000018c3f7824 */ /* 0x000fe200020e0686 */
[----:B0-----:R-:W-:Y:S01]  /*22a30*/  ISETP.LT.AND P5, PT, R2, UR12, !P3 ;  /* 0x0000000c02007c0c */ /* 0x001fe2000dfa1270 */
[----:B------:R-:W0:Y:S01]  /*22a40*/  LDCU UR10, c[0x0][0x398] ;  /* 0x00007300ff0a77ac */ /* 0x000e220008000800 */
[----:B--2---:R-:W-:Y:S01]  /*22a50*/  VIADD R136, R142, UR21 ;  /* 0x000000158e887c36 */ /* 0x004fe20008000000 */
[----:B------:R-:W2:Y:S03]  /*22a60*/  LDCU UR12, c[0x0][0x398] ;  /* 0x00007300ff0c77ac */ /* 0x000ea60008000800 */
[----:B------:R-:W-:Y:S01]  /*22a70*/  VIADD R137, R136, UR21 ;  /* 0x0000001588897c36 */ /* 0x000fe20008000000 */
[----:B------:R-:W-:-:S02]  /*22a80*/  SHF.R.S32.HI R138, RZ, 0x1f, R136 ;  /* 0x0000001fff8a7819 */ /* 0x000fc40000011488 */
[CC--:B------:R-:W-:Y:S02]  /*22a90*/  IADD3 R162, P0, PT, R136.reuse, R132.reuse, RZ ;  /* 0x0000008488a27210 */ /* 0x0c0fe40007f1e0ff */
[-C--:B------:R-:W-:Y:S01]  /*22aa0*/  IADD3 R164, P4, PT, R136, R133.reuse, RZ ;  /* 0x0000008588a47210 */ /* 0x080fe20007f9e0ff */
[C---:B------:R-:W-:Y:S01]  /*22ab0*/  VIADD R136, R137.reuse, UR21 ;  /* 0x0000001589887c36 */ /* 0x040fe20008000000 */
[----:B------:R-:W-:Y:S01]  /*22ac0*/  SHF.R.S32.HI R139, RZ, 0x1f, R137 ;  /* 0x0000001fff8b7819 */ /* 0x000fe20000011489 */
[C-C-:B------:R-:W-:Y:S01]  /*22ad0*/  IMAD.X R163, R138.reuse, 0x1, R135.reuse, P0 ;  /* 0x000000018aa37824 */ /* 0x140fe200000e0687 */
[CC--:B------:R-:W-:Y:S01]  /*22ae0*/  IADD3 R54, P0, PT, R137.reuse, R132.reuse, RZ ;  /* 0x0000008489367210 */ /* 0x0c0fe20007f1e0ff */
[----:B------:R-:W-:Y:S01]  /*22af0*/  IMAD.X R165, R138, 0x1, R134, P4 ;  /* 0x000000018aa57824 */ /* 0x000fe200020e0686 */
[-C--:B------:R-:W-:Y:S01]  /*22b00*/  IADD3 R60, P4, PT, R137, R133.reuse, RZ ;  /* 0x00000085893c7210 */ /* 0x080fe20007f9e0ff */
[C---:B------:R-:W-:Y:S01]  /*22b10*/  VIADD R137, R136.reuse, UR21 ;  /* 0x0000001588897c36 */ /* 0x040fe20008000000 */
[----:B------:R-:W-:Y:S01]  /*22b20*/  SHF.R.S32.HI R138, RZ, 0x1f, R136 ;  /* 0x0000001fff8a7819 */ /* 0x000fe20000011488 */
[C---:B------:R-:W-:Y:S01]  /*22b30*/  IMAD.X R55, R139.reuse, 0x1, R135, P0 ;  /* 0x000000018b377824 */ /* 0x040fe200000e0687 */
[CC--:B------:R-:W-:Y:S01]  /*22b40*/  IADD3 R64, P0, PT, R136.reuse, R132.reuse, RZ ;  /* 0x0000008488407210 */ /* 0x0c0fe20007f1e0ff */
[--C-:B------:R-:W-:Y:S01]  /*22b50*/  IMAD.X R61, R139, 0x1, R134.reuse, P4 ;  /* 0x000000018b3d7824 */ /* 0x100fe200020e0686 */
        /* <DEDUP_REMOVED lines=15> */
[C---:B------:R-:W-:Y:S01]  /*22c50*/  IMAD.X R155, R138.reuse, 0x1, R135, P0 ;  /* 0x000000018a9b7824 */ /* 0x040fe200000e0687 */
[C---:B------:R-:W-:Y:S01]  /*22c60*/  IADD3 R152, P0, PT, R137.reuse, R132, RZ ;  /* 0x0000008489987210 */ /* 0x040fe20007f1e0ff */
[----:B------:R-:W-:Y:S01]  /*22c70*/  IMAD.X R5, R138, 0x1, R134, P4 ;  /* 0x000000018a057824 */ /* 0x000fe200020e0686 */
[----:B------:R-:W-:-:S02]  /*22c80*/  IADD3 R146, P4, PT, R137, R133, RZ ;  /* 0x0000008589927210 */ /* 0x000fc40007f9e0ff */
[----:B------:R-:W-:Y:S01]  /*22c90*/  SHF.R.S32.HI R138, RZ, 0x1f, R136 ;  /* 0x0000001fff8a7819 */ /* 0x000fe20000011488 */
[C---:B------:R-:W-:Y:S01]  /*22ca0*/  IMAD.X R153, R139.reuse, 0x1, R135, P0 ;  /* 0x000000018b997824 */ /* 0x040fe200000e0687 */
[----:B------:R3:W-:Y:S01]  /*22cb0*/  STL.64 [R1+0xb80], R4 ;  /* 0x000b800401007387 */ /* 0x0007e20000100a00 */
[----:B------:R-:W-:Y:S01]  /*22cc0*/  IMAD.X R147, R139, 0x1, R134, P4 ;  /* 0x000000018b937824 */ /* 0x000fe200020e0686 */
[C---:B------:R-:W-:Y:S01]  /*22cd0*/  IADD3 R6, P0, PT, R136.reuse, R132, RZ ;  /* 0x0000008488067210 */ /* 0x040fe20007f1e0ff */
[----:B------:R-:W-:-:S04]  /*22ce0*/  VIADD R137, R136, UR21 ;  /* 0x0000001588897c36 */ /* 0x000fc80008000000 */
[----:B------:R-:W-:Y:S01]  /*22cf0*/  IMAD.X R7, R138, 0x1, R135, P0 ;  /* 0x000000018a077824 */ /* 0x000fe200000e0687 */
[----:B---3--:R-:W-:-:S04]  /*22d00*/  IADD3 R4, P4, PT, R136, R133, RZ ;  /* 0x0000008588047210 */ /* 0x008fc80007f9e0ff */
[----:B------:R3:W-:Y:S01]  /*22d10*/  STL.64 [R1+0xb70], R6 ;  /* 0x000b700601007387 */ /* 0x0007e20000100a00 */
[----:B------:R-:W-:Y:S01]  /*22d20*/  IMAD.X R5, R138, 0x1, R134, P4 ;  /* 0x000000018a057824 */ /* 0x000fe200020e0686 */
[----:B------:R-:W-:-:S04]  /*22d30*/  SHF.R.S32.HI R139, RZ, 0x1f, R137 ;  /* 0x0000001fff8b7819 */ /* 0x000fc80000011489 */
[----:B------:R4:W-:Y:S01]  /*22d40*/  STL.64 [R1+0xb88], R4 ;  /* 0x000b880401007387 */ /* 0x0009e20000100a00 */
[C---:B---3--:R-:W-:Y:S01]  /*22d50*/  IADD3 R6, P0, PT, R137.reuse, R132, RZ ;  /* 0x0000008489067210 */ /* 0x048fe20007f1e0ff */
[----:B------:R-:W-:-:S04]  /*22d60*/  VIADD R136, R137, UR21 ;  /* 0x0000001589887c36 */ /* 0x000fc80008000000 */
[----:B------:R-:W-:Y:S01]  /*22d70*/  IMAD.X R7, R139, 0x1, R135, P0 ;  /* 0x000000018b077824 */ /* 0x000fe200000e0687 */
[----:B----4-:R-:W-:-:S04]  /*22d80*/  IADD3 R4, P4, PT, R137, R133, RZ ;  /* 0x0000008589047210 */ /* 0x010fc80007f9e0ff */
        /* <DEDUP_REMOVED lines=20> */
[C---:B------:R-:W-:Y:S01]  /*22ed0*/  VIADD R137, R136.reuse, UR21 ;  /* 0x0000001588897c36 */ /* 0x040fe20008000000 */
[C---:B---3--:R-:W-:Y:S02]  /*22ee0*/  IADD3 R6, P0, PT, R136.reuse, R132, RZ ;  /* 0x0000008488067210 */ /* 0x048fe40007f1e0ff */
[----:B----4-:R-:W-:-:S05]  /*22ef0*/  IADD3 R4, P4, PT, R136, R133, RZ ;  /* 0x0000008588047210 */ /* 0x010fca0007f9e0ff */
[C---:B------:R-:W-:Y:S01]  /*22f00*/  IMAD.X R5, R138.reuse, 0x1, R134, P4 ;  /* 0x000000018a057824 */ /* 0x040fe200020e0686 */
[----:B------:R-:W-:Y:S01]  /*22f10*/  SHF.R.S32.HI R139, RZ, 0x1f, R137 ;  /* 0x0000001fff8b7819 */ /* 0x000fe20000011489 */
[----:B------:R-:W-:-:S03]  /*22f20*/  IMAD.X R7, R138, 0x1, R135, P0 ;  /* 0x000000018a077824 */ /* 0x000fc600000e0687 */
[----:B------:R3:W-:Y:S01]  /*22f30*/  STL.64 [R1+0xb30], R4 ;  /* 0x000b300401007387 */ /* 0x0007e20000100a00 */
[C---:B------:R-:W-:Y:S01]  /*22f40*/  IADD3 R142, P4, PT, R137.reuse, R133, RZ ;  /* 0x00000085898e7210 */ /* 0x040fe20007f9e0ff */
[C---:B------:R-:W-:Y:S01]  /*22f50*/  VIADD R136, R137.reuse, UR21 ;  /* 0x0000001589887c36 */ /* 0x040fe20008000000 */
[----:B---3--:R-:W-:Y:S01]  /*22f60*/  IADD3 R4, P0, PT, R137, R132, RZ ;  /* 0x0000008489047210 */ /* 0x008fe20007f1e0ff */
[----:B------:R-:W-:Y:S04]  /*22f70*/  STL.64 [R1+0xb40], R6 ;  /* 0x000b400601007387 */ /* 0x000fe80000100a00 */
[C---:B------:R-:W-:Y:S01]  /*22f80*/  IMAD.X R5, R139.reuse, 0x1, R135, P0 ;  /* 0x000000018b057824 */ /* 0x040fe200000e0687 */
[----:B------:R-:W-:Y:S01]  /*22f90*/  SHF.R.S32.HI R138, RZ, 0x1f, R136 ;  /* 0x0000001fff8a7819 */ /* 0x000fe20000011488 */
[----:B------:R-:W-:-:S03]  /*22fa0*/  IMAD.X R143, R139, 0x1, R134, P4 ;  /* 0x000000018b8f7824 */ /* 0x000fc600020e0686 */
[----:B------:R3:W-:Y:S01]  /*22fb0*/  STL.64 [R1+0xb18], R4 ;  /* 0x000b180401007387 */ /* 0x0007e20000100a00 */
[C---:B------:R-:W-:Y:S01]  /*22fc0*/  IADD3 R144, P0, PT, R136.reuse, R132, RZ ;  /* 0x0000008488907210 */ /* 0x040fe20007f1e0ff */
[C---:B------:R-:W-:Y:S01]  /*22fd0*/  VIADD R137, R136.reuse, UR21 ;  /* 0x0000001588897c36 */ /* 0x040fe20008000000 */
[----:B---3--:R-:W-:-:S05]  /*22fe0*/  IADD3 R4, P4, PT, R136, R133, RZ ;  /* 0x0000008588047210 */ /* 0x008fca0007f9e0ff */
[C---:B------:R-:W-:Y:S01]  /*22ff0*/  IMAD.X R5, R138.reuse, 0x1, R134, P4 ;  /* 0x000000018a057824 */ /* 0x040fe200020e0686 */
[----:B------:R-:W-:Y:S01]  /*23000*/  SHF.R.S32.HI R139, RZ, 0x1f, R137 ;  /* 0x0000001fff8b7819 */ /* 0x000fe20000011489 */
[----:B------:R-:W-:-:S03]  /*23010*/  IMAD.X R145, R138, 0x1, R135, P0 ;  /* 0x000000018a917824 */ /* 0x000fc600000e0687 */
[----:B------:R3:W-:Y:S01]  /*23020*/  STL.64 [R1+0xb28], R4 ;  /* 0x000b280401007387 */ /* 0x0007e20000100a00 */
[C---:B------:R-:W-:Y:S01]  /*23030*/  VIADD R136, R137.reuse, UR21 ;  /* 0x0000001589887c36 */ /* 0x040fe20008000000 */
[C---:B------:R-:W-:Y:S02]  /*23040*/  IADD3 R140, P4, PT, R137.reuse, R133, RZ ;  /* 0x00000085898c7210 */ /* 0x040fe40007f9e0ff */
[----:B---3--:R-:W-:-:S05]  /*23050*/  IADD3 R4, P0, PT, R137, R132, RZ ;  /* 0x0000008489047210 */ /* 0x008fca0007f1e0ff */
[C-C-:B------:R-:W-:Y:S01]  /*23060*/  IMAD.X R5, R139.reuse, 0x1, R135.reuse, P0 ;  /* 0x000000018b057824 */ /* 0x140fe200000e0687 */
[----:B------:R-:W-:Y:S01]  /*23070*/  SHF.R.S32.HI R138, RZ, 0x1f, R136 ;  /* 0x0000001fff8a7819 */ /* 0x000fe20000011488 */
[----:B------:R-:W-:Y:S01]  /*23080*/  IMAD.X R141, R139, 0x1, R134, P4 ;  /* 0x000000018b8d7824 */ /* 0x000fe200020e0686 */
[C---:B------:R-:W-:Y:S02]  /*23090*/  IADD3 R6, P0, PT, R136.reuse, R132, RZ ;  /* 0x0000008488067210 */ /* 0x040fe40007f1e0ff */
[----:B------:R3:W-:Y:S01]  /*230a0*/  STL.64 [R1+0xb10], R4 ;  /* 0x000b100401007387 */ /* 0x0007e20000100a00 */
[----:B------:R-:W-:Y:S02]  /*230b0*/  VIADD R137, R136, UR21 ;  /* 0x0000001588897c36 */ /* 0x000fe40008000000 */
        /* <DEDUP_REMOVED lines=49> */
[C-C-:B------:R-:W-:Y:S01]  /*233d0*/  IMAD.X R5, R138.reuse, 0x1, R134.reuse, P4 ;  /* 0x000000018a057824 */ /* 0x140fe200020e0686 */
[----:B------:R-:W-:Y:S01]  /*233e0*/  SHF.R.S32.HI R139, RZ, 0x1f, R137 ;  /* 0x0000001fff8b7819 */ /* 0x000fe20000011489 */
[----:B------:R-:W-:Y:S01]  /*233f0*/  IMAD.X R7, R138, 0x1, R135, P0 ;  /* 0x000000018a077824 */ /* 0x000fe200000e0687 */
[C---:B------:R-:W-:Y:S02]  /*23400*/  IADD3 R70, P4, PT, R137.reuse, R133, RZ ;  /* 0x0000008589467210 */ /* 0x040fe40007f9e0ff */
[----:B------:R3:W-:Y:S01]  /*23410*/  STL.64 [R1+0xab0], R4 ;  /* 0x000ab00401007387 */ /* 0x0007e20000100a00 */
[----:B------:R-:W-:Y:S02]  /*23420*/  VIADD R136, R137, UR21 ;  /* 0x0000001589887c36 */ /* 0x000fe40008000000 */
[----:B------:R-:W-:Y:S01]  /*23430*/  IMAD.X R71, R139, 0x1, R134, P4 ;  /* 0x000000018b477824 */ /* 0x000fe200020e0686 */
[----:B------:R4:W-:Y:S01]  /*23440*/  STL.64 [R1+0xab8], R6 ;  /* 0x000ab80601007387 */ /* 0x0009e20000100a00 */
[----:B---3--:R-:W-:-:S03]  /*23450*/  IADD3 R4, P0, PT, R137, R132, RZ ;  /* 0x0000008489047210 */ /* 0x008fc60007f1e0ff */
[----:B------:R-:W-:Y:S02]  /*23460*/  STL.64 [R1+0xe10], R70 ;  /* 0x000e104601007387 */ /* 0x000fe40000100a00 */
[--C-:B------:R-:W-:Y:S01]  /*23470*/  IMAD.X R5, R139, 0x1, R135.reuse, P0 ;  /* 0x000000018b057824 */ /* 0x100fe200000e0687 */
[----:B------:R-:W-:Y:S02]  /*23480*/  SHF.R.S32.HI R138, RZ, 0x1f, R136 ;  /* 0x0000001fff8a7819 */ /* 0x000fe40000011488 */
[C---:B----4-:R-:W-:Y:S02]  /*23490*/  IADD3 R6, P0, PT, R136.reuse, R132, RZ ;  /* 0x0000008488067210 */ /* 0x050fe40007f1e0ff */
        /* <DEDUP_REMOVED lines=37> */
[----:B------:R-:W-:Y:S01]  /*236f0*/  IMAD.X R5, R138, 0x1, R135, P0 ;  /* 0x000000018a057824 */ /* 0x000fe200000e0687 */
        /* <DEDUP_REMOVED lines=32> */
[----:B------:R-:W-:-:S04]  /*23900*/  SHF.R.S32.HI R139, RZ, 0x1f, R137 ;  /* 0x0000001fff8b7819 */ /* 0x000fc80000011489 */
[----:B------:R3:W-:Y:S01]  /*23910*/  STL.64 [R1+0xa18], R4 ;  /* 0x000a180401007387 */ /* 0x0007e20000100a00 */
[C---:B------:R-:W-:Y:S01]  /*23920*/  VIADD R136, R137.reuse, UR21 ;  /* 0x0000001589887c36 */ /* 0x040fe20008000000 */
[C---:B----4-:R-:W-:Y:S02]  /*23930*/  IADD3 R6, P0, PT, R137.reuse, R132, RZ ;  /* 0x0000008489067210 */ /* 0x050fe40007f1e0ff */
[----:B---3--:R-:W-:-:S05]  /*23940*/  IADD3 R4, P4, PT, R137, R133, RZ ;  /* 0x0000008589047210 */ /* 0x008fca0007f9e0ff */
        /* <DEDUP_REMOVED lines=13> */
[C---:B----4-:R-:W-:Y:S01]  /*23a20*/  IADD3 R6, P0, PT, R137.reuse, R132, RZ ;  /* 0x0000008489067210 */ /* 0x050fe20007f1e0ff */
[C---:B------:R-:W-:Y:S01]  /*23a30*/  VIADD R136, R137.reuse, UR21 ;  /* 0x0000001589887c36 */ /* 0x040fe20008000000 */
[----:B---3--:R-:W-:-:S03]  /*23a40*/  IADD3 R4, P4, PT, R137, R133, RZ ;  /* 0x0000008589047210 */ /* 0x008fc60007f9e0ff */
[C-C-:B------:R-:W-:Y:S02]  /*23a50*/  IMAD.X R7, R139.reuse, 0x1, R135.reuse, P0 ;  /* 0x000000018b077824 */ /* 0x140fe400000e0687 */
[----:B------:R-:W-:Y:S01]  /*23a60*/  IMAD.X R5, R139, 0x1, R134, P4 ;  /* 0x000000018b057824 */ /* 0x000fe200020e0686 */
[----:B------:R-:W-:Y:S02]  /*23a70*/  SHF.R.S32.HI R138, RZ, 0x1f, R136 ;  /* 0x0000001fff8a7819 */ /* 0x000fe40000011488 */
        /* <DEDUP_REMOVED lines=77> */
[----:B------:R-:W-:Y:S01]  /*23f50*/  IMAD.X R5, R139, 0x1, R134, P4 ;  /* 0x000000018b057824 */ /* 0x000fe200020e0686 */
[----:B------:R-:W-:-:S04]  /*23f60*/  SHF.R.S32.HI R138, RZ, 0x1f, R136 ;  /* 0x0000001fff8a7819 */ /* 0x000fc80000011488 */
[----:B------:R3:W-:Y:S01]  /*23f70*/  STL.64 [R1+0x940], R4 ;  /* 0x0009400401007387 */ /* 0x0007e20000100a00 */
[----:B------:R-:W-:Y:S02]  /*23f80*/  IMAD.X R7, R139, 0x1, R135, P0 ;  /* 0x000000018b077824 */ /* 0x000fe400000e0687 */
[C---:B------:R-:W-:Y:S01]  /*23f90*/  VIADD R137, R136.reuse, UR21 ;  /* 0x0000001588897c36 */ /* 0x040fe20008000000 */
[----:B---3--:R-:W-:Y:S02]  /*23fa0*/  IADD3 R4, P4, PT, R136, R133, RZ ;  /* 0x0000008588047210 */ /* 0x008fe40007f9e0ff */
[----:B------:R-:W-:Y:S03]  /*23fb0*/  STL.64 [R1+0x948], R6 ;  /* 0x0009480601007387 */ /* 0x000fe60000100a00 */
[----:B------:R-:W-:Y:S01]  /*23fc0*/  IMAD.X R5, R138, 0x1, R134, P4 ;  /* 0x000000018a057824 */ /* 0x000fe200020e0686 */
[----:B------:R-:W-:-:S04]  /*23fd0*/  SHF.R.S32.HI R139, RZ, 0x1f, R137 ;  /* 0x0000001fff8b7819 */ /* 0x000fc80000011489 */
[----:B------:R3:W-:Y:S01]  /*23fe0*/  STL.64 [R1+0x930], R4 ;  /* 0x0009300401007387 */ /* 0x0007e20000100a00 */
[----:B------:R-:W-:Y:S01]  /*23ff0*/  IADD3 R86, P0, PT, R136, R132, RZ ;  /* 0x0000008488567210 */ /* 0x000fe20007f1e0ff */
[C---:B------:R-:W-:Y:S01]  /*24000*/  VIADD R136, R137.reuse, UR21 ;  /* 0x0000001589887c36 */ /* 0x040fe20008000000 */
[----:B---3--:R-:W-:-:S03]  /*24010*/  IADD3 R4, P4, PT, R137, R133, RZ ;  /* 0x0000008589047210 */ /* 0x008fc60007f9e0ff */
[--C-:B------:R-:W-:Y:S02]  /*24020*/  IMAD.X R87, R138, 0x1, R135.reuse, P0 ;  /* 0x000000018a577824 */ /* 0x100fe400000e0687 */
[----:B------:R-:W-:Y:S01]  /*24030*/  IMAD.X R5, R139, 0x1, R134, P4 ;  /* 0x000000018b057824 */ /* 0x000fe200020e0686 */
[----:B------:R-:W-:Y:S02]  /*24040*/  IADD3 R6, P0, PT, R137, R132, RZ ;  /* 0x0000008489067210 */ /* 0x000fe40007f1e0ff */
[----:B------:R-:W-:Y:S02]  /*24050*/  SHF.R.S32.HI R138, RZ, 0x1f, R136 ;  /* 0x0000001fff8a7819 */ /* 0x000fe40000011488 */
[----:B------:R3:W-:Y:S01]  /*24060*/  STL.64 [R1+0x920], R4 ;  /* 0x0009200401007387 */ /* 0x0007e20000100a00 */
[----:B------:R-:W-:Y:S02]  /*24070*/  IMAD.X R7, R139, 0x1, R135, P0 ;  /* 0x000000018b077824 */ /* 0x000fe400000e0687 */
[C---:B------:R-:W-:Y:S01]  /*24080*/  VIADD R137, R136.reuse, UR21 ;  /* 0x0000001588897c36 */ /* 0x040fe20008000000 */
[----:B---3--:R-:W-:-:S02]  /*24090*/  IADD3 R4, P4, PT, R136, R133, RZ ;  /* 0x0000008588047210 */ /* 0x008fc40007f9e0ff */
        /* <DEDUP_REMOVED lines=30> */
[----:B------:R3:W-:Y:S03]  /*24280*/  STL.64 [R1+0x8e8], R6 ;  /* 0x0008e80601007387 */ /* 0x0007e60000100a00 */
[----:B------:R-:W-:Y:S01]  /*24290*/  IMAD.X R5, R138, 0x1, R134, P4 ;  /* 0x000000018a057824 */ /* 0x000fe200020e0686 */
[-C--:B------:R-:W-:Y:S02]  /*242a0*/  IADD3 R92, P0, PT, R136, R132.reuse, RZ ;  /* 0x00000084885c7210 */ /* 0x080fe40007f1e0ff */
[----:B------:R-:W-:Y:S02]  /*242b0*/  SHF.R.S32.HI R139, RZ, 0x1f, R137 ;  /* 0x0000001fff8b7819 */ /* 0x000fe40000011489 */
[----:B------:R4:W-:Y:S01]  /*242c0*/  STL.64 [R1+0x8d0], R4 ;  /* 0x0008d00401007387 */ /* 0x0009e20000100a00 */
[----:B------:R-:W-:Y:S01]  /*242d0*/  IMAD.X R93, R138, 0x1, R135, P0 ;  /* 0x000000018a5d7824 */ /* 0x000fe200000e0687 */
[C---:B---3--:R-:W-:Y:S01]  /*242e0*/  IADD3 R6, P0, PT, R137.reuse, R132, RZ ;  /* 0x0000008489067210 */ /* 0x048fe20007f1e0ff */
[C---:B------:R-:W-:Y:S01]  /*242f0*/  VIADD R136, R137.reuse, UR21 ;  /* 0x0000001589887c36 */ /* 0x040fe20008000000 */
        /* <DEDUP_REMOVED lines=13> */
[C---:B------:R-:W-:Y:S01]  /*243d0*/  VIADD R136, R137.reuse, UR21 ;  /* 0x0000001589887c36 */ /* 0x040fe20008000000 */
[----:B---3--:R-:W-:-:S05]  /*243e0*/  IADD3 R4, P4, PT, R137, R133, RZ ;  /* 0x0000008589047210 */ /* 0x008fca0007f9e0ff */
[----:B------:R-:W-:Y:S01]  /*243f0*/  IMAD.X R5, R139, 0x1, R134, P4 ;  /* 0x000000018b057824 */ /* 0x000fe200020e0686 */
[----:B------:R-:W-:Y:S02]  /*24400*/  IADD3 R6, P0, PT, R137, R132, RZ ;  /* 0x0000008489067210 */ /* 0x000fe40007f1e0ff */
[----:B------:R-:W-:Y:S02]  /*24410*/  SHF.R.S32.HI R138, RZ, 0x1f, R136 ;  /* 0x0000001fff8a7819 */ /* 0x000fe40000011488 */
        /* <DEDUP_REMOVED lines=253> */
[-C--:B------:R-:W-:Y:S02]  /*253f0*/  IADD3 R6, P0, PT, R137, R132.reuse, RZ ;  /* 0x0000008489067210 */ /* 0x080fe40007f1e0ff */
[----:B------:R-:W-:Y:S02]  /*25400*/  SHF.R.S32.HI R138, RZ, 0x1f, R136 ;  /* 0x0000001fff8a7819 */ /* 0x000fe40000011488 */
[----:B------:R3:W-:Y:S01]  /*25410*/  STL.64 [R1+0x680], R4 ;  /* 0x0006800401007387 */ /* 0x0007e20000100a00 */
[----:B------:R-:W-:Y:S01]  /*25420*/  IMAD.X R7, R139, 0x1, R135, P0 ;  /* 0x000000018b077824 */ /* 0x000fe200000e0687 */
[C---:B------:R-:W-:Y:S01]  /*25430*/  IADD3 R130, P0, PT, R136.reuse, R132, RZ ;  /* 0x0000008488827210 */ /* 0x040fe20007f1e0ff */
[C---:B------:R-:W-:Y:S01]  /*25440*/  VIADD R137, R136.reuse, UR21 ;  /* 0x0000001588897c36 */ /* 0x040fe20008000000 */
[----:B---3--:R-:W-:-:S02]  /*25450*/  IADD3 R4, P4, PT, R136, R133, RZ ;  /* 0x0000008588047210 */ /* 0x008fc40007f9e0ff */
[----:B------:R3:W-:Y:S03]  /*25460*/  STL.64 [R1+0x688], R6 ;  /* 0x0006880601007387 */ /* 0x0007e60000100a00 */
[C---:B------:R-:W-:Y:S01]  /*25470*/  IMAD.X R5, R138.reuse, 0x1, R134, P4 ;  /* 0x000000018a057824 */ /* 0x040fe200020e0686 */
[----:B------:R-:W-:Y:S01]  /*25480*/  SHF.R.S32.HI R139, RZ, 0x1f, R137 ;  /* 0x0000001fff8b7819 */ /* 0x000fe20000011489 */
[----:B------:R-:W-:-:S03]  /*25490*/  IMAD.X R131, R138, 0x1, R135, P0 ;  /* 0x000000018a837824 */ /* 0x000fc600000e0687 */
[----:B------:R4:W-:Y:S01]  /*254a0*/  STL.64 [R1+0x670], R4 ;  /* 0x0006700401007387 */ /* 0x0009e20000100a00 */
[C---:B---3--:R-:W-:Y:S01]  /*254b0*/  IADD3 R6, P0, PT, R137.reuse, R132, RZ ;  /* 0x0000008489067210 */ /* 0x048fe20007f1e0ff */
[C---:B------:R-:W-:Y:S01]  /*254c0*/  VIADD R136, R137.reuse, UR21 ;  /* 0x0000001589887c36 */ /* 0x040fe20008000000 */
[----:B----4-:R-:W-:-:S03]  /*254d0*/  IADD3 R4, P4, PT, R137, R133, RZ ;  /* 0x0000008589047210 */ /* 0x010fc60007f9e0ff */
[C---:B------:R-:W-:Y:S02]  /*254e0*/  IMAD.X R7, R139.reuse, 0x1, R135, P0 ;  /* 0x000000018b077824 */ /* 0x040fe400000e0687 */
[----:B------:R-:W-:Y:S01]  /*254f0*/  IMAD.X R5, R139, 0x1, R134, P4 ;  /* 0x000000018b057824 */ /* 0x000fe200020e0686 */
[----:B------:R-:W-:Y:S01]  /*25500*/  SHF.R.S32.HI R138, RZ, 0x1f, R136 ;  /* 0x0000001fff8a7819 */ /* 0x000fe20000011488 */
[----:B------:R-:W-:-:S03]  /*25510*/  VIADD R137, R136, UR21 ;  /* 0x0000001588897c36 */ /* 0x000fc60008000000 */
[----:B------:R3:W-:Y:S04]  /*25520*/  STL.64 [R1+0x660], R4 ;  /* 0x0006600401007387 */ /* 0x0007e80000100a00 */
[----:B------:R4:W-:Y:S01]  /*25530*/  STL.64 [R1+0x668], R6 ;  /* 0x0006680601007387 */ /* 0x0009e20000100a00 */
[----:B------:R-:W-:Y:S02]  /*25540*/  SHF.R.S32.HI R139, RZ, 0x1f, R137 ;  /* 0x0000001fff8b7819 */ /* 0x000fe40000011489 */
[C---:B---3--:R-:W-:Y:S02]  /*25550*/  IADD3 R4, P0, PT, R136.reuse, R132, RZ ;  /* 0x0000008488047210 */ /* 0x048fe40007f1e0ff */
[----:B----4-:R-:W-:-:S03]  /*25560*/  IADD3 R6, P4, PT, R136, R133, RZ ;  /* 0x0000008588067210 */ /* 0x010fc60007f9e0ff */
[C---:B------:R-:W-:Y:S01]  /*25570*/  IMAD.X R5, R138.reuse, 0x1, R135, P0 ;  /* 0x000000018a057824 */ /* 0x040fe200000e0687 */
[----:B------:R-:W-:Y:S01]  /*25580*/  IADD3 R8, P0, PT, R137, R132, RZ ;  /* 0x0000008489087210 */ /* 0x000fe20007f1e0ff */
[----:B------:R-:W-:-:S04]  /*25590*/  IMAD.X R7, R138, 0x1, R134, P4 ;  /* 0x000000018a077824 */ /* 0x000fc800020e0686 */
[----:B------:R-:W-:Y:S01]  /*255a0*/  IMAD.X R9, R139, 0x1, R135, P0 ;  /* 0x000000018b097824 */ /* 0x000fe200000e0687 */
[----:B------:R3:W-:Y:S01]  /*255b0*/  STL.64 [R1+0x650], R6 ;  /* 0x0006500601007387 */ /* 0x0007e20000100a00 */
[----:B------:R-:W-:-:S03]  /*255c0*/  VIADD R136, R137, UR21 ;  /* 0x0000001589887c36 */ /* 0x000fc60008000000 */
[----:B------:R4:W-:Y:S02]  /*255d0*/  STL.64 [R1+0x648], R8 ;  /* 0x0006480801007387 */ /* 0x0009e40000100a00 */
[----:B------:R-:W-:Y:S02]  /*255e0*/  SHF.R.S32.HI R138, RZ, 0x1f, R136 ;  /* 0x0000001fff8a7819 */ /* 0x000fe40000011488 */
[----:B---3--:R-:W-:Y:S02]  /*255f0*/  IADD3 R6, P4, PT, R137, R133, RZ ;  /* 0x0000008589067210 */ /* 0x008fe40007f9e0ff */
[----:B----4-:R-:W-:-:S03]  /*25600*/  IADD3 R8, P0, PT, R136, R132, RZ ;  /* 0x0000008488087210 */ /* 0x010fc60007f1e0ff */
[----:B------:R-:W-:Y:S02]  /*25610*/  IMAD.X R7, R139, 0x1, R134, P4 ;  /* 0x000000018b077824 */ /* 0x000fe400020e0686 */
[----:B------:R-:W-:Y:S02]  /*25620*/  VIADD R137, R136, UR21 ;  /* 0x0000001588897c36 */ /* 0x000fe40008000000 */
[----:B------:R-:W-:Y:S01]  /*25630*/  IMAD.X R9, R138, 0x1, R135, P0 ;  /* 0x000000018a097824 */ /* 0x000fe200000e0687 */
[----:B------:R3:W-:Y:S02]  /*25640*/  STL.64 [R1+0x640], R6 ;  /* 0x0006400601007387 */ /* 0x0007e40000100a00 */
[----:B------:R-:W-:Y:S02]  /*25650*/  SHF.R.S32.HI R139, RZ, 0x1f, R137 ;  /* 0x0000001fff8b7819 */ /* 0x000fe40000011489 */
[----:B------:R4:W-:Y:S01]  /*25660*/  STL.64 [R1+0x638], R8 ;  /* 0x0006380801007387 */ /* 0x0009e20000100a00 */
[----:B------:R-:W-:-:S02]  /*25670*/  IADD3 R10, P0, PT, R137, R132, RZ ;  /* 0x00000084890a7210 */ /* 0x000fc40007f1e0ff */
[----:B---3--:R-:W-:-:S05]  /*25680*/  IADD3 R6, P4, PT, R136, R133, RZ ;  /* 0x0000008588067210 */ /* 0x008fca0007f9e0ff */
[--C-:B------:R-:W-:Y:S01]  /*25690*/  IMAD.X R7, R138, 0x1, R134.reuse, P4 ;  /* 0x000000018a077824 */ /* 0x100fe200020e0686 */
[----:B----4-:R-:W-:Y:S01]  /*256a0*/  IADD3 R8, P4, PT, R137, R133, RZ ;  /* 0x0000008589087210 */ /* 0x010fe20007f9e0ff */
[----:B------:R-:W-:Y:S02]  /*256b0*/  IMAD.X R11, R139, 0x1, R135, P0 ;  /* 0x000000018b0b7824 */ /* 0x000fe400000e0687 */
[----:B------:R-:W-:Y:S02]  /*256c0*/  VIADD R136, R137, UR21 ;  /* 0x0000001589887c36 */ /* 0x000fe40008000000 */
[----:B------:R-:W-:-:S03]  /*256d0*/  IMAD.X R9, R139, 0x1, R134, P4 ;  /* 0x000000018b097824 */ /* 0x000fc600020e0686 */
[----:B------:R-:W-:Y:S02]  /*256e0*/  SHF.R.S32.HI R138, RZ, 0x1f, R136 ;  /* 0x0000001fff8a7819 */ /* 0x000fe40000011488 */
[----:B------:R-:W-:Y:S04]  /*256f0*/  STL.64 [R1+0x620], R8 ;  /* 0x0006200801007387 */ /* 0x000fe80000100a00 */
[----:B------:R3:W-:Y:S01]  /*25700*/  STL.64 [R1+0x628], R10 ;  /* 0x0006280a01007387 */ /* 0x0007e20000100a00 */
[C---:B------:R-:W-:Y:S01]  /*25710*/  VIADD R137, R136.reuse, UR21 ;  /* 0x0000001588897c36 */ /* 0x040fe20008000000 */
[C---:B---3--:R-:W-:Y:S02]  /*25720*/  IADD3 R10, P4, PT, R136.reuse, R133, RZ ;  /* 0x00000085880a7210 */ /* 0x048fe40007f9e0ff */
[----:B------:R-:W-:-:S03]  /*25730*/  IADD3 R8, P0, PT, R136, R132, RZ ;  /* 0x0000008488087210 */ /* 0x000fc60007f1e0ff */
[C---:B------:R-:W-:Y:S01]  /*25740*/  IMAD.X R11, R138.reuse, 0x1, R134, P4 ;  /* 0x000000018a0b7824 */ /* 0x040fe200020e0686 */
[----:B------:R-:W-:Y:S01]  /*25750*/  SHF.R.S32.HI R139, RZ, 0x1f, R137 ;  /* 0x0000001fff8b7819 */ /* 0x000fe20000011489 */
[--C-:B------:R-:W-:Y:S01]  /*25760*/  IMAD.X R9, R138, 0x1, R135.reuse, P0 ;  /* 0x000000018a097824 */ /* 0x100fe200000e0687 */
[C---:B------:R-:W-:Y:S02]  /*25770*/  IADD3 R12, P0, PT, R137.reuse, R132, RZ ;  /* 0x00000084890c7210 */ /* 0x040fe40007f1e0ff */
[----:B------:R3:W-:Y:S01]  /*25780*/  STL.64 [R1+0x610], R10 ;  /* 0x0006100a01007387 */ /* 0x0007e20000100a00 */
[----:B------:R-:W-:Y:S02]  /*25790*/  VIADD R136, R137, UR21 ;  /* 0x0000001589887c36 */ /* 0x000fe40008000000 */
[----:B------:R-:W-:Y:S01]  /*257a0*/  IMAD.X R13, R139, 0x1, R135, P0 ;  /* 0x000000018b0d7824 */ /* 0x000fe200000e0687 */
[----:B---3--:R-:W-:-:S05]  /*257b0*/  IADD3 R10, P4, PT, R137, R133, RZ ;  /* 0x00000085890a7210 */ /* 0x008fca0007f9e0ff */
[----:B------:R-:W-:Y:S01]  /*257c0*/  IMAD.X R11, R139, 0x1, R134, P4 ;  /* 0x000000018b0b7824 */ /* 0x000fe200020e0686 */
[----:B------:R-:W-:-:S04]  /*257d0*/  SHF.R.S32.HI R138, RZ, 0x1f, R136 ;  /* 0x0000001fff8a7819 */ /* 0x000fc80000011488 */
        /* <DEDUP_REMOVED lines=315> */
[----:B------:R3:W-:Y:S04]  /*26b90*/  STL.64 [R1+0x90], R52 ;  /* 0x0000903401007387 */ /* 0x0007e80000100a00 */
[----:B------:R4:W-:Y:S01]  /*26ba0*/  STL.64 [R1+0x100], R56 ;  /* 0x0001003801007387 */ /* 0x0009e20000100a00 */
[C---:B------:R-:W-:Y:S01]  /*26bb0*/  VIADD R137, R136.reuse, UR21 ;  /* 0x0000001588897c36 */ /* 0x040fe20008000000 */
[C---:B---3--:R-:W-:Y:S02]  /*26bc0*/  IADD3 R52, P0, PT, R136.reuse, R132, RZ ;  /* 0x0000008488347210 */ /* 0x048fe40007f1e0ff */
[----:B----4-:R-:W-:-:S03]  /*26bd0*/  IADD3 R56, P4, PT, R136, R133, RZ ;  /* 0x0000008588387210 */ /* 0x010fc60007f9e0ff */
[C---:B------:R-:W-:Y:S02]  /*26be0*/  IMAD.X R53, R138.reuse, 0x1, R135, P0 ;  /* 0x000000018a357824 */ /* 0x040fe400000e0687 */
[----:B------:R-:W-:Y:S01]  /*26bf0*/  IMAD.X R57, R138, 0x1, R134, P4 ;  /* 0x000000018a397824 */ /* 0x000fe200020e0686 */
[----:B------:R-:W-:Y:S02]  /*26c00*/  SHF.R.S32.HI R139, RZ, 0x1f, R137 ;  /* 0x0000001fff8b7819 */ /* 0x000fe40000011489 */
[C---:B------:R-:W-:Y:S02]  /*26c10*/  IADD3 R58, P0, PT, R137.reuse, R132, RZ ;  /* 0x00000084893a7210 */ /* 0x040fe40007f1e0ff */
[----:B------:R3:W-:Y:S01]  /*26c20*/  STL.64 [R1+0x80], R56 ;  /* 0x0000803801007387 */ /* 0x0007e20000100a00 */
[----:B------:R-:W-:Y:S02]  /*26c30*/  VIADD R136, R137, UR21 ;  /* 0x0000001589887c36 */ /* 0x000fe40008000000 */
[----:B------:R-:W-:Y:S01]  /*26c40*/  IMAD.X R59, R139, 0x1, R135, P0 ;  /* 0x000000018b3b7824 */ /* 0x000fe200000e0687 */
[----:B---3--:R-:W-:-:S04]  /*26c50*/  IADD3 R56, P4, PT, R137, R133, RZ ;  /* 0x0000008589387210 */ /* 0x008fc80007f9e0ff */
[----:B------:R-:W-:Y:S01]  /*26c60*/  STL.64 [R1+0x78], R58 ;  /* 0x0000783a01007387 */ /* 0x000fe20000100a00 */
[----:B------:R-:W-:Y:S01]  /*26c70*/  IMAD.X R57, R139, 0x1, R134, P4 ;  /* 0x000000018b397824 */ /* 0x000fe200020e0686 */
[----:B------:R-:W-:-:S04]  /*26c80*/  SHF.R.S32.HI R138, RZ, 0x1f, R136 ;  /* 0x0000001fff8a7819 */ /* 0x000fc80000011488 */
[----:B------:R3:W-:Y:S01]  /*26c90*/  STL.64 [R1+0x70], R56 ;  /* 0x0000703801007387 */ /* 0x0007e20000100a00 */
[----:B------:R-:W-:Y:S01]  /*26ca0*/  IMAD.MOV.U32 R70, RZ, RZ, R54 ;  /* 0x000000ffff467224 */ /* 0x000fe200078e0036 */
[C---:B------:R-:W-:Y:S01]  /*26cb0*/  IADD3 R54, P0, PT, R136.reuse, R132, RZ ;  /* 0x0000008488367210 */ /* 0x040fe20007f1e0ff */
[C---:B------:R-:W-:Y:S01]  /*26cc0*/  VIADD R137, R136.reuse, UR21 ;  /* 0x0000001588897c36 */ /* 0x040fe20008000000 */
[----:B---3--:R-:W-:-:S05]  /*26cd0*/  IADD3 R56, P4, PT, R136, R133, RZ ;  /* 0x0000008588387210 */ /* 0x008fca0007f9e0ff */
[C---:B------:R-:W-:Y:S01]  /*26ce0*/  IMAD.X R57, R138.reuse, 0x1, R134, P4 ;  /* 0x000000018a397824 */ /* 0x040fe200020e0686 */
[----:B------:R-:W-:Y:S01]  /*26cf0*/  SHF.R.S32.HI R139, RZ, 0x1f, R137 ;  /* 0x0000001fff8b7819 */ /* 0x000fe20000011489 */
[----:B------:R-:W-:Y:S02]  /*26d00*/  IMAD.MOV.U32 R71, RZ, RZ, R55 ;  /* 0x000000ffff477224 */ /* 0x000fe400078e0037 */
[----:B------:R-:W-:Y:S01]  /*26d10*/  IMAD.X R55, R138, 0x1, R135, P0 ;  /* 0x000000018a377824 */ /* 0x000fe200000e0687 */
[----:B------:R3:W-:Y:S01]  /*26d20*/  STL.64 [R1+0x60], R56 ;  /* 0x0000603801007387 */ /* 0x0007e20000100a00 */
[C---:B------:R-:W-:Y:S01]  /*26d30*/  IADD3 R58, P0, PT, R137.reuse, R132, RZ ;  /* 0x00000084893a7210 */ /* 0x040fe20007f1e0ff */
[----:B------:R-:W-:-:S04]  /*26d40*/  VIADD R136, R137, UR21 ;  /* 0x0000001589887c36 */ /* 0x000fc80008000000 */
        /* <DEDUP_REMOVED lines=26> */
[----:B------:R-:W-:-:S03]  /*26ef0*/  IMAD.X R59, R138, 0x1, R135, P0 ;  /* 0x000000018a3b7824 */ /* 0x000fc600000e0687 */
[----:B------:R3:W-:Y:S01]  /*26f00*/  STL.64 [R1+0x20], R68 ;  /* 0x0000204401007387 */ /* 0x0007e20000100a00 */
[C---:B------:R-:W-:Y:S02]  /*26f10*/  VIADD R136, R137.reuse, UR21 ;  /* 0x0000001589887c36 */ /* 0x040fe40008000000 */
[----:B------:R-:W-:Y:S01]  /*26f20*/  IMAD.MOV.U32 R78, RZ, RZ, R70 ;  /* 0x000000ffff4e7224 */ /* 0x000fe200078e0046 */
[----:B------:R-:W4:Y:S01]  /*26f30*/  LDL.LU R82, [R1+0x498] ;  /* 0x0004980001527983 */ /* 0x000f220000300800 */
[----:B------:R-:W-:Y:S01]  /*26f40*/  IMAD.MOV.U32 R84, RZ, RZ, R62 ;  /* 0x000000ffff547224 */ /* 0x000fe200078e003e */
[C---:B------:R-:W-:Y:S01]  /*26f50*/  IADD3 R62, P4, PT, R137.reuse, R133, RZ ;  /* 0x00000085893e7210 */ /* 0x040fe20007f9e0ff */
[----:B---3--:R-:W-:Y:S01]  /*26f60*/  IMAD.MOV.U32 R68, RZ, RZ, R60 ;  /* 0x000000ffff447224 */ /* 0x008fe200078e003c */
[-C--:B------:R-:W-:Y:S01]  /*26f70*/  IADD3 R60, P0, PT, R137, R132.reuse, RZ ;  /* 0x00000084893c7210 */ /* 0x080fe20007f1e0ff */
[----:B------:R-:W-:Y:S01]  /*26f80*/  IMAD.MOV.U32 R69, RZ, RZ, R61 ;  /* 0x000000ffff457224 */ /* 0x000fe200078e003d */
[----:B------:R-:W4:Y:S01]  /*26f90*/  LDL.LU R83, [R1+0x49c] ;  /* 0x00049c0001537983 */ /* 0x000f220000300800 */
[----:B------:R-:W-:Y:S01]  /*26fa0*/  IMAD.MOV.U32 R70, RZ, RZ, R64 ;  /* 0x000000ffff467224 */ /* 0x000fe200078e0040 */
[----:B------:R-:W-:Y:S01]  /*26fb0*/  SHF.R.S32.HI R137, RZ, 0x1f, R136 ;  /* 0x0000001fff897819 */ /* 0x000fe20000011488 */
[----:B------:R-:W-:Y:S01]  /*26fc0*/  IMAD.X R61, R139, 0x1, R135, P0 ;  /* 0x000000018b3d7824 */ /* 0x000fe200000e0687 */
[C---:B------:R-:W-:Y:S01]  /*26fd0*/  IADD3 R64, P0, PT, R136.reuse, R132, RZ ;  /* 0x0000008488407210 */ /* 0x040fe20007f1e0ff */
[----:B------:R-:W-:Y:S01]  /*26fe0*/  IMAD.MOV.U32 R72, RZ, RZ, R162 ;  /* 0x000000ffff487224 */ /* 0x000fe200078e00a2 */
[----:B------:R-:W3:Y:S01]  /*26ff0*/  LDL.LU R76, [R1+0x98] ;  /* 0x00009800014c7983 */ /* 0x000ee20000300800 */
[----:B------:R-:W-:-:S02]  /*27000*/  VIADD R162, R136, UR21 ;  /* 0x0000001588a27c36 */ /* 0x000fc40008000000 */
[----:B------:R-:W-:Y:S01]  /*27010*/  IMAD.MOV.U32 R79, RZ, RZ, R71 ;  /* 0x000000ffff4f7224 */ /* 0x000fe200078e0047 */
[----:B------:R-:W3:Y:S01]  /*27020*/  LDL.LU R77, [R1+0x9c] ;  /* 0x00009c00014d7983 */ /* 0x000ee20000300800 */
[----:B------:R-:W-:Y:S02]  /*27030*/  IMAD.MOV.U32 R85, RZ, RZ, R63 ;  /* 0x000000ffff557224 */ /* 0x000fe400078e003f */
[----:B------:R-:W-:Y:S02]  /*27040*/  IMAD.MOV.U32 R75, RZ, RZ, R66 ;  /* 0x000000ffff4b7224 */ /* 0x000fe400078e0042 */
[----:B------:R-:W-:Y:S02]  /*27050*/  IMAD.MOV.U32 R71, RZ, RZ, R65 ;  /* 0x000000ffff477224 */ /* 0x000fe400078e0041 */
[----:B------:R-:W-:Y:S01]  /*27060*/  IMAD.X R63, R139, 0x1, R134, P4 ;  /* 0x000000018b3f7824 */ /* 0x000fe200020e0686 */
[----:B------:R-:W-:Y:S01]  /*27070*/  IADD3 R66, P4, PT, R136, R133, RZ ;  /* 0x0000008588427210 */ /* 0x000fe20007f9e0ff */
[----:B------:R-:W-:Y:S01]  /*27080*/  IMAD.MOV.U32 R80, RZ, RZ, R164 ;  /* 0x000000ffff507224 */ /* 0x000fe200078e00a4 */
[----:B------:R-:W-:Y:S01]  /*27090*/  SHF.R.S32.HI R136, RZ, 0x1f, R162 ;  /* 0x0000001fff887819 */ /* 0x000fe200000114a2 */
[----:B------:R-:W-:Y:S01]  /*270a0*/  IMAD.X R65, R137, 0x1, R135, P0 ;  /* 0x0000000189417824 */ /* 0x000fe200000e0687 */
[C---:B------:R-:W-:Y:S01]  /*270b0*/  IADD3 R164, P0, PT, R162.reuse, R132, RZ ;  /* 0x00000084a2a47210 */ /* 0x040fe20007f1e0ff */
[----:B------:R-:W-:-:S02]  /*270c0*/  VIADD R158, R162, UR21 ;  /* 0x00000015a29e7c36 */ /* 0x000fc40008000000 */
[----:B------:R-:W-:Y:S02]  /*270d0*/  IMAD.MOV.U32 R81, RZ, RZ, R165 ;  /* 0x000000ffff517224 */ /* 0x000fe400078e00a5 */
[----:B------:R-:W-:Y:S01]  /*270e0*/  IMAD.X R67, R137, 0x1, R134, P4 ;  /* 0x0000000189437824 */ /* 0x000fe200020e0686 */
[----:B------:R-:W-:Y:S01]  /*270f0*/  SHF.R.S32.HI R137, RZ, 0x1f, R158 ;  /* 0x0000001fff897819 */ /* 0x000fe2000001149e */
[--C-:B------:R-:W-:Y:S01]  /*27100*/  IMAD.X R165, R136, 0x1, R135.reuse, P0 ;  /* 0x0000000188a57824 */ /* 0x100fe200000e0687 */
[----:B------:R-:W-:Y:S01]  /*27110*/  IADD3 R160, P0, PT, R158, R132, RZ ;  /* 0x000000849ea07210 */ /* 0x000fe20007f1e0ff */
[----:B------:R-:W-:Y:S01]  /*27120*/  VIADD R74, R0, 0xfc ;  /* 0x000000fc004a7836 */ /* 0x000fe20000000000 */
[----:B------:R-:W-:Y:S01]  /*27130*/  PRMT R138, R161, 0x9910, RZ ;  /* 0x00009910a18a7816 */ /* 0x000fe200000000ff */
[----:B------:R0:W-:Y:S02]  /*27140*/  @P6 STG.E.U8 desc[UR18][R84.64], R75 ;  /* 0x0000004b54006986 */ /* 0x0001e4000c101112 */
[----:B------:R-:W-:Y:S01]  /*27150*/  IMAD.X R161, R137, 0x1, R135, P0 ;  /* 0x0000000189a17824 */ /* 0x000fe200000e0687 */
[----:B------:R-:W-:-:S02]  /*27160*/  ISETP.GE.AND P0, PT, R74, UR17, PT ;  /* 0x000000114a007c0c */ /* 0x000fc4000bf06270 */
[----:B------:R-:W-:Y:S01]  /*27170*/  PRMT R139, R75, 0x9910, RZ ;  /* 0x000099104b8b7816 */ /* 0x000fe200000000ff */
[----:B------:R-:W3:Y:S04]  /*27180*/  LDL.LU R74, [R1+0x4a0] ;  /* 0x0004a000014a7983 */ /* 0x000ee80000300800 */
[----:B0-----:R-:W3:Y:S01]  /*27190*/  LDL.LU R75, [R1+0x4a4] ;  /* 0x0004a400014b7983 */ /* 0x001ee20000300800 */
[----:B------:R-:W-:Y:S01]  /*271a0*/  IMAD.MOV.U32 R73, RZ, RZ, R163 ;  /* 0x000000ffff497224 */ /* 0x000fe200078e00a3 */
[----:B------:R-:W-:-:S05]  /*271b0*/  SHF.R.S32.HI R138, RZ, 0x8, R138 ;  /* 0x00000008ff8a7819 */ /* 0x000fca000001148a */
[----:B------:R0:W-:Y:S04]  /*271c0*/  @P5 STG.E.U8 desc[UR18][R72.64], R138 ;  /* 0x0000008a48005986 */ /* 0x0001e8000c101112 */
[----:B0-----:R-:W3:Y:S04]  /*271d0*/  LDL.LU R72, [R1+0xa0] ;  /* 0x0000a00001487983 */ /* 0x001ee80000300800 */
[----:B------:R-:W3:Y:S01]  /*271e0*/  LDL.LU R73, [R1+0xa4] ;  /* 0x0000a40001497983 */ /* 0x000ee20000300800 */
[----:B------:R-:W-:-:S05]  /*271f0*/  IADD3 R162, P4, PT, R162, R133, RZ ;  /* 0x00000085a2a27210 */ /* 0x000fca0007f9e0ff */
[----:B------:R-:W-:Y:S01]  /*27200*/  IMAD.X R163, R136, 0x1, R134, P4 ;  /* 0x0000000188a37824 */ /* 0x000fe200020e0686 */
[----:B-1----:R-:W-:Y:S01]  /*27210*/  ISETP.GE.AND P4, PT, R159, UR4, PT ;  /* 0x000000049f007c0c */ /* 0x002fe2000bf86270 */
[----:B------:R-:W0:Y:S01]  /*27220*/  LDCU UR4, c[0x0][0x39c] ;  /* 0x00007380ff0477ac */ /* 0x000e220008000800 */
[C---:B------:R-:W-:Y:S02]  /*27230*/  ISETP.LT.AND P3, PT, R3.reuse, UR14, !P3 ;  /* 0x0000000e03007c0c */ /* 0x040fe4000df61270 */
[----:B------:R-:W-:Y:S01]  /*27240*/  ISETP.LT.AND P6, PT, R2, UR16, !P4 ;  /* 0x0000001002007c0c */ /* 0x000fe2000e7c1270 */
[----:B------:R-:W-:Y:S01]  /*27250*/  VIADD R136, R0, 0x67 ;  /* 0x0000006700887836 */ /* 0x000fe20000000000 */
[----:B------:R-:W-:Y:S01]  /*27260*/  SHF.R.S32.HI R139, RZ, 0x8, R139 ;  /* 0x00000008ff8b7819 */ /* 0x000fe2000001148b */
[----:B------:R-:W1:Y:S01]  /*27270*/  LDCU UR14, c[0x0][0x398] ;  /* 0x00007300ff0e77ac */ /* 0x000e620008000800 */
[----:B------:R-:W-:Y:S02]  /*27280*/  ISETP.LT.AND P4, PT, R3, UR10, !P4 ;  /* 0x0000000a03007c0c */ /* 0x000fe4000e781270 */
[----:B------:R-:W-:Y:S01]  /*27290*/  ISETP.GE.AND P5, PT, R136, UR6, PT ;  /* 0x0000000688007c0c */ /* 0x000fe2000bfa6270 */
[----:B------:R-:W-:Y:S01]  /*272a0*/  VIADD R136, R0, 0x68 ;  /* 0x0000006800887836 */ /* 0x000fe20000000000 */
[----:B------:R-:W0:Y:S03]  /*272b0*/  LDCU UR6, c[0x0][0x398] ;  /* 0x00007300ff0677ac */ /* 0x000e260008000800 */
[----:B------:R0:W-:Y:S01]  /*272c0*/  @P3 STG.E.U8 desc[UR18][R80.64], R139 ;  /* 0x0000008b50003986 */ /* 0x0001e2000c101112 */
[----:B------:R-:W-:Y:S01]  /*272d0*/  ISETP.GE.AND P3, PT, R136, UR8, PT ;  /* 0x0000000888007c0c */ /* 0x000fe2000bf66270 */
[----:B------:R-:W-:Y:S01]  /*272e0*/  VIADD R136, R0, 0x69 ;  /* 0x0000006900887836 */ /* 0x000fe20000000000 */
[----:B------:R-:W0:Y:S01]  /*272f0*/  LDCU UR8, c[0x0][0x398] ;  /* 0x00007300ff0877ac */ /* 0x000e220008000800 */
[----:B------:R-:W0:Y:S01]  /*27300*/  LDCU UR10, c[0x0][0x398] ;  /* 0x00007300ff0a77ac */ /* 0x000e220008000800 */
[----:B------:R-:W0:Y:S01]  /*27310*/  LDCU UR16, c[0x0][0x398] ;  /* 0x00007300ff1077ac */ /* 0x000e220008000800 */
[----:B----4-:R-:W-:-:S04]  /*27320*/  F2FP.SATFINITE.E5M2.F32.PACK_AB_MERGE_C R138, R83, R82, RZ ;  /* 0x00000052538a723e */ /* 0x010fc800048060ff */
[----:B0-----:R-:W-:Y:S01]  /*27330*/  PRMT R139, R138, 0x9910, RZ ;  /* 0x000099108a8b7816 */ /* 0x001fe200000000ff */
[----:B------:R3:W-:Y:S01]  /*27340*/  @P6 STG.E.U8 desc[UR18][R78.64], R138 ;  /* 0x0000008a4e006986 */ /* 0x0007e2000c101112 */
[----:B--2---:R-:W-:Y:S01]  /*27350*/  ISETP.LT.AND P6, PT, R2, UR12, !P5 ;  /* 0x0000000c02007c0c */ /* 0x004fe2000efc1270 */
[----:B------:R-:W0:Y:S01]  /*27360*/  LDCU UR12, c[0x0][0x398] ;  /* 0x00007300ff0c77ac */ /* 0x000e220008000800 */
[----:B---3--:R-:W-:-:S05]  /*27370*/  F2FP.SATFINITE.E5M2.F32.PACK_AB_MERGE_C R138, R77, R76, RZ ;  /* 0x0000004c4d8a723e */ /* 0x008fca00048060ff */
[----:B------:R2:W-:Y:S01]  /*27380*/  @P4 STG.E.U8 desc[UR18][R68.64], R138 ;  /* 0x0000008a44004986 */ /* 0x0005e2000c101112 */
[----:B------:R-:W-:Y:S01]  /*27390*/  ISETP.GE.AND P4, PT, R136, UR4, PT ;  /* 0x0000000488007c0c */ /* 0x000fe2000bf86270 */
[----:B------:R-:W3:Y:S01]  /*273a0*/  LDCU UR4, c[0x0][0x39c] ;  /* 0x00007380ff0477ac */ /* 0x000ee20008000800 */
[----:B------:R-:W-:-:S05]  /*273b0*/  SHF.R.S32.HI R136, RZ, 0x8, R139 ;  /* 0x00000008ff887819 */ /* 0x000fca000001148b */
[----:B------:R4:W-:Y:S01]  /*273c0*/  @P6 STG.E.U8 desc[UR18][R70.64], R136 ;  /* 0x0000008846006986 */ /* 0x0009e2000c101112 */
[----:B--2---:R-:W-:-:S03]  /*273d0*/  PRMT R138, R138, 0x9910, RZ ;  /* 0x000099108a8a7816 */ /* 0x004fc600000000ff */
[----:B------:R-:W2:Y:S02]  /*273e0*/  LDL.LU.64 R68, [R1+0xb80] ;  /* 0x000b800001447983 */ /* 0x000ea40000300a00 */
[----:B----4-:R-:W-:Y:S02]  /*273f0*/  IMAD.MOV.U32 R136, RZ, RZ, R138 ;  /* 0x000000ffff887224 */ /* 0x010fe400078e008a */
[----:B------:R-:W4:Y:S01]  /*27400*/  LDL.LU.64 R70, [R1+0xb70] ;  /* 0x000b700001467983 */ /* 0x000f220000300a00 */
[----:B------:R-:W-:-:S03]  /*27410*/  F2FP.SATFINITE.E5M2.F32.PACK_AB_MERGE_C R138, R75, R74, RZ ;  /* 0x0000004a4b8a723e */ /* 0x000fc600048060ff */
[----:B------:R-:W4:Y:S04]  /*27420*/  LDL.LU R74, [R1+0x4a8] ;  /* 0x0004a800014a7983 */ /* 0x000f280000300800 */
[----:B------:R-:W4:Y:S01]  /*27430*/  LDL.LU R75, [R1+0x4ac] ;  /* 0x0004ac00014b7983 */ /* 0x000f220000300800 */
[----:B------:R-:W-:-:S03]  /*27440*/  F2FP.SATFINITE.E5M2.F32.PACK_AB_MERGE_C R139, R73, R72, RZ ;  /* 0x00000048498b723e */ /* 0x000fc600048060ff */
[----:B------:R-:W4:Y:S04]  /*27450*/  LDL.LU R72, [R1+0xa8] ;  /* 0x0000a80001487983 */ /* 0x000f280000300800 */
[----:B------:R-:W4:Y:S01]  /*27460*/  LDL.LU R73, [R1+0xac] ;  /* 0x0000ac0001497983 */ /* 0x000f220000300800 */
[C---:B------:R-:W-:Y:S01]  /*27470*/  ISETP.LT.AND P5, PT, R3.reuse, UR6, !P5 ;  /* 0x0000000603007c0c */ /* 0x040fe2000efa1270 */
[----:B------:R-:W1:Y:S01]  /*27480*/  LDCU UR6, c[0x0][0x39c] ;  /* 0x00007380ff0677ac */ /* 0x000e620008000800 */
[C---:B------:R-:W-:Y:S01]  /*27490*/  ISETP.LT.AND P6, PT, R2.reuse, UR8, !P3 ;  /* 0x0000000802007c0c */ /* 0x040fe2000dfc1270 */
[----:B------:R-:W4:Y:S01]  /*274a0*/  LDL.LU R78, [R1+0x4b0] ;  /* 0x0004b000014e7983 */ /* 0x000f220000300800 */
[----:B------:R-:W-:Y:S01]  /*274b0*/  SHF.R.S32.HI R136, RZ, 0x8, R136 ;  /* 0x00000008ff887819 */ /* 0x000fe20000011488 */
[----:B------:R-:W1:Y:S01]  /*274c0*/  LDCU UR8, c[0x0][0x39c] ;  /* 0x00007380ff0877ac */ /* 0x000e620008000800 */
[----:B------:R-:W-:Y:S01]  /*274d0*/  ISETP.LT.AND P3, PT, R3, UR10, !P3 ;  /* 0x0000000a03007c0c */ /* 0x000fe2000df61270 */
[----:B------:R-:W4:Y:S01]  /*274e0*/  LDL.LU R79, [R1+0x4b4] ;  /* 0x0004b400014f7983 */ /* 0x000f220000300800 */
[----:B------:R-:W1:Y:S03]  /*274f0*/  LDCU UR10, c[0x0][0x398] ;  /* 0x00007300ff0a77ac */ /* 0x000e660008000800 */
[----:B------:R-:W4:Y:S04]  /*27500*/  LDL.LU R76, [R1+0xb0] ;  /* 0x0000b000014c7983 */ /* 0x000f280000300800 */
[----:B------:R1:W-:Y:S01]  /*27510*/  @P5 STG.E.U8 desc[UR18][R156.64], R136 ;  /* 0x000000889c005986 */ /* 0x0003e2000c101112 */
[----:B0-----:R-:W-:Y:S01]  /*27520*/  ISETP.LT.AND P5, PT, R2, UR12, !P4 ;  /* 0x0000000c02007c0c */ /* 0x001fe2000e7a1270 */
[----:B------:R-:W0:Y:S02]  /*27530*/  LDCU UR12, c[0x0][0x398] ;  /* 0x00007300ff0c77ac */ /* 0x000e240008000800 */
[----:B------:R0:W-:Y:S04]  /*27540*/  @P6 STG.E.U8 desc[UR18][R150.64], R138 ;  /* 0x0000008a96006986 */ /* 0x0001e8000c101112 */
[----:B------:R-:W4:Y:S01]  /*27550*/  LDL.LU R77, [R1+0xb4] ;  /* 0x0000b400014d7983 */ /* 0x000f220000300800 */
[----:B-1----:R-:W-:Y:S01]  /*27560*/  VIADD R136, R0, 0x6a ;  /* 0x0000006a00887836 */ /* 0x002fe20000000000 */
[----:B------:R-:W-:-:S04]  /*27570*/  PRMT R156, R138, 0x9910, RZ ;  /* 0x000099108a9c7816 */ /* 0x000fc800000000ff */
[----:B---3--:R-:W-:Y:S01]  /*27580*/  ISETP.GE.AND P6, PT, R136, UR4, PT ;  /* 0x0000000488007c0c */ /* 0x008fe2000bfc6270 */
[----:B------:R-:W-:Y:S01]  /*27590*/  IMAD.MOV.U32 R136, RZ, RZ, R156 ;  /* 0x000000ffff887224 */ /* 0x000fe200078e009c */
[----:B------:R-:W-:Y:S01]  /*275a0*/  @P3 STG.E.U8 desc[UR18][R148.64], R139 ;  /* 0x0000008b94003986 */ /* 0x000fe2000c101112 */
[C---:B0-----:R-:W-:Y:S01]  /*275b0*/  VIADD R150, R158.reuse, UR21 ;  /* 0x000000159e967c36 */ /* 0x041fe20008000000 */
[----:B------:R-:W-:Y:S01]  /*275c0*/  IADD3 R158, P3, PT, R158, R133, RZ ;  /* 0x000000859e9e7210 */ /* 0x000fe20007f7e0ff */
[----:B------:R-:W0:Y:S01]  /*275d0*/  LDCU UR4, c[0x0][0x39c] ;  /* 0x00007380ff0477ac */ /* 0x000e220008000800 */
[----:B------:R-:W-:-:S03]  /*275e0*/  SHF.R.S32.HI R136, RZ, 0x8, R136 ;  /* 0x00000008ff887819 */ /* 0x000fc60000011488 */
[----:B------:R-:W-:Y:S01]  /*275f0*/  IMAD.X R159, R137, 0x1, R134, P3 ;  /* 0x00000001899f7824 */ /* 0x000fe200018e0686 */
[----:B------:R-:W-:Y:S01]  /*27600*/  IADD3 R156, P3, PT, R150, R132, RZ ;  /* 0x00000084969c7210 */ /* 0x000fe20007f7e0ff */
[----:B------:R1:W-:Y:S01]  /*27610*/  @P5 STG.E.U8 desc[UR18][R154.64], R136 ;  /* 0x000000889a005986 */ /* 0x0003e2000c101112 */
[----:B------:R-:W-:Y:S01]  /*27620*/  ISETP.LT.AND P4, PT, R3, UR10, !P4 ;  /* 0x0000000a03007c0c */ /* 0x000fe2000e781270 */
[----:B------:R-:W-:Y:S01]  /*27630*/  VIADD R137, R0, 0x6b ;  /* 0x0000006b00897836 */ /* 0x000fe20000000000 */
[----:B------:R-:W-:Y:S01]  /*27640*/  ISETP.LT.AND P5, PT, R2, UR12, !P6 ;  /* 0x0000000c02007c0c */ /* 0x000fe2000f7a1270 */
[----:B------:R-:W3:Y:S01]  /*27650*/  LDCU UR12, c[0x0][0x398] ;  /* 0x00007300ff0c77ac */ /* 0x000ee20008000800 */
[----:B-1----:R-:W-:Y:S01]  /*27660*/  SHF.R.S32.HI R136, RZ, 0x1f, R150 ;  /* 0x0000001fff887819 */ /* 0x002fe20000011496 */
[----:B------:R-:W1:Y:S04]  /*27670*/  LDCU UR10, c[0x0][0x39c] ;  /* 0x00007380ff0a77ac */ /* 0x000e680008000800 */
[----:B------:R-:W-:Y:S01]  /*27680*/  IMAD.X R157, R136, 0x1, R135, P3 ;  /* 0x00000001889d7824 */ /* 0x000fe200018e0687 */
[----:B------:R-:W-:-:S02]  /*27690*/  IADD3 R154, P3, PT, R150, R133, RZ ;  /* 0x00000085969a7210 */ /* 0x000fc40007f7e0ff */
[----:B------:R-:W-:-:S03]  /*276a0*/  PRMT R138, R139, 0x9910, RZ ;  /* 0x000099108b8a7816 */ /* 0x000fc600000000ff */
[----:B------:R-:W-:Y:S01]  /*276b0*/  IMAD.X R155, R136, 0x1, R134, P3 ;  /* 0x00000001889b7824 */ /* 0x000fe200018e0686 */
[----:B------:R-:W-:Y:S02]  /*276c0*/  ISETP.GE.AND P3, PT, R137, UR6, PT ;  /* 0x0000000689007c0c */ /* 0x000fe4000bf66270 */
[----:B------:R-:W-:Y:S01]  /*276d0*/  ISETP.LT.AND P6, PT, R3, UR14, !P6 ;  /* 0x0000000e03007c0c */ /* 0x000fe2000f7c1270 */
[----:B------:R-:W-:Y:S01]  /*276e0*/  VIADD R150, R150, UR21 ;  /* 0x0000001596967c36 */ /* 0x000fe20008000000 */
[----:B------:R-:W-:Y:S01]  /*276f0*/  SHF.R.S32.HI R136, RZ, 0x8, R138 ;  /* 0x00000008ff887819 */ /* 0x000fe2000001148a */
[----:B------:R-:W0:Y:S01]  /*27700*/  LDCU UR14, c[0x0][0x398] ;  /* 0x00007300ff0e77ac */ /* 0x000e220008000800 */
[----:B------:R-:W0:Y:S03]  /*27710*/  LDCU UR6, c[0x0][0x39c] ;  /* 0x00007380ff0677ac */ /* 0x000e260008000800 */
[----:B--2---:R-:W-:Y:S01]  /*27720*/  @P4 STG.E.U8 desc[UR18][R68.64], R136 ;  /* 0x0000008844004986 */ /* 0x004fe2000c101112 */
[----:B------:R-:W-:Y:S01]  /*27730*/  ISETP.LT.AND P4, PT, R2, UR16, !P3 ;  /* 0x0000001002007c0c */ /* 0x000fe2000df81270 */
[----:B------:R-:W2:Y:S01]  /*27740*/  LDCU UR16, c[0x0][0x398] ;  /* 0x00007300ff1077ac */ /* 0x000ea20008000800 */
[----:B----4-:R-:W-:-:S02]  /*27750*/  F2FP.SATFINITE.E5M2.F32.PACK_AB_MERGE_C R137, R75, R74, RZ ;  /* 0x0000004a4b89723e */ /* 0x010fc400048060ff */
[----:B------:R-:W4:Y:S02]  /*27760*/  LDL.LU.64 R74, [R1+0xb88] ;  /* 0x000b8800014a7983 */ /* 0x000f240000300a00 */
[----:B------:R-:W-:Y:S02]  /*27770*/  PRMT R139, R137, 0x9910, RZ ;  /* 0x00009910898b7816 */ /* 0x000fe400000000ff */
[----:B------:R0:W-:Y:S03]  /*27780*/  @P5 STG.E.U8 desc[UR18][R152.64], R137 ;  /* 0x0000008998005986 */ /* 0x0001e6000c101112 */
[----:B0-----:R-:W-:Y:S01]  /*27790*/  IMAD.MOV.U32 R137, RZ, RZ, R139 ;  /* 0x000000ffff897224 */ /* 0x001fe200078e008b */
[----:B------:R-:W-:-:S04]  /*277a0*/  F2FP.SATFINITE.E5M2.F32.PACK_AB_MERGE_C R138, R73, R72, RZ ;  /* 0x00000048498a723e */ /* 0x000fc800048060ff */
[----:B------:R-:W-:Y:S01]  /*277b0*/  SHF.R.S32.HI R137, RZ, 0x8, R137 ;  /* 0x00000008ff897819 */ /* 0x000fe20000011489 */
[----:B------:R-:W-:Y:S04]  /*277c0*/  @P6 STG.E.U8 desc[UR18][R146.64], R138 ;  /* 0x0000008a92006986 */ /* 0x000fe8000c101112 */
[----:B------:R0:W-:Y:S04]  /*277d0*/  @P4 STG.E.U8 desc[UR18][R70.64], R137 ;  /* 0x0000008946004986 */ /* 0x0001e8000c101112 */
[----:B0-----:R-:W2:Y:S01]  /*277e0*/  LDL.LU.64 R70, [R1+0xb78] ;  /* 0x000b780001467983 */ /* 0x001ea20000300a00 */
[----:B------:R-:W-:Y:S01]  /*277f0*/  VIADD R136, R0, 0x6c ;  /* 0x0000006c00887836 */ /* 0x000fe20000000000 */
[CC--:B------:R-:W-:Y:S01]  /*27800*/  IADD3 R152, P6, PT, R150.reuse, R132.reuse, RZ ;  /* 0x0000008496987210 */ /* 0x0c0fe20007fde0ff */
[----:B------:R-:W-:Y:S01]  /*27810*/  VIADD R146, R150, UR21 ;  /* 0x0000001596927c36 */ /* 0x000fe20008000000 */
[----:B---3--:R-:W-:Y:S01]  /*27820*/  ISETP.LT.AND P4, PT, R3, UR12, !P3 ;  /* 0x0000000c03007c0c */ /* 0x008fe2000df81270 */
[----:B------:R-:W3:Y:S01]  /*27830*/  LDL.LU.64 R72, [R1+0xb68] ;  /* 0x000b680001487983 */ /* 0x000ee20000300a00 */
[----:B------:R-:W-:Y:S01]  /*27840*/  ISETP.GE.AND P5, PT, R136, UR8, PT ;  /* 0x0000000888007c0c */ /* 0x000fe2000bfa6270 */
[----:B------:R-:W0:Y:S01]  /*27850*/  LDCU UR8, c[0x0][0x398] ;  /* 0x00007300ff0877ac */ /* 0x000e220008000800 */
[----:B------:R-:W-:Y:S01]  /*27860*/  SHF.R.S32.HI R136, RZ, 0x1f, R150 ;  /* 0x0000001fff887819 */ /* 0x000fe20000011496 */
[----:B------:R-:W3:Y:S01]  /*27870*/  LDL.LU.64 R68, [R1+0xb60] ;  /* 0x000b600001447983 */ /* 0x000ee20000300a00 */
[----:B------:R-:W-:Y:S01]  /*27880*/  SHF.R.S32.HI R137, RZ, 0x1f, R146 ;  /* 0x0000001fff897819 */ /* 0x000fe20000011492 */
[----:B------:R-:W1:Y:S02]  /*27890*/  LDCU UR12, c[0x0][0x398] ;  /* 0x00007300ff0c77ac */ /* 0x000e640008000800 */
[----:B------:R-:W-:Y:S01]  /*278a0*/  IMAD.X R153, R136, 0x1, R135, P6 ;  /* 0x0000000188997824 */ /* 0x000fe200030e0687 */
[----:B------:R-:W-:Y:S01]  /*278b0*/  IADD3 R150, P6, PT, R150, R133, RZ ;  /* 0x0000008596967210 */ /* 0x000fe20007fde0ff */
[----:B------:R-:W3:Y:S01]  /*278c0*/  LDL.LU R84, [R1+0x4b8] ;  /* 0x0004b80001547983 */ /* 0x000ee20000300800 */
[----:B------:R-:W-:-:S03]  /*278d0*/  IADD3 R148, P3, PT, R146, R132, RZ ;  /* 0x0000008492947210 */ /* 0x000fc60007f7e0ff */
[----:B------:R-:W-:Y:S01]  /*278e0*/  IMAD.X R151, R136, 0x1, R134, P6 ;  /* 0x0000000188977824 */ /* 0x000fe200030e0686 */
[----:B------:R-:W-:Y:S01]  /*278f0*/  PRMT R139, R138, 0x9910, RZ ;  /* 0x000099108a8b7816 */ /* 0x000fe200000000ff */
[----:B------:R-:W-:Y:S01]  /*27900*/  VIADD R136, R0, 0x6d ;  /* 0x0000006d00887836 */ /* 0x000fe20000000000 */
[----:B------:R-:W3:Y:S01]  /*27910*/  LDL.LU R85, [R1+0x4bc] ;  /* 0x0004bc0001557983 */ /* 0x000ee20000300800 */
[----:B0-----:R-:W-:Y:S01]  /*27920*/  ISETP.LT.AND P6, PT, R2, UR8, !P5 ;  /* 0x0000000802007c0c */ /* 0x001fe2000efc1270 */
[----:B------:R-:W-:Y:S02]  /*27930*/  IMAD.X R149, R137, 0x1, R135, P3 ;  /* 0x0000000189957824 */ /* 0x000fe400018e0687 */
[----:B------:R-:W-:Y:S01]  /*27940*/  ISETP.GE.AND P3, PT, R136, UR4, PT ;  /* 0x0000000488007c0c */ /* 0x000fe2000bf66270 */
[----:B------:R-:W3:Y:S01]  /*27950*/  LDL.LU.64 R82, [R1+0xb58] ;  /* 0x000b580001527983 */ /* 0x000ee20000300a00 */
[----:B------:R-:W-:Y:S01]  /*27960*/  SHF.R.S32.HI R136, RZ, 0x8, R139 ;  /* 0x00000008ff887819 */ /* 0x000fe2000001148b */
[----:B------:R-:W0:Y:S01]  /*27970*/  LDCU UR8, c[0x0][0x398] ;  /* 0x00007300ff0877ac */ /* 0x000e220008000800 */
[----:B------:R-:W-:-:S02]  /*27980*/  F2FP.SATFINITE.E5M2.F32.PACK_AB_MERGE_C R138, R79, R78, RZ ;  /* 0x0000004e4f8a723e */ /* 0x000fc400048060ff */
[----:B------:R-:W-:Y:S01]  /*27990*/  ISETP.LT.AND P5, PT, R3, UR14, !P5 ;  /* 0x0000000e03007c0c */ /* 0x000fe2000efa1270 */
[----:B------:R-:W0:Y:S01]  /*279a0*/  LDCU UR14, c[0x0][0x398] ;  /* 0x00007300ff0e77ac */ /* 0x000e220008000800 */
[----:B------:R-:W0:Y:S01]  /*279b0*/  LDCU UR4, c[0x0][0x39c] ;  /* 0x00007380ff0477ac */ /* 0x000e220008000800 */
[----:B----4-:R-:W-:Y:S04]  /*279c0*/  @P4 STG.E.U8 desc[UR18][R74.64], R136 ;  /* 0x000000884a004986 */ /* 0x010fe8000c101112 */
[----:B--2---:R2:W-:Y:S04]  /*279d0*/  @P6 STG.E.U8 desc[UR18][R70.64], R138 ;  /* 0x0000008a46006986 */ /* 0x0045e8000c101112 */
[----:B--2---:R-:W2:Y:S04]  /*279e0*/  LDL.LU.64 R70, [R1+0xb50] ;  /* 0x000b500001467983 */ /* 0x004ea80000300a00 */
[----:B------:R-:W4:Y:S04]  /*279f0*/  LDL.LU R80, [R1+0xb8] ;  /* 0x0000b80001507983 */ /* 0x000f280000300800 */
[----:B------:R-:W4:Y:S01]  /*27a00*/  LDL.LU R81, [R1+0xbc] ;  /* 0x0000bc0001517983 */ /* 0x000f220000300800 */
[----:B------:R-:W-:Y:S01]  /*27a10*/  VIADD R136, R0, 0x6e ;  /* 0x0000006e00887836 */ /* 0x000fe20000000000 */
[----:B------:R-:W-:-:S02]  /*27a20*/  PRMT R147, R138, 0x9910, RZ ;  /* 0x000099108a937816 */ /* 0x000fc400000000ff */
[----:B------:R-:W4:Y:S01]  /*27a30*/  LDL.LU.64 R78, [R1+0xb48] ;  /* 0x000b4800014e7983 */ /* 0x000f220000300a00 */
[----:B------:R-:W-:Y:S02]  /*27a40*/  F2FP.SATFINITE.E5M2.F32.PACK_AB_MERGE_C R139, R77, R76, RZ ;  /* 0x0000004c4d8b723e */ /* 0x000fe400048060ff */
[----:B------:R-:W-:Y:S01]  /*27a50*/  ISETP.LT.AND P4, PT, R2, UR16, !P3 ;  /* 0x0000001002007c0c */ /* 0x000fe2000df81270 */
[----:B------:R-:W-:Y:S01]  /*27a60*/  IMAD.MOV.U32 R138, RZ, RZ, R147 ;  /* 0x000000ffff8a7224 */ /* 0x000fe200078e0093 */
[----:B-1----:R-:W-:Y:S01]  /*27a70*/  ISETP.GE.AND P6, PT, R136, UR10, PT ;  /* 0x0000000a88007c0c */ /* 0x002fe2000bfc6270 */
[----:B------:R-:W4:Y:S01]  /*27a80*/  LDL.LU.64 R76, [R1+0xb40] ;  /* 0x000b4000014c7983 */ /* 0x000f220000300a00 */
[----:B------:R-:W-:Y:S01]  /*27a90*/  ISETP.LT.AND P3, PT, R3, UR12, !P3 ;  /* 0x0000000c03007c0c */ /* 0x000fe2000df61270 */
[----:B------:R-:W1:Y:S02]  /*27aa0*/  LDCU UR10, c[0x0][0x398] ;  /* 0x00007300ff0a77ac */ /* 0x000e640008000800 */
[----:B---3--:R3:W-:Y:S01]  /*27ab0*/  @P5 STG.E.U8 desc[UR18][R72.64], R139 ;  /* 0x0000008b48005986 */ /* 0x0087e2000c101112 */
[----:B0-----:R-:W-:Y:S01]  /*27ac0*/  ISETP.LT.AND P5, PT, R2, UR8, !P6 ;  /* 0x0000000802007c0c */ /* 0x001fe2000f7a1270 */
[----:B------:R-:W0:Y:S01]  /*27ad0*/  LDCU UR16, c[0x0][0x398] ;  /* 0x00007300ff1077ac */ /* 0x000e220008000800 */
[----:B------:R-:W-:Y:S01]  /*27ae0*/  SHF.R.S32.HI R138, RZ, 0x8, R138 ;  /* 0x00000008ff8a7819 */ /* 0x000fe2000001148a */
[----:B------:R-:W4:Y:S01]  /*27af0*/  LDL.LU R74, [R1+0x4c0] ;  /* 0x0004c000014a7983 */ /* 0x000f220000300800 */
[----:B------:R-:W-:Y:S01]  /*27b00*/  VIADD R136, R0, 0x6f ;  /* 0x0000006f00887836 */ /* 0x000fe20000000000 */
[----:B------:R-:W0:Y:S02]  /*27b10*/  LDCU UR8, c[0x0][0x39c] ;  /* 0x00007380ff0877ac */ /* 0x000e240008000800 */
[----:B------:R-:W4:Y:S01]  /*27b20*/  LDL.LU R75, [R1+0x4c4] ;  /* 0x0004c400014b7983 */ /* 0x000f220000300800 */
[----:B------:R-:W0:Y:S01]  /*27b30*/  LDCU UR12, c[0x0][0x398] ;  /* 0x00007300ff0c77ac */ /* 0x000e220008000800 */
[----:B---3--:R-:W-:-:S02]  /*27b40*/  PRMT R139, R139, 0x9910, RZ ;  /* 0x000099108b8b7816 */ /* 0x008fc400000000ff */
[----:B------:R-:W3:Y:S02]  /*27b50*/  LDL.LU R72, [R1+0xc0] ;  /* 0x0000c00001487983 */ /* 0x000ee40000300800 */
[----:B------:R-:W-:Y:S02]  /*27b60*/  SHF.R.S32.HI R139, RZ, 0x8, R139 ;  /* 0x00000008ff8b7819 */ /* 0x000fe4000001148b */
[----:B------:R0:W-:Y:S04]  /*27b70*/  @P4 STG.E.U8 desc[UR18][R68.64], R138 ;  /* 0x0000008a44004986 */ /* 0x0001e8000c101112 */
[----:B------:R-:W3:Y:S04]  /*27b80*/  LDL.LU R73, [R1+0xc4] ;  /* 0x0000c40001497983 */ /* 0x000ee80000300800 */
[----:B------:R-:W-:Y:S01]  /*27b90*/  @P3 STG.E.U8 desc[UR18][R82.64], R139 ;  /* 0x0000008b52003986 */ /* 0x000fe2000c101112 */
[----:B0-----:R-:W-:-:S03]  /*27ba0*/  F2FP.SATFINITE.E5M2.F32.PACK_AB_MERGE_C R138, R85, R84, RZ ;  /* 0x00000054558a723e */ /* 0x001fc600048060ff */
[----:B------:R-:W3:Y:S04]  /*27bb0*/  LDL.LU.64 R68, [R1+0xb30] ;  /* 0x000b300001447983 */ /* 0x000ee80000300a00 */
[----:B--2---:R0:W-:Y:S04]  /*27bc0*/  @P5 STG.E.U8 desc[UR18][R70.64], R138 ;  /* 0x0000008a46005986 */ /* 0x0041e8000c101112 */
[----:B0-----:R-:W2:Y:S01]  /*27bd0*/  LDL.LU.64 R70, [R1+0xb18] ;  /* 0x000b180001467983 */ /* 0x001ea20000300a00 */
[----:B------:R-:W-:Y:S01]  /*27be0*/  ISETP.GE.AND P4, PT, R136, UR6, PT ;  /* 0x0000000688007c0c */ /* 0x000fe2000bf86270 */
[----:B------:R-:W0:Y:S01]  /*27bf0*/  LDCU UR6, c[0x0][0x398] ;  /* 0x00007300ff0677ac */ /* 0x000e220008000800 */
[----:B-1----:R-:W-:Y:S01]  /*27c00*/  ISETP.LT.AND P6, PT, R3, UR10, !P6 ;  /* 0x0000000a03007c0c */ /* 0x002fe2000f7c1270 */
[----:B------:R-:W-:Y:S01]  /*27c10*/  VIADD R136, R0, 0x70 ;  /* 0x0000007000887836 */ /* 0x000fe20000000000 */
[----:B------:R-:W1:Y:S01]  /*27c20*/  LDCU UR10, c[0x0][0x398] ;  /* 0x00007300ff0a77ac */ /* 0x000e620008000800 */
[----:B------:R-:W-:-:S02]  /*27c30*/  ISETP.LT.AND P5, PT, R2, UR14, !P4 ;  /* 0x0000000e02007c0c */ /* 0x000fc4000e7a1270 */
[----:B------:R-:W-:Y:S01]  /*27c40*/  PRMT R139, R138, 0x9910, RZ ;  /* 0x000099108a8b7816 */ /* 0x000fe200000000ff */
[----:B------:R-:W1:Y:S01]  /*27c50*/  LDCU UR14, c[0x0][0x398] ;  /* 0x00007300ff0e77ac */ /* 0x000e620008000800 */
[----:B------:R-:W-:Y:S01]  /*27c60*/  ISETP.GE.AND P3, PT, R136, UR4, PT ;  /* 0x0000000488007c0c */ /* 0x000fe2000bf66270 */
[----:B------:R-:W-:Y:S01]  /*27c70*/  VIADD R136, R0, 0x71 ;  /* 0x0000007100887836 */ /* 0x000fe20000000000 */
[----:B----4-:R-:W-:Y:S01]  /*27c80*/  F2FP.SATFINITE.E5M2.F32.PACK_AB_MERGE_C R138, R81, R80, RZ ;  /* 0x00000050518a723e */ /* 0x010fe200048060ff */
[----:B------:R-:W4:Y:S04]  /*27c90*/  LDCU UR4, c[0x0][0x39c] ;  /* 0x00007380ff0477ac */ /* 0x000f280008000800 */
[----:B------:R1:W-:Y:S01]  /*27ca0*/  @P6 STG.E.U8 desc[UR18][R78.64], R138 ;  /* 0x0000008a4e006986 */ /* 0x0003e2000c101112 */
[----:B------:R-:W-:Y:S01]  /*27cb0*/  ISETP.GE.AND P6, PT, R136, UR8, PT ;  /* 0x0000000888007c0c */ /* 0x000fe2000bfc6270 */
[----:B------:R-:W2:Y:S01]  /*27cc0*/  LDCU UR8, c[0x0][0x39c] ;  /* 0x00007380ff0877ac */ /* 0x000ea20008000800 */
[----:B------:R-:W-:-:S02]  /*27cd0*/  SHF.R.S32.HI R136, RZ, 0x8, R139 ;  /* 0x00000008ff887819 */ /* 0x000fc4000001148b */
[----:B0-----:R-:W-:Y:S01]  /*27ce0*/  ISETP.LT.AND P4, PT, R3, UR6, !P4 ;  /* 0x0000000603007c0c */ /* 0x001fe2000e781270 */
[----:B------:R-:W0:Y:S02]  /*27cf0*/  LDCU UR6, c[0x0][0x39c] ;  /* 0x00007380ff0677ac */ /* 0x000e240008000800 */
[----:B------:R4:W-:Y:S01]  /*27d00*/  @P5 STG.E.U8 desc[UR18][R76.64], R136 ;  /* 0x000000884c005986 */ /* 0x0009e2000c101112 */
[----:B-1----:R-:W-:Y:S02]  /*27d10*/  PRMT R138, R138, 0x9910, RZ ;  /* 0x000099108a8a7816 */ /* 0x002fe400000000ff */
[----:B------:R-:W-:Y:S01]  /*27d20*/  ISETP.LT.AND P5, PT, R2, UR10, !P3 ;  /* 0x0000000a02007c0c */ /* 0x000fe2000dfa1270 */
[----:B------:R-:W1:Y:S02]  /*27d30*/  LDCU UR10, c[0x0][0x398] ;  /* 0x00007300ff0a77ac */ /* 0x000e640008000800 */
[----:B----4-:R-:W-:Y:S01]  /*27d40*/  IMAD.MOV.U32 R136, RZ, RZ, R138 ;  /* 0x000000ffff887224 */ /* 0x010fe200078e008a */
[----:B------:R-:W4:Y:S01]  /*27d50*/  LDL.LU R76, [R1+0x4c8] ;  /* 0x0004c800014c7983 */ /* 0x000f220000300800 */
[----:B---3--:R-:W-:-:S03]  /*27d60*/  F2FP.SATFINITE.E5M2.F32.PACK_AB_MERGE_C R139, R73, R72, RZ ;  /* 0x00000048498b723e */ /* 0x008fc600048060ff */
[----:B------:R-:W-:Y:S01]  /*27d70*/  SHF.R.S32.HI R136, RZ, 0x8, R136 ;  /* 0x00000008ff887819 */ /* 0x000fe20000011488 */
[----:B------:R-:W4:Y:S01]  /*27d80*/  LDL.LU R77, [R1+0x4cc] ;  /* 0x0004cc00014d7983 */ /* 0x000f220000300800 */
[----:B------:R-:W-:-:S03]  /*27d90*/  F2FP.SATFINITE.E5M2.F32.PACK_AB_MERGE_C R138, R75, R74, RZ ;  /* 0x0000004a4b8a723e */ /* 0x000fc600048060ff */
[----:B------:R-:W3:Y:S04]  /*27da0*/  LDL.LU R72, [R1+0xc8] ;  /* 0x0000c80001487983 */ /* 0x000ee80000300800 */
[----:B------:R0:W-:Y:S04]  /*27db0*/  @P4 STG.E.U8 desc[UR18][R68.64], R136 ;  /* 0x0000008844004986 */ /* 0x0001e8000c101112 */
[----:B------:R-:W3:Y:S04]  /*27dc0*/  LDL.LU R73, [R1+0xcc] ;  /* 0x0000cc0001497983 */ /* 0x000ee80000300800 */
[----:B0-----:R-:W3:Y:S04]  /*27dd0*/  LDL.LU.64 R68, [R1+0xb28] ;  /* 0x000b280001447983 */ /* 0x001ee80000300a00 */
[----:B--2---:R0:W-:Y:S04]  /*27de0*/  @P5 STG.E.U8 desc[UR18][R70.64], R138 ;  /* 0x0000008a46005986 */ /* 0x0041e8000c101112 */
[----:B0-----:R-:W2:Y:S01]  /*27df0*/  LDL.LU.64 R70, [R1+0xb10] ;  /* 0x000b100001467983 */ /* 0x001ea20000300a00 */
[----:B------:R-:W-:Y:S01]  /*27e00*/  ISETP.LT.AND P3, PT, R3, UR12, !P3 ;  /* 0x0000000c03007c0c */ /* 0x000fe2000df61270 */
[----:B------:R-:W-:Y:S01]  /*27e10*/  VIADD R136, R0, 0x72 ;  /* 0x0000007200887836 */ /* 0x000fe20000000000 */
[----:B------:R-:W-:Y:S01]  /*27e20*/  PRMT R147, R138, 0x9910, RZ ;  /* 0x000099108a937816 */ /* 0x000fe200000000ff */
[----:B------:R-:W0:Y:S01]  /*27e30*/  LDCU UR12, c[0x0][0x398] ;  /* 0x00007300ff0c77ac */ /* 0x000e220008000800 */
[----:B------:R-:W-:Y:S01]  /*27e40*/  ISETP.LT.AND P4, PT, R2, UR14, !P6 ;  /* 0x0000000e02007c0c */ /* 0x000fe2000f781270 */
[----:B------:R-:W2:Y:S01]  /*27e50*/  LDL.LU.64 R74, [R1+0xb08] ;  /* 0x000b0800014a7983 */ /* 0x000ea20000300a00 */
[----:B------:R-:W-:Y:S01]  /*27e60*/  ISETP.GE.AND P5, PT, R136, UR4, PT ;  /* 0x0000000488007c0c */ /* 0x000fe2000bfa6270 */
[----:B------:R-:W-:-:S02]  /*27e70*/  IMAD.MOV.U32 R136, RZ, RZ, R147 ;  /* 0x000000ffff887224 */ /* 0x000fc400078e0093 */
[----:B------:R-:W-:-:S04]  /*27e80*/  VIADD R138, R146, UR21 ;  /* 0x00000015928a7c36 */ /* 0x000fc80008000000 */
[----:B------:R0:W-:Y:S01]  /*27e90*/  @P3 STG.E.U8 desc[UR18][R142.64], R139 ;  /* 0x0000008b8e003986 */ /* 0x0001e2000c101112 */
[----:B------:R-:W-:Y:S01]  /*27ea0*/  SHF.R.S32.HI R136, RZ, 0x8, R136 ;  /* 0x00000008ff887819 */ /* 0x000fe20000011488 */
[----:B------:R-:W3:Y:S01]  /*27eb0*/  LDCU UR14, c[0x0][0x398] ;  /* 0x00007300ff0e77ac */ /* 0x000ee20008000800 */
[----:B------:R-:W-:Y:S01]  /*27ec0*/  IADD3 R146, P3, PT, R146, R133, RZ ;  /* 0x0000008592927210 */ /* 0x000fe20007f7e0ff */
[----:B------:R-:W2:Y:S01]  /*27ed0*/  LDL.LU R81, [R1+0x4d0] ;  /* 0x0004d00001517983 */ /* 0x000ea20000300800 */
[----:B-1----:R-:W-:Y:S01]  /*27ee0*/  ISETP.LT.AND P6, PT, R3, UR10, !P6 ;  /* 0x0000000a03007c0c */ /* 0x002fe2000f7c1270 */
[----:B------:R-:W1:Y:S02]  /*27ef0*/  LDCU UR4, c[0x0][0x39c] ;  /* 0x00007380ff0477ac */ /* 0x000e640008000800 */
[----:B------:R4:W-:Y:S01]  /*27f00*/  @P4 STG.E.U8 desc[UR18][R144.64], R136 ;  /* 0x0000008890004986 */ /* 0x0009e2000c101112 */
[----:B------:R-:W-:Y:S01]  /*27f10*/  IMAD.X R147, R137, 0x1, R134, P3 ;  /* 0x0000000189937824 */ /* 0x000fe200018e0686 */
[----:B0-----:R-:W-:Y:S01]  /*27f20*/  ISETP.LT.AND P4, PT, R2, UR12, !P5 ;  /* 0x0000000c02007c0c */ /* 0x001fe2000ef81270 */
[----:B------:R-:W-:Y:S01]  /*27f30*/  VIADD R137, R0, 0x73 ;  /* 0x0000007300897836 */ /* 0x000fe20000000000 */
[----:B------:R-:W-:Y:S01]  /*27f40*/  PRMT R139, R139, 0x9910, RZ ;  /* 0x000099108b8b7816 */ /* 0x000fe200000000ff */
[----:B------:R-:W0:Y:S01]  /*27f50*/  LDCU UR12, c[0x0][0x398] ;  /* 0x00007300ff0c77ac */ /* 0x000e220008000800 */
[----:B------:R-:W0:Y:S01]  /*27f60*/  LDCU UR10, c[0x0][0x39c] ;  /* 0x00007380ff0a77ac */ /* 0x000e220008000800 */
[----:B----4-:R-:W-:-:S02]  /*27f70*/  SHF.R.S32.HI R136, RZ, 0x1f, R138 ;  /* 0x0000001fff887819 */ /* 0x010fc4000001148a */
[----:B------:R-:W-:-:S05]  /*27f80*/  IADD3 R144, P3, PT, R138, R132, RZ ;  /* 0x000000848a907210 */ /* 0x000fca0007f7e0ff */
[----:B------:R-:W-:Y:S01]  /*27f90*/  IMAD.X R145, R136, 0x1, R135, P3 ;  /* 0x0000000188917824 */ /* 0x000fe200018e0687 */
[----:B------:R-:W-:-:S05]  /*27fa0*/  IADD3 R142, P3, PT, R138, R133, RZ ;  /* 0x000000858a8e7210 */ /* 0x000fca0007f7e0ff */
[----:B------:R-:W-:Y:S01]  /*27fb0*/  IMAD.X R143, R136, 0x1, R134, P3 ;  /* 0x00000001888f7824 */ /* 0x000fe200018e0686 */
[----:B------:R-:W-:Y:S02]  /*27fc0*/  SHF.R.S32.HI R136, RZ, 0x8, R139 ;  /* 0x00000008ff887819 */ /* 0x000fe4000001148b */
[----:B------:R-:W-:Y:S02]  /*27fd0*/  ISETP.GE.AND P3, PT, R137, UR6, PT ;  /* 0x0000000689007c0c */ /* 0x000fe4000bf66270 */
[----:B---3--:R-:W-:Y:S01]  /*27fe0*/  ISETP.LT.AND P5, PT, R3, UR14, !P5 ;  /* 0x0000000e03007c0c */ /* 0x008fe2000efa1270 */
[----:B------:R3:W-:Y:S01]  /*27ff0*/  @P6 STG.E.U8 desc[UR18][R68.64], R136 ;  /* 0x0000008844006986 */ /* 0x0007e2000c101112 */
[----:B------:R-:W-:Y:S01]  /*28000*/  F2FP.SATFINITE.E5M2.F32.PACK_AB_MERGE_C R137, R77, R76, RZ ;  /* 0x0000004c4d89723e */ /* 0x000fe200048060ff */
[----:B------:R-:W-:Y:S01]  /*28010*/  VIADD R138, R138, UR21 ;  /* 0x000000158a8a7c36 */ /* 0x000fe20008000000 */
[----:B------:R-:W-:Y:S01]  /*28020*/  F2FP.SATFINITE.E5M2.F32.PACK_AB_MERGE_C R139, R73, R72, RZ ;  /* 0x00000048498b723e */ /* 0x000fe200048060ff */
[----:B------:R-:W4:Y:S01]  /*28030*/  LDL.LU R76, [R1+0x4d4] ;  /* 0x0004d400014c7983 */ /* 0x000f220000300800 */
[----:B------:R-:W0:Y:S03]  /*28040*/  LDCU UR14, c[0x0][0x398] ;  /* 0x00007300ff0e77ac */ /* 0x000e260008000800 */
[----:B------:R-:W4:Y:S01]  /*28050*/  LDL.LU R72, [R1+0xd0] ;  /* 0x0000d00001487983 */ /* 0x000f220000300800 */
[----:B------:R-:W0:Y:S01]  /*28060*/  LDCU UR6, c[0x0][0x39c] ;  /* 0x00007380ff0677ac */ /* 0x000e220008000800 */
[----:B---3--:R-:W-:-:S02]  /*28070*/  PRMT R68, R137, 0x9910, RZ ;  /* 0x0000991089447816 */ /* 0x008fc400000000ff */
[----:B--2---:R2:W-:Y:S03]  /*28080*/  @P4 STG.E.U8 desc[UR18][R70.64], R137 ;  /* 0x0000008946004986 */ /* 0x0045e6000c101112 */
[----:B--2---:R-:W-:Y:S02]  /*28090*/  IMAD.MOV.U32 R137, RZ, RZ, R68 ;  /* 0x000000ffff897224 */ /* 0x004fe400078e0044 */
[----:B------:R-:W2:Y:S04]  /*280a0*/  LDL.LU R68, [R1+0xd4] ;  /* 0x0000d40001447983 */ /* 0x000ea80000300800 */
[----:B------:R-:W3:Y:S01]  /*280b0*/  LDL.LU.64 R70, [R1+0xb38] ;  /* 0x000b380001467983 */ /* 0x000ee20000300a00 */
[----:B------:R-:W-:Y:S01]  /*280c0*/  ISETP.LT.AND P6, PT, R2, UR16, !P3 ;  /* 0x0000001002007c0c */ /* 0x000fe2000dfc1270 */
[----:B------:R-:W-:Y:S01]  /*280d0*/  VIADD R136, R0, 0x74 ;  /* 0x0000007400887836 */ /* 0x000fe20000000000 */
[----:B------:R-:W-:Y:S01]  /*280e0*/  SHF.R.S32.HI R137, RZ, 0x8, R137 ;  /* 0x00000008ff897819 */ /* 0x000fe20000011489 */
[----:B------:R0:W-:Y:S01]  /*280f0*/  @P5 STG.E.U8 desc[UR18][R140.64], R139 ;  /* 0x0000008b8c005986 */ /* 0x0001e2000c101112 */
[----:B------:R-:W-:Y:S01]  /*28100*/  VIADD R77, R138, UR21 ;  /* 0x000000158a4d7c36 */ /* 0x000fe20008000000 */
[----:B------:R-:W1:Y:S01]  /*28110*/  LDCU UR16, c[0x0][0x398] ;  /* 0x00007300ff1077ac */ /* 0x000e620008000800 */
[----:B------:R-:W-:Y:S01]  /*28120*/  ISETP.GE.AND P4, PT, R136, UR8, PT ;  /* 0x0000000888007c0c */ /* 0x000fe2000bf86270 */
[----:B------:R-:W2:Y:S01]  /*28130*/  LDL.LU.64 R78, [R1+0xb20] ;  /* 0x000b2000014e7983 */ /* 0x000ea20000300a00 */
[----:B------:R-:W-:Y:S01]  /*28140*/  SHF.R.S32.HI R136, RZ, 0x1f, R138 ;  /* 0x0000001fff887819 */ /* 0x000fe2000001148a */
[----:B------:R-:W1:Y:S02]  /*28150*/  LDCU UR8, c[0x0][0x398] ;  /* 0x00007300ff0877ac */ /* 0x000e640008000800 */
[----:B------:R-:W2:Y:S01]  /*28160*/  LDL.LU.64 R84, [R1+0xb00] ;  /* 0x000b000001547983 */ /* 0x000ea20000300a00 */
[----:B0-----:R-:W-:-:S03]  /*28170*/  IADD3 R140, P5, PT, R138, R132, RZ ;  /* 0x000000848a8c7210 */ /* 0x001fc60007fbe0ff */
[----:B------:R0:W-:Y:S01]  /*28180*/  @P6 STG.E.U8 desc[UR18][R74.64], R137 ;  /* 0x000000894a006986 */ /* 0x0001e2000c101112 */
[----:B------:R-:W-:Y:S01]  /*28190*/  IADD3 R138, P6, PT, R138, R133, RZ ;  /* 0x000000858a8a7210 */ /* 0x000fe20007fde0ff */
[C---:B------:R-:W-:Y:S01]  /*281a0*/  IMAD.X R141, R136.reuse, 0x1, R135, P5 ;  /* 0x00000001888d7824 */ /* 0x040fe200028e0687 */
[----:B------:R-:W-:Y:S01]  /*281b0*/  ISETP.LT.AND P5, PT, R3, UR12, !P3 ;  /* 0x0000000c03007c0c */ /* 0x000fe2000dfa1270 */
[----:B------:R-:W2:Y:S01]  /*281c0*/  LDL.LU.64 R82, [R1+0xaf8] ;  /* 0x000af80001527983 */ /* 0x000ea20000300a00 */
[----:B------:R-:W2:Y:S03]  /*281d0*/  LDCU UR12, c[0x0][0x398] ;  /* 0x00007300ff0c77ac */ /* 0x000ea60008000800 */
[----:B------:R-:W2:Y:S01]  /*281e0*/  LDL.LU R73, [R1+0x4d8] ;  /* 0x0004d80001497983 */ /* 0x000ea20000300800 */
[----:B0-----:R-:W-:Y:S01]  /*281f0*/  PRMT R137, R139, 0x9910, RZ ;  /* 0x000099108b897816 */ /* 0x001fe200000000ff */
[----:B------:R-:W-:Y:S01]  /*28200*/  IMAD.X R139, R136, 0x1, R134, P6 ;  /* 0x00000001888b7824 */ /* 0x000fe200030e0686 */
[----:B------:R-:W-:Y:S01]  /*28210*/  SHF.R.S32.HI R75, RZ, 0x1f, R77 ;  /* 0x0000001fff4b7819 */ /* 0x000fe2000001144d */
[----:B------:R-:W2:Y:S01]  /*28220*/  LDL.LU R69, [R1+0x4dc] ;  /* 0x0004dc0001457983 */ /* 0x000ea20000300800 */
[----:B------:R-:W-:Y:S01]  /*28230*/  IADD3 R136, P3, PT, R77, R132, RZ ;  /* 0x000000844d887210 */ /* 0x000fe20007f7e0ff */
[----:B------:R-:W-:-:S02]  /*28240*/  VIADD R132, R0, 0x75 ;  /* 0x0000007500847836 */ /* 0x000fc40000000000 */
[----:B------:R-:W-:Y:S02]  /*28250*/  IMAD.MOV.U32 R74, RZ, RZ, R137 ;  /* 0x000000ffff4a7224 */ /* 0x000fe400078e0089 */
[----:B------:R-:W-:Y:S01]  /*28260*/  IMAD.X R137, R75, 0x1, R135, P3 ;  /* 0x000000014b897824 */ /* 0x000fe200018e0687 */
[----:B-1----:R-:W-:Y:S01]  /*28270*/  ISETP.GE.AND P3, PT, R132, UR4, PT ;  /* 0x0000000484007c0c */ /* 0x002fe2000bf66270 */
[----:B------:R-:W0:Y:S01]  /*28280*/  LDCU UR4, c[0x0][0x39c] ;  /* 0x00007380ff0477ac */ /* 0x000e220008000800 */
[----:B------:R-:W-:Y:S02]  /*28290*/  SHF.R.S32.HI R132, RZ, 0x8, R74 ;  /* 0x00000008ff847819 */ /* 0x000fe4000001144a */
[----:B----4-:R-:W-:-:S03]  /*282a0*/  F2FP.SATFINITE.E5M2.F32.PACK_AB_MERGE_C R135, R76, R81, RZ ;  /* 0x000000514c87723e */ /* 0x010fc600048060ff */
[----:B---3--:R1:W-:Y:S04]  /*282b0*/  @P5 STG.E.U8 desc[UR18][R70.64], R132 ;  /* 0x0000008446005986 */ /* 0x0083e8000c101112 */
[----:B-1----:R-:W3:Y:S04]  /*282c0*/  LDL.LU.64 R70, [R1+0xaf0] ;  /* 0x000af00001467983 */ /* 0x002ee80000300a00 */
[----:B------:R-:W4:Y:S01]  /*282d0*/  LDL.LU.64 R80, [R1+0xae8] ;  /* 0x000ae80001507983 */ /* 0x000f220000300a00 */
[----:B------:R-:W-:Y:S02]  /*282e0*/  ISETP.LT.AND P6, PT, R2, UR8, !P4 ;  /* 0x0000000802007c0c */ /* 0x000fe4000e7c1270 */
[----:B--2---:R-:W-:Y:S01]  /*282f0*/  F2FP.SATFINITE.E5M2.F32.PACK_AB_MERGE_C R68, R68, R72, RZ ;  /* 0x000000484444723e */ /* 0x004fe200048060ff */
[----:B------:R-:W-:Y:S01]  /*28300*/  VIADD R132, R0, 0x76 ;  /* 0x0000007600847836 */ /* 0x000fe20000000000 */
[----:B------:R-:W-:Y:S01]  /*28310*/  ISETP.LT.AND P4, PT, R3, UR14, !P4 ;  /* 0x0000000e03007c0c */ /* 0x000fe2000e781270 */
[----:B------:R-:W1:Y:S01]  /*28320*/  LDCU UR8, c[0x0][0x398] ;  /* 0x00007300ff0877ac */ /* 0x000e620008000800 */
[----:B------:R-:W-:-:S02]  /*28330*/  PRMT R72, R135, 0x9910, RZ ;  /* 0x0000991087487816 */ /* 0x000fc400000000ff */
[----:B------:R-:W-:Y:S01]  /*28340*/  ISETP.LT.AND P5, PT, R2, UR16, !P3 ;  /* 0x0000001002007c0c */ /* 0x000fe2000dfa1270 */
[----:B------:R-:W2:Y:S01]  /*28350*/  LDCU UR14, c[0x0][0x398] ;  /* 0x00007300ff0e77ac */ /* 0x000ea20008000800 */
[----:B------:R-:W-:-:S03]  /*28360*/  ISETP.LT.AND P3, PT, R3, UR12, !P3 ;  /* 0x0000000c03007c0c */ /* 0x000fc6000df61270 */
[----:B------:R0:W-:Y:S01]  /*28370*/  @P6 STG.E.U8 desc[UR18][R78.64], R135 ;  /* 0x000000874e006986 */ /* 0x0001e2000c101112 */
[----:B------:R-:W-:Y:S01]  /*28380*/  ISETP.GE.AND P6, PT, R132, UR10, PT ;  /* 0x0000000a84007c0c */ /* 0x000fe2000bfc6270 */
[----:B------:R-:W-:Y:S01]  /*28390*/  VIADD R132, R0, 0x77 ;  /* 0x0000007700847836 */ /* 0x000fe20000000000 */
[----:B------:R-:W1:Y:S01]  /*283a0*/  LDCU UR10, c[0x0][0x398] ;  /* 0x00007300ff0a77ac */ /* 0x000e620008000800 */
[----:B------:R2:W-:Y:S01]  /*283b0*/  @P4 STG.E.U8 desc[UR18][R84.64], R68 ;  /* 0x0000004454004986 */ /* 0x0005e2000c101112 */
[----:B------:R-:W1:Y:S01]  /*283c0*/  LDCU UR12, c[0x0][0x398] ;  /* 0x00007300ff0c77ac */ /* 0x000e620008000800 */
[----:B0-----:R-:W-:Y:S02]  /*283d0*/  IMAD.MOV.U32 R135, RZ, RZ, R72 ;  /* 0x000000ffff877224 */ /* 0x001fe400078e0048 */
[----:B------:R-:W4:Y:S01]  /*283e0*/  LDL.LU R79, [R1+0xdc] ;  /* 0x0000dc00014f7983 */ /* 0x000f220000300800 */
[----:B--2---:R-:W-:-:S03]  /*283f0*/  PRMT R68, R68, 0x9910, RZ ;  /* 0x0000991044447816 */ /* 0x004fc600000000ff */
[----:B------:R-:W2:Y:S01]  /*28400*/  LDL.LU.64 R84, [R1+0xae0] ;  /* 0x000ae00001547983 */ /* 0x000ea20000300a00 */
[----:B------:R-:W-:Y:S02]  /*28410*/  SHF.R.S32.HI R135, RZ, 0x8, R135 ;  /* 0x00000008ff877819 */ /* 0x000fe40000011487 */
[----:B------:R-:W-:-:S03]  /*28420*/  SHF.R.S32.HI R68, RZ, 0x8, R68 ;  /* 0x00000008ff447819 */ /* 0x000fc60000011444 */
[----:B------:R0:W-:Y:S01]  /*28430*/  @P5 STG.E.U8 desc[UR18][R82.64], R135 ;  /* 0x0000008752005986 */ /* 0x0001e2000c101112 */
[----:B------:R-:W-:Y:S01]  /*28440*/  ISETP.GE.AND P5, PT, R132, UR6, PT ;  /* 0x0000000684007c0c */ /* 0x000fe2000bfa6270 */
[----:B------:R-:W-:Y:S01]  /*28450*/  VIADD R132, R0, 0x78 ;  /* 0x0000007800847836 */ /* 0x000fe20000000000 */
[----:B-1----:R-:W-:Y:S01]  /*28460*/  ISETP.LT.AND P4, PT, R2, UR8, !P6 ;  /* 0x0000000802007c0c */ /* 0x002fe2000f781270 */
[----:B------:R-:W1:Y:S01]  /*28470*/  LDCU UR8, c[0x0][0x39c] ;  /* 0x00007380ff0877ac */ /* 0x000e620008000800 */
[----:B0-----:R-:W2:Y:S01]  /*28480*/  LDL.LU.64 R82, [R1+0xad8] ;  /* 0x000ad80001527983 */ /* 0x001ea20000300a00 */
[----:B------:R-:W-:Y:S01]  /*28490*/  F2FP.SATFINITE.E5M2.F32.PACK_AB_MERGE_C R135, R69, R73, RZ ;  /* 0x000000494587723e */ /* 0x000fe200048060ff */
[----:B------:R-:W0:Y:S02]  /*284a0*/  LDCU UR6, c[0x0][0x398] ;  /* 0x00007300ff0677ac */ /* 0x000e240008000800 */
[----:B------:R-:W2:Y:S04]  /*284b0*/  LDL.LU R76, [R1+0x4e0] ;  /* 0x0004e000014c7983 */ /* 0x000ea80000300800 */
[----:B------:R-:W2:Y:S04]  /*284c0*/  LDL.LU R74, [R1+0x4e4] ;  /* 0x0004e400014a7983 */ /* 0x000ea80000300800 */
[----:B------:R-:W2:Y:S04]  /*284d0*/  LDL.LU R72, [R1+0xe0] ;  /* 0x0000e00001487983 */ /* 0x000ea80000300800 */
[----:B------:R-:W2:Y:S04]  /*284e0*/  LDL.LU R73, [R1+0xe4] ;  /* 0x0000e40001497983 */ /* 0x000ea80000300800 */
[----:B---3--:R3:W-:Y:S01]  /*284f0*/  @P3 STG.E.U8 desc[UR18][R70.64], R68 ;  /* 0x0000004446003986 */ /* 0x0087e2000c101112 */
[----:B------:R-:W-:Y:S01]  /*28500*/  ISETP.GE.AND P3, PT, R132, UR4, PT ;  /* 0x0000000484007c0c */ /* 0x000fe2000bf66270 */
[----:B------:R-:W0:Y:S02]  /*28510*/  LDCU UR4, c[0x0][0x39c] ;  /* 0x00007380ff0477ac */ /* 0x000e240008000800 */
[----:B---3--:R-:W3:Y:S04]  /*28520*/  LDL.LU.64 R70, [R1+0xe10] ;  /* 0x000e100001467983 */ /* 0x008ee80000300a00 */
[----:B------:R-:W2:Y:S04]  /*28530*/  LDL.LU.64 R68, [R1+0xad0] ;  /* 0x000ad00001447983 */ /* 0x000ea80000300a00 */
[----:B------:R-:W2:Y:S04]  /*28540*/  LDL.LU R132, [R1+0xd8] ;  /* 0x0000d80001847983 */ /* 0x000ea80000300800 */
[----:B----4-:R4:W-:Y:S04]  /*28550*/  @P4 STG.E.U8 desc[UR18][R80.64], R135 ;  /* 0x0000008750004986 */ /* 0x0109e8000c101112 */
[----:B----4-:R-:W4:Y:S01]  /*28560*/  LDL.LU.64 R80, [R1+0xac8] ;  /* 0x000ac80001507983 */ /* 0x010f220000300a00 */
[----:B------:R-:W-:Y:S01]  /*28570*/  ISETP.LT.AND P6, PT, R3, UR10, !P6 ;  /* 0x0000000a03007c0c */ /* 0x000fe2000f7c1270 */
[----:B------:R-:W1:Y:S01]  /*28580*/  LDCU UR10, c[0x0][0x398] ;  /* 0x00007300ff0a77ac */ /* 0x000e620008000800 */
[----:B------:R-:W-:-:S02]  /*28590*/  ISETP.LT.AND P4, PT, R2, UR14, !P5 ;  /* 0x0000000e02007c0c */ /* 0x000fc4000ef81270 */
[----:B------:R-:W-:Y:S01]  /*285a0*/  PRMT R78, R135, 0x9910, RZ ;  /* 0x00009910874e7816 */ /* 0x000fe200000000ff */
[----:B------:R-:W1:Y:S01]  /*285b0*/  LDCU UR14, c[0x0][0x398] ;  /* 0x00007300ff0e77ac */ /* 0x000e620008000800 */
[----:B0-----:R-:W-:Y:S01]  /*285c0*/  ISETP.LT.AND P5, PT, R3, UR6, !P5 ;  /* 0x0000000603007c0c */ /* 0x001fe2000efa1270 */
[----:B------:R-:W0:Y:S01]  /*285d0*/  LDCU UR6, c[0x0][0x39c] ;  /* 0x00007380ff0677ac */ /* 0x000e220008000800 */
[----:B--2---:R-:W-:Y:S01]  /*285e0*/  F2FP.SATFINITE.E5M2.F32.PACK_AB_MERGE_C R135, R79, R132, RZ ;  /* 0x000000844f87723e */ /* 0x004fe200048060ff */
[----:B------:R-:W-:-:S04]  /*285f0*/  VIADD R132, R0, 0x79 ;  /* 0x0000007900847836 */ /* 0x000fc80000000000 */
[----:B------:R2:W-:Y:S01]  /*28600*/  @P6 STG.E.U8 desc[UR18][R84.64], R135 ;  /* 0x0000008754006986 */ /* 0x0005e2000c101112 */
[----:B-1----:R-:W-:Y:S01]  /*28610*/  ISETP.GE.AND P6, PT, R132, UR8, PT ;  /* 0x0000000884007c0c */ /* 0x002fe2000bfc6270 */
[----:B------:R-:W1:Y:S01]  /*28620*/  LDCU UR8, c[0x0][0x398] ;  /* 0x00007300ff0877ac */ /* 0x000e620008000800 */
[----:B------:R-:W-:-:S05]  /*28630*/  SHF.R.S32.HI R132, RZ, 0x8, R78 ;  /* 0x00000008ff847819 */ /* 0x000fca000001144e */
[----:B------:R0:W-:Y:S01]  /*28640*/  @P4 STG.E.U8 desc[UR18][R82.64], R132 ;  /* 0x0000008452004986 */ /* 0x0001e2000c101112 */
[----:B--2---:R-:W-:-:S03]  /*28650*/  PRMT R135, R135, 0x9910, RZ ;  /* 0x0000991087877816 */ /* 0x004fc600000000ff */
[----:B------:R-:W2:Y:S01]  /*28660*/  LDL.LU.64 R84, [R1+0xac0] ;  /* 0x000ac00001547983 */ /* 0x000ea20000300a00 */
[----:B------:R-:W-:Y:S01]  /*28670*/  ISETP.LT.AND P4, PT, R2, UR10, !P3 ;  /* 0x0000000a02007c0c */ /* 0x000fe2000df81270 */
[----:B------:R-:W1:Y:S02]  /*28680*/  LDCU UR10, c[0x0][0x398] ;  /* 0x00007300ff0a77ac */ /* 0x000e640008000800 */
[----:B------:R-:W3:Y:S01]  /*28690*/  LDL.LU.64 R78, [R1+0xab8] ;  /* 0x000ab800014e7983 */ /* 0x000ee20000300a00 */
[----:B0-----:R-:W-:Y:S01]  /*286a0*/  IMAD.MOV.U32 R132, RZ, RZ, R135 ;  /* 0x000000ffff847224 */ /* 0x001fe200078e0087 */
[----:B------:R-:W-:-:S04]  /*286b0*/  F2FP.SATFINITE.E5M2.F32.PACK_AB_MERGE_C R135, R74, R76, RZ ;  /* 0x0000004c4a87723e */ /* 0x000fc800048060ff */
[----:B------:R-:W-:Y:S02]  /*286c0*/  SHF.R.S32.HI R132, RZ, 0x8, R132 ;  /* 0x00000008ff847819 */ /* 0x000fe40000011484 */
[----:B------:R-:W-:Y:S02]  /*286d0*/  F2FP.SATFINITE.E5M2.F32.PACK_AB_MERGE_C R74, R73, R72, RZ ;  /* 0x00000048494a723e */ /* 0x000fe400048060ff */
[----:B------:R-:W3:Y:S04]  /*286e0*/  LDL.LU R72, [R1+0x4e8] ;  /* 0x0004e80001487983 */ /* 0x000ee80000300800 */
[----:B------:R0:W-:Y:S04]  /*286f0*/  @P5 STG.E.U8 desc[UR18][R68.64], R132 ;  /* 0x0000008444005986 */ /* 0x0001e8000c101112 */
[----:B------:R-:W3:Y:S01]  /*28700*/  LDL.LU R73, [R1+0x4ec] ;  /* 0x0004ec0001497983 */ /* 0x000ee20000300800 */
[----:B0-----:R-:W-:-:S05]  /*28710*/  PRMT R68, R135, 0x9910, RZ ;  /* 0x0000991087447816 */ /* 0x001fca00000000ff */
[----:B------:R-:W-:Y:S02]  /*28720*/  IMAD.MOV.U32 R82, RZ, RZ, R68 ;  /* 0x000000ffff527224 */ /* 0x000fe400078e0044 */
[----:B------:R-:W3:Y:S04]  /*28730*/  LDL.LU.64 R68, [R1+0xab0] ;  /* 0x000ab00001447983 */ /* 0x000ee80000300a00 */
[----:B------:R-:W3:Y:S04]  /*28740*/  LDL.LU R83, [R1+0xe8] ;  /* 0x0000e80001537983 */ /* 0x000ee80000300800 */
[----:B------:R-:W3:Y:S04]  /*28750*/  LDL.LU R76, [R1+0xec] ;  /* 0x0000ec00014c7983 */ /* 0x000ee80000300800 */
[----:B----4-:R0:W-:Y:S04]  /*28760*/  @P4 STG.E.U8 desc[UR18][R80.64], R135 ;  /* 0x0000008750004986 */ /* 0x0101e8000c101112 */
[----:B0-----:R-:W4:Y:S01]  /*28770*/  LDL.LU.64 R80, [R1+0xaa8] ;  /* 0x000aa80001507983 */ /* 0x001f220000300a00 */
[----:B------:R-:W-:Y:S01]  /*28780*/  ISETP.LT.AND P3, PT, R3, UR12, !P3 ;  /* 0x0000000c03007c0c */ /* 0x000fe2000df61270 */
[----:B------:R-:W0:Y:S01]  /*28790*/  LDCU UR12, c[0x0][0x398] ;  /* 0x00007300ff0c77ac */ /* 0x000e220008000800 */
[----:B-1----:R-:W-:Y:S01]  /*287a0*/  ISETP.LT.AND P5, PT, R2, UR8, !P6 ;  /* 0x0000000802007c0c */ /* 0x002fe2000f7a1270 */
[----:B------:R-:W-:Y:S01]  /*287b0*/  VIADD R132, R0, 0x7a ;  /* 0x0000007a00847836 */ /* 0x000fe20000000000 */
[----:B------:R-:W1:Y:S04]  /*287c0*/  LDCU UR8, c[0x0][0x398] ;  /* 0x00007300ff0877ac */ /* 0x000e680008000800 */
[----:B------:R-:W-:Y:S01]  /*287d0*/  ISETP.GE.AND P4, PT, R132, UR4, PT ;  /* 0x0000000484007c0c */ /* 0x000fe2000bf86270 */
[----:B------:R-:W0:Y:S01]  /*287e0*/  LDCU UR4, c[0x0][0x39c] ;  /* 0x00007380ff0477ac */ /* 0x000e220008000800 */
[----:B------:R-:W-:-:S02]  /*287f0*/  SHF.R.S32.HI R135, RZ, 0x8, R82 ;  /* 0x00000008ff877819 */ /* 0x000fc40000011452 */
[----:B------:R-:W-:Y:S01]  /*28800*/  ISETP.LT.AND P6, PT, R3, UR10, !P6 ;  /* 0x0000000a03007c0c */ /* 0x000fe2000f7c1270 */
[----:B------:R-:W0:Y:S01]  /*28810*/  LDCU UR10, c[0x0][0x398] ;  /* 0x00007300ff0a77ac */ /* 0x000e220008000800 */
[----:B--2---:R-:W-:Y:S01]  /*28820*/  @P3 STG.E.U8 desc[UR18][R84.64], R74 ;  /* 0x0000004a54003986 */ /* 0x004fe2000c101112 */
[----:B------:R-:W-:-:S03]  /*28830*/  IADD3 R132, P3, PT, R77, R133, RZ ;  /* 0x000000854d847210 */ /* 0x000fc60007f7e0ff */
[----:B---3--:R2:W-:Y:S02]  /*28840*/  @P5 STG.E.U8 desc[UR18][R78.64], R135 ;  /* 0x000000874e005986 */ /* 0x0085e4000c101112 */
[----:B------:R-:W-:Y:S02]  /*28850*/  IMAD.X R133, R75, 0x1, R134, P3 ;  /* 0x000000014b857824 */ /* 0x000fe400018e0686 */
[----:B------:R-:W-:Y:S01]  /*28860*/  VIADD R134, R0, 0x7b ;  /* 0x0000007b00867836 */ /* 0x000fe20000000000 */
[----:B-1----:R-:W-:Y:S01]  /*28870*/  ISETP.LT.AND P5, PT, R2, UR8, !P4 ;  /* 0x0000000802007c0c */ /* 0x002fe2000e7a1270 */
[----:B------:R-:W1:Y:S01]  /*28880*/  LDCU UR8, c[0x0][0x398] ;  /* 0x00007300ff0877ac */ /* 0x000e620008000800 */
[----:B0-----:R-:W-:Y:S02]  /*28890*/  ISETP.LT.AND P4, PT, R3, UR12, !P4 ;  /* 0x0000000c03007c0c */ /* 0x001fe4000e781270 */
[----:B--2---:R-:W-:Y:S01]  /*288a0*/  PRMT R135, R74, 0x9910, RZ ;  /* 0x000099104a877816 */ /* 0x004fe200000000ff */
[----:B------:R-:W2:Y:S01]  /*288b0*/  LDL.LU.64 R78, [R1+0xa98] ;  /* 0x000a9800014e7983 */ /* 0x000ea20000300a00 */
[----:B------:R-:W-:Y:S01]  /*288c0*/  ISETP.GE.AND P3, PT, R134, UR6, PT ;  /* 0x0000000686007c0c */ /* 0x000fe2000bf66270 */
[----:B------:R-:W-:Y:S01]  /*288d0*/  VIADD R134, R0, 0x7c ;  /* 0x0000007c00867836 */ /* 0x000fe20000000000 */
[----:B------:R-:W-:Y:S01]  /*288e0*/  SHF.R.S32.HI R135, RZ, 0x8, R135 ;  /* 0x00000008ff877819 */ /* 0x000fe20000011487 */
[----:B------:R-:W3:Y:S01]  /*288f0*/  LDL.LU.64 R74, [R1+0xa90] ;  /* 0x000a9000014a7983 */ /* 0x000ee20000300a00 */
[----:B------:R-:W0:Y:S01]  /*28900*/  LDCU UR6, c[0x0][0x39c] ;  /* 0x00007380ff0677ac */ /* 0x000e220008000800 */
[----:B------:R-:W-:-:S02]  /*28910*/  F2FP.SATFINITE.E5M2.F32.PACK_AB_MERGE_C R72, R73, R72, RZ ;  /* 0x000000484948723e */ /* 0x000fc400048060ff */
[----:B------:R-:W3:Y:S01]  /*28920*/  LDL.LU R77, [R1+0x4f0] ;  /* 0x0004f000014d7983 */ /* 0x000ee20000300800 */
[----:B------:R-:W0:Y:S03]  /*28930*/  LDCU UR12, c[0x0][0x398] ;  /* 0x00007300ff0c77ac */ /* 0x000e260008000800 */
[----:B------:R-:W3:Y:S04]  /*28940*/  LDL.LU R73, [R1+0x4f4] ;  /* 0x0004f40001497983 */ /* 0x000ee80000300800 */
[----:B------:R0:W-:Y:S01]  /*28950*/  @P6 STG.E.U8 desc[UR18][R68.64], R135 ;  /* 0x0000008744006986 */ /* 0x0001e2000c101112 */
[----:B------:R-:W-:Y:S01]  /*28960*/  ISETP.GE.AND P6, PT, R134, UR4, PT ;  /* 0x0000000486007c0c */ /* 0x000fe2000bfc6270 */
[----:B------:R-:W1:Y:S01]  /*28970*/  LDCU UR4, c[0x0][0x39c] ;  /* 0x00007380ff0477ac */ /* 0x000e620008000800 */
[----:B------:R-:W-:Y:S01]  /*28980*/  F2FP.SATFINITE.E5M2.F32.PACK_AB_MERGE_C R134, R76, R83, RZ ;  /* 0x000000534c86723e */ /* 0x000fe200048060ff */
[----:B0-----:R-:W3:Y:S04]  /*28990*/  LDL.LU.64 R68, [R1+0xa88] ;  /* 0x000a880001447983 */ /* 0x001ee80000300a00 */
[----:B----4-:R-:W-:Y:S04]  /*289a0*/  @P5 STG.E.U8 desc[UR18][R80.64], R72 ;  /* 0x0000004850005986 */ /* 0x010fe8000c101112 */
[----:B------:R0:W-:Y:S04]  /*289b0*/  @P4 STG.E.U8 desc[UR18][R70.64], R134 ;  /* 0x0000008646004986 */ /* 0x0001e8000c101112 */
[----:B0-----:R-:W4:Y:S04]  /*289c0*/  LDL.LU R71, [R1+0xf0] ;  /* 0x0000f00001477983 */ /* 0x001f280000300800 */
[----:B------:R-:W4:Y:S01]  /*289d0*/  LDL.LU R70, [R1+0xf4] ;  /* 0x0000f40001467983 */ /* 0x000f220000300800 */
[----:B------:R-:W-:Y:S01]  /*289e0*/  ISETP.LT.AND P5, PT, R2, UR14, !P3 ;  /* 0x0000000e02007c0c */ /* 0x000fe2000dfa1270 */
[----:B------:R-:W0:Y:S01]  /*289f0*/  LDCU UR14, c[0x0][0x398] ;  /* 0x00007300ff0e77ac */ /* 0x000e220008000800 */
[----:B------:R-:W-:Y:S01]  /*28a00*/  PRMT R134, R134, 0x9910, RZ ;  /* 0x0000991086867816 */ /* 0x000fe200000000ff */
[----:B------:R-:W4:Y:S01]  /*28a10*/  LDL.LU.64 R84, [R1+0xa80] ;  /* 0x000a800001547983 */ /* 0x000f220000300a00 */
[----:B------:R-:W-:-:S02]  /*28a20*/  PRMT R135, R72, 0x9910, RZ ;  /* 0x0000991048877816 */ /* 0x000fc400000000ff */
[----:B------:R-:W-:Y:S02]  /*28a30*/  ISETP.LT.AND P3, PT, R3, UR10, !P3 ;  /* 0x0000000a03007c0c */ /* 0x000fe4000df61270 */
[----:B-1----:R-:W-:Y:S01]  /*28a40*/  ISETP.LT.AND P4, PT, R2, UR8, !P6 ;  /* 0x0000000802007c0c */ /* 0x002fe2000f781270 */
[----:B------:R-:W-:Y:S01]  /*28a50*/  IMAD.MOV.U32 R72, RZ, RZ, R134 ;  /* 0x000000ffff487224 */ /* 0x000fe200078e0086 */
[----:B------:R-:W-:Y:S01]  /*28a60*/  SHF.R.S32.HI R135, RZ, 0x8, R135 ;  /* 0x00000008ff877819 */ /* 0x000fe20000011487 */
[----:B------:R-:W4:Y:S01]  /*28a70*/  LDL.LU.64 R80, [R1+0xa78] ;  /* 0x000a780001507983 */ /* 0x000f220000300a00 */
[----:B------:R-:W1:Y:S02]  /*28a80*/  LDCU UR8, c[0x0][0x398] ;  /* 0x00007300ff0877ac */ /* 0x000e640008000800 */
[----:B------:R-:W-:Y:S01]  /*28a90*/  SHF.R.S32.HI R72, RZ, 0x8, R72 ;  /* 0x00000008ff487819 */ /* 0x000fe20000011448 */
[----:B------:R-:W0:Y:S01]  /*28aa0*/  LDCU UR10, c[0x0][0x398] ;  /* 0x00007300ff0a77ac */ /* 0x000e220008000800 */
[----:B--2---:R2:W-:Y:S04]  /*28ab0*/  @P5 STG.E.U8 desc[UR18][R78.64], R135 ;  /* 0x000000874e005986 */ /* 0x0045e8000c101112 */
[----:B---3--:R3:W-:Y:S01]  /*28ac0*/  @P3 STG.E.U8 desc[UR18][R74.64], R72 ;  /* 0x000000484a003986 */ /* 0x0087e2000c101112 */
[----:B--2---:R-:W-:-:S03]  /*28ad0*/  F2FP.SATFINITE.E5M2.F32.PACK_AB_MERGE_C R135, R73, R77, RZ ;  /* 0x0000004d4987723e */ /* 0x004fc600048060ff */
[----:B------:R-:W2:Y:S04]  /*28ae0*/  LDL.LU R78, [R1+0x4f8] ;  /* 0x0004f800014e7983 */ /* 0x000ea80000300800 */
[----:B------:R-:W2:Y:S04]  /*28af0*/  LDL.LU R79, [R1+0x4fc] ;  /* 0x0004fc00014f7983 */ /* 0x000ea80000300800 */
[----:B------:R-:W2:Y:S04]  /*28b00*/  LDL.LU.64 R82, [R1+0xa70] ;  /* 0x000a700001527983 */ /* 0x000ea80000300a00 */
[----:B------:R-:W2:Y:S04]  /*28b10*/  LDL.LU R76, [R1+0xf8] ;  /* 0x0000f800014c7983 */ /* 0x000ea80000300800 */
[----:B------:R-:W2:Y:S04]  /*28b20*/  LDL.LU R77, [R1+0xfc] ;  /* 0x0000fc00014d7983 */ /* 0x000ea80000300800 */
[----:B---3--:R-:W3:Y:S04]  /*28b30*/  LDL.LU.64 R74, [R1+0xa68] ;  /* 0x000a6800014a7983 */ /* 0x008ee80000300a00 */
[----:B------:R0:W-:Y:S02]  /*28b40*/  @P4 STG.E.U8 desc[UR18][R68.64], R135 ;  /* 0x0000008744004986 */ /* 0x0001e4000c101112 */
[----:B0-----:R-:W-:-:S02]  /*28b50*/  PRMT R68, R135, 0x9910, RZ ;  /* 0x0000991087447816 */ /* 0x001fc400000000ff */
[----:B----4-:R-:W-:-:S03]  /*28b60*/  F2FP.SATFINITE.E5M2.F32.PACK_AB_MERGE_C R135, R70, R71, RZ ;  /* 0x000000474687723e */ /* 0x010fc600048060ff */
[----:B------:R-:W-:Y:S02]  /*28b70*/  IMAD.MOV.U32 R70, RZ, RZ, R68 ;  /* 0x000000ffff467224 */ /* 0x000fe400078e0044 */
[----:B------:R-:W4:Y:S01]  /*28b80*/  LDL.LU.64 R68, [R1+0xa60] ;  /* 0x000a600001447983 */ /* 0x000f220000300a00 */
[----:B------:R-:W-:Y:S01]  /*28b90*/  VIADD R134, R0, 0x7d ;  /* 0x0000007d00867836 */ /* 0x000fe20000000000 */
[----:B------:R-:W-:Y:S01]  /*28ba0*/  ISETP.LT.AND P6, PT, R3, UR12, !P6 ;  /* 0x0000000c03007c0c */ /* 0x000fe2000f7c1270 */
[----:B------:R-:W0:Y:S01]  /*28bb0*/  LDCU UR12, c[0x0][0x398] ;  /* 0x00007300ff0c77ac */ /* 0x000e220008000800 */
[----:B------:R-:W-:Y:S01]  /*28bc0*/  SHF.R.S32.HI R71, RZ, 0x8, R70 ;  /* 0x00000008ff477819 */ /* 0x000fe20000011446 */
[----:B------:R-:W4:Y:S01]  /*28bd0*/  LDL.LU.64 R72, [R1+0xa58] ;  /* 0x000a580001487983 */ /* 0x000f220000300a00 */
[----:B------:R-:W-:Y:S01]  /*28be0*/  ISETP.GE.AND P5, PT, R134, UR6, PT ;  /* 0x0000000686007c0c */ /* 0x000fe2000bfa6270 */
[----:B------:R-:W0:Y:S03]  /*28bf0*/  LDCU UR6, c[0x0][0x39c] ;  /* 0x00007380ff0677ac */ /* 0x000e260008000800 */
[----:B------:R-:W-:Y:S01]  /*28c00*/  ISETP.LT.AND P4, PT, R2, UR14, !P5 ;  /* 0x0000000e02007c0c */ /* 0x000fe2000ef81270 */
[----:B------:R-:W-:Y:S01]  /*28c10*/  VIADD R134, R0, 0x7e ;  /* 0x0000007e00867836 */ /* 0x000fe20000000000 */
[----:B------:R-:W-:Y:S01]  /*28c20*/  PRMT R70, R135, 0x9910, RZ ;  /* 0x0000991087467816 */ /* 0x000fe200000000ff */
[----:B------:R-:W2:Y:S03]  /*28c30*/  LDCU UR14, c[0x0][0x398] ;  /* 0x00007300ff0e77ac */ /* 0x000ea60008000800 */
[----:B------:R-:W-:Y:S01]  /*28c40*/  ISETP.GE.AND P3, PT, R134, UR4, PT ;  /* 0x0000000486007c0c */ /* 0x000fe2000bf66270 */
[----:B------:R-:W-:Y:S01]  /*28c50*/  VIADD R134, R0, 0x7f ;  /* 0x0000007f00867836 */ /* 0x000fe20000000000 */
[C---:B-1----:R-:W-:Y:S01]  /*28c60*/  ISETP.LT.AND P5, PT, R3.reuse, UR8, !P5 ;  /* 0x0000000803007c0c */ /* 0x042fe2000efa1270 */
[----:B------:R1:W-:Y:S01]  /*28c70*/  @P6 STG.E.U8 desc[UR18][R84.64], R135 ;  /* 0x0000008754006986 */ /* 0x0003e2000c101112 */
[----:B------:R-:W2:Y:S03]  /*28c80*/  LDCU UR8, c[0x0][0x398] ;  /* 0x00007300ff0877ac */ /* 0x000ea60008000800 */
[----:B------:R1:W-:Y:S01]  /*28c90*/  @P4 STG.E.U8 desc[UR18][R80.64], R71 ;  /* 0x0000004750004986 */ /* 0x0003e2000c101112 */
[----:B------:R-:W-:Y:S01]  /*28ca0*/  ISETP.LT.AND P4, PT, R2, UR10, !P3 ;  /* 0x0000000a02007c0c */ /* 0x000fe2000df81270 */
[----:B------:R-:W2:Y:S01]  /*28cb0*/  LDCU UR4, c[0x0][0x39c] ;  /* 0x00007380ff0477ac */ /* 0x000ea20008000800 */
[----:B0-----:R-:W-:Y:S01]  /*28cc0*/  ISETP.GE.AND P6, PT, R134, UR6, PT ;  /* 0x0000000686007c0c */ /* 0x001fe2000bfc6270 */
[----:B------:R-:W-:Y:S01]  /*28cd0*/  IMAD.MOV.U32 R134, RZ, RZ, R70 ;  /* 0x000000ffff867224 */ /* 0x000fe200078e0046 */
[----:B------:R-:W-:Y:S01]  /*28ce0*/  ISETP.LT.AND P3, PT, R3, UR12, !P3 ;  /* 0x0000000c03007c0c */ /* 0x000fe2000df61270 */
[----:B------:R-:W0:Y:S01]  /*28cf0*/  LDCU UR10, c[0x0][0x398] ;  /* 0x00007300ff0a77ac */ /* 0x000e220008000800 */
[----:B-1----:R-:W4:Y:S02]  /*28d00*/  LDL.LU.64 R84, [R1+0xe08] ;  /* 0x000e080001547983 */ /* 0x002f240000300a00 */
[----:B------:R-:W-:Y:S01]  /*28d10*/  SHF.R.S32.HI R134, RZ, 0x8, R134 ;  /* 0x00000008ff867819 */ /* 0x000fe20000011486 */
[----:B------:R-:W1:Y:S01]  /*28d20*/  LDCU UR6, c[0x0][0x39c] ;  /* 0x00007380ff0677ac */ /* 0x000e620008000800 */
[----:B------:R-:W4:Y:S01]  /*28d30*/  LDL.LU R70, [R1+0xe00] ;  /* 0x000e000001467983 */ /* 0x000f220000300800 */
[----:B------:R-:W0:Y:S03]  /*28d40*/  LDCU UR12, c[0x0][0x398] ;  /* 0x00007300ff0c77ac */ /* 0x000e260008000800 */
[----:B------:R-:W4:Y:S04]  /*28d50*/  LDL.LU R81, [R1+0x300] ;  /* 0x0003000001517983 */ /* 0x000f280000300800 */
[----:B------:R-:W4:Y:S01]  /*28d60*/  LDL.LU R71, [R1+0x304] ;  /* 0x0003040001477983 */ /* 0x000f220000300800 */
[----:B--2---:R-:W-:-:S04]  /*28d70*/  F2FP.SATFINITE.E5M2.F32.PACK_AB_MERGE_C R78, R79, R78, RZ ;  /* 0x0000004e4f4e723e */ /* 0x004fc800048060ff */
[----:B------:R-:W-:Y:S01]  /*28d80*/  PRMT R79, R78, 0x9910, RZ ;  /* 0x000099104e4f7816 */ /* 0x000fe200000000ff */
[----:B------:R2:W-:Y:S01]  /*28d90*/  @P5 STG.E.U8 desc[UR18][R82.64], R134 ;  /* 0x0000008652005986 */ /* 0x0005e2000c101112 */
[----:B------:R-:W-:-:S03]  /*28da0*/  F2FP.SATFINITE.E5M2.F32.PACK_AB_MERGE_C R135, R77, R76, RZ ;  /* 0x0000004c4d87723e */ /* 0x000fc600048060ff */
[----:B------:R-:W-:Y:S01]  /*28db0*/  IMAD.MOV.U32 R80, RZ, RZ, R79 ;  /* 0x000000ffff507224 */ /* 0x000fe200078e004f */
[----:B---3--:R3:W-:Y:S04]  /*28dc0*/  @P4 STG.E.U8 desc[UR18][R74.64], R78 ;  /* 0x0000004e4a004986 */ /* 0x0087e8000c101112 */
[----:B--2---:R-:W2:Y:S04]  /*28dd0*/  LDL.LU.64 R82, [R1+0xdf8] ;  /* 0x000df80001527983 */ /* 0x004ea80000300a00 */
[----:B------:R-:W2:Y:S04]  /*28de0*/  LDL.LU.64 R76, [R1+0xa48] ;  /* 0x000a4800014c7983 */ /* 0x000ea80000300a00 */
[----:B---3--:R-:W3:Y:S04]  /*28df0*/  LDL.LU.64 R74, [R1+0xdf0] ;  /* 0x000df000014a7983 */ /* 0x008ee80000300a00 */
[----:B------:R-:W2:Y:S04]  /*28e00*/  LDL.LU.64 R78, [R1+0xa40] ;  /* 0x000a4000014e7983 */ /* 0x000ea80000300a00 */
[----:B----4-:R4:W-:Y:S04]  /*28e10*/  @P3 STG.E.U8 desc[UR18][R68.64], R135 ;  /* 0x0000008744003986 */ /* 0x0109e8000c101112 */
[----:B----4-:R-:W4:Y:S01]  /*28e20*/  LDL.LU.64 R68, [R1+0xde8] ;  /* 0x000de80001447983 */ /* 0x010f220000300a00 */
[----:B------:R-:W-:Y:S01]  /*28e30*/  ISETP.LT.AND P5, PT, R2, UR14, !P6 ;  /* 0x0000000e02007c0c */ /* 0x000fe2000f7a1270 */
[----:B------:R-:W-:Y:S01]  /*28e40*/  VIADD R134, R0, 0x80 ;  /* 0x0000008000867836 */ /* 0x000fe20000000000 */
[----:B------:R-:W-:Y:S01]  /*28e50*/  ISETP.LT.AND P6, PT, R3, UR8, !P6 ;  /* 0x0000000803007c0c */ /* 0x000fe2000f7c1270 */
[----:B------:R-:W0:Y:S01]  /*28e60*/  LDCU UR8, c[0x0][0x398] ;  /* 0x00007300ff0877ac */ /* 0x000e220008000800 */
[----:B------:R-:W-:-:S02]  /*28e70*/  PRMT R135, R135, 0x9910, RZ ;  /* 0x0000991087877816 */ /* 0x000fc400000000ff */
[----:B------:R-:W-:Y:S01]  /*28e80*/  ISETP.GE.AND P4, PT, R134, UR4, PT ;  /* 0x0000000486007c0c */ /* 0x000fe2000bf86270 */
[----:B------:R-:W0:Y:S01]  /*28e90*/  LDCU UR4, c[0x0][0x39c] ;  /* 0x00007380ff0477ac */ /* 0x000e220008000800 */
[----:B------:R-:W-:Y:S02]  /*28ea0*/  SHF.R.S32.HI R134, RZ, 0x8, R80 ;  /* 0x00000008ff867819 */ /* 0x000fe40000011450 */
[----:B------:R-:W-:Y:S01]  /*28eb0*/  SHF.R.S32.HI R135, RZ, 0x8, R135 ;  /* 0x00000008ff877819 */ /* 0x000fe20000011487 */
[----:B------:R-:W0:Y:S02]  /*28ec0*/  LDCU UR14, c[0x0][0x398] ;  /* 0x00007300ff0e77ac */ /* 0x000e240008000800 */
[----:B------:R1:W-:Y:S04]  /*28ed0*/  @P5 STG.E.U8 desc[UR18][R72.64], R134 ;  /* 0x0000008648005986 */ /* 0x0003e8000c101112 */
[----:B-1----:R-:W2:Y:S01]  /*28ee0*/  LDL.LU.64 R72, [R1+0xa38] ;  /* 0x000a380001487983 */ /* 0x002ea20000300a00 */
[----:B------:R-:W-:-:S03]  /*28ef0*/  F2FP.SATFINITE.E5M2.F32.PACK_AB_MERGE_C R80, R71, R81, RZ ;  /* 0x000000514750723e */ /* 0x000fc600048060ff */
[----:B------:R-:W3:Y:S04]  /*28f00*/  LDL.LU R71, [R1+0x308] ;  /* 0x0003080001477983 */ /* 0x000ee80000300800 */
[----:B----4-:R1:W-:Y:S04]  /*28f10*/  @P6 STG.E.U8 desc[UR18][R68.64], R135 ;  /* 0x0000008744006986 */ /* 0x0103e8000c101112 */
[----:B-1----:R-:W4:Y:S01]  /*28f20*/  LDL.LU.64 R68, [R1+0xde0] ;  /* 0x000de00001447983 */ /* 0x002f220000300a00 */
[----:B0-----:R-:W-:Y:S01]  /*28f30*/  ISETP.LT.AND P5, PT, R2, UR10, !P4 ;  /* 0x0000000a02007c0c */ /* 0x001fe2000e7a1270 */
[----:B------:R-:W-:Y:S01]  /*28f40*/  VIADD R134, R0, 0x81 ;  /* 0x0000008100867836 */ /* 0x000fe20000000000 */
[----:B------:R-:W0:Y:S01]  /*28f50*/  LDCU UR10, c[0x0][0x398] ;  /* 0x00007300ff0a77ac */ /* 0x000e220008000800 */
[----:B------:R-:W-:-:S03]  /*28f60*/  ISETP.LT.AND P4, PT, R3, UR12, !P4 ;  /* 0x0000000c03007c0c */ /* 0x000fc6000e781270 */
[----:B------:R-:W-:Y:S01]  /*28f70*/  ISETP.GE.AND P3, PT, R134, UR6, PT ;  /* 0x0000000686007c0c */ /* 0x000fe2000bf66270 */
[----:B------:R-:W1:Y:S01]  /*28f80*/  LDCU UR6, c[0x0][0x39c] ;  /* 0x00007380ff0677ac */ /* 0x000e620008000800 */
[----:B------:R-:W-:Y:S01]  /*28f90*/  VIADD R134, R0, 0x82 ;  /* 0x0000008200867836 */ /* 0x000fe20000000000 */
[----:B------:R-:W0:Y:S04]  /*28fa0*/  LDCU UR12, c[0x0][0x398] ;  /* 0x00007300ff0c77ac */ /* 0x000e280008000800 */
[----:B--2---:R2:W-:Y:S01]  /*28fb0*/  @P5 STG.E.U8 desc[UR18][R76.64], R80 ;  /* 0x000000504c005986 */ /* 0x0045e2000c101112 */
[----:B------:R-:W-:Y:S01]  /*28fc0*/  ISETP.LT.AND P5, PT, R2, UR8, !P3 ;  /* 0x0000000802007c0c */ /* 0x000fe2000dfa1270 */
[----:B------:R-:W0:Y:S01]  /*28fd0*/  LDCU UR8, c[0x0][0x398] ;  /* 0x00007300ff0877ac */ /* 0x000e220008000800 */
[----:B------:R-:W-:-:S02]  /*28fe0*/  ISETP.GE.AND P6, PT, R134, UR4, PT ;  /* 0x0000000486007c0c */ /* 0x000fc4000bfc6270 */
[----:B------:R-:W-:Y:S01]  /*28ff0*/  PRMT R134, R80, 0x9910, RZ ;  /* 0x0000991050867816 */ /* 0x000fe200000000ff */
[----:B------:R-:W0:Y:S01]  /*29000*/  LDCU UR4, c[0x0][0x39c] ;  /* 0x00007380ff0477ac */ /* 0x000e220008000800 */
[----:B--2---:R-:W2:Y:S04]  /*29010*/  LDL.LU.64 R76, [R1+0xa28] ;  /* 0x000a2800014c7983 */ /* 0x004ea80000300a00 */
[----:B------:R-:W2:Y:S01]  /*29020*/  LDL.LU.64 R80, [R1+0xa20] ;  /* 0x000a200001507983 */ /* 0x000ea20000300a00 */
[----:B----4-:R-:W-:Y:S01]  /*29030*/  F2FP.SATFINITE.E5M2.F32.PACK_AB_MERGE_C R69, R69, R68, RZ ;  /* 0x000000444545723e */ /* 0x010fe200048060ff */
[----:B------:R-:W-:-:S03]  /*29040*/  VIADD R68, R0, 0x83 ;  /* 0x0000008300447836 */ /* 0x000fc60000000000 */
[----:B------:R-:W-:Y:S01]  /*29050*/  PRMT R135, R69, 0x9910, RZ ;  /* 0x0000991045877816 */ /* 0x000fe200000000ff */
[----:B------:R4:W-:Y:S01]  /*29060*/  @P4 STG.E.U8 desc[UR18][R78.64], R69 ;  /* 0x000000454e004986 */ /* 0x0009e2000c101112 */
[----:B0-----:R-:W-:Y:S01]  /*29070*/  ISETP.LT.AND P4, PT, R3, UR10, !P3 ;  /* 0x0000000a03007c0c */ /* 0x001fe2000df81270 */
[----:B------:R-:W0:Y:S01]  /*29080*/  LDCU UR10, c[0x0][0x398] ;  /* 0x00007300ff0a77ac */ /* 0x000e220008000800 */
[----:B-1----:R-:W-:Y:S01]  /*29090*/  ISETP.GE.AND P3, PT, R68, UR6, PT ;  /* 0x0000000644007c0c */ /* 0x002fe2000bf66270 */
[----:B------:R-:W-:Y:S01]  /*290a0*/  IMAD.MOV.U32 R68, RZ, RZ, R135 ;  /* 0x000000ffff447224 */ /* 0x000fe200078e0087 */
[----:B------:R-:W1:Y:S01]  /*290b0*/  LDCU UR6, c[0x0][0x39c] ;  /* 0x00007380ff0677ac */ /* 0x000e620008000800 */
[----:B----4-:R-:W-:Y:S01]  /*290c0*/  SHF.R.S32.HI R69, RZ, 0x8, R134 ;  /* 0x00000008ff457819 */ /* 0x010fe20000011486 */
[----:B------:R-:W4:Y:S04]  /*290d0*/  LDL.LU.64 R78, [R1+0xa18] ;  /* 0x000a1800014e7983 */ /* 0x000f280000300a00 */
[----:B------:R-:W2:Y:S04]  /*290e0*/  LDL.LU.64 R134, [R1+0xa30] ;  /* 0x000a300001867983 */ /* 0x000ea80000300a00 */
[----:B------:R0:W-:Y:S04]  /*290f0*/  @P5 STG.E.U8 desc[UR18][R72.64], R69 ;  /* 0x0000004548005986 */ /* 0x0001e8000c101112 */
[----:B0-----:R-:W2:Y:S04]  /*29100*/  LDL.LU.64 R72, [R1+0xdd8] ;  /* 0x000dd80001487983 */ /* 0x001ea80000300a00 */
[----:B------:R-:W3:Y:S01]  /*29110*/  LDL.LU R69, [R1+0x30c] ;  /* 0x00030c0001457983 */ /* 0x000ee20000300800 */
[----:B------:R-:W-:-:S02]  /*29120*/  SHF.R.S32.HI R68, RZ, 0x8, R68 ;  /* 0x00000008ff447819 */ /* 0x000fc40000011444 */
[C---:B------:R-:W-:Y:S01]  /*29130*/  ISETP.LT.AND P5, PT, R2.reuse, UR12, !P6 ;  /* 0x0000000c02007c0c */ /* 0x040fe2000f7a1270 */
[----:B------:R-:W0:Y:S01]  /*29140*/  LDCU UR12, c[0x0][0x398] ;  /* 0x00007300ff0c77ac */ /* 0x000e220008000800 */
[----:B---3--:R-:W-:Y:S02]  /*29150*/  F2FP.SATFINITE.E5M2.F32.PACK_AB_MERGE_C R69, R69, R71, RZ ;  /* 0x000000474545723e */ /* 0x008fe400048060ff */
[----:B------:R-:W3:Y:S01]  /*29160*/  LDL.LU R71, [R1+0xdd0] ;  /* 0x000dd00001477983 */ /* 0x000ee20000300800 */
[----:B------:R-:W-:Y:S01]  /*29170*/  ISETP.LT.AND P6, PT, R3, UR14, !P6 ;  /* 0x0000000e03007c0c */ /* 0x000fe2000f7c1270 */
[----:B------:R-:W0:Y:S02]  /*29180*/  LDCU UR14, c[0x0][0x398] ;  /* 0x00007300ff0e77ac */ /* 0x000e240008000800 */
[----:B--2---:R2:W-:Y:S01]  /*29190*/  @P4 STG.E.U8 desc[UR18][R134.64], R68 ;  /* 0x0000004486004986 */ /* 0x0045e2000c101112 */
[----:B------:R-:W-:Y:S01]  /*291a0*/  ISETP.LT.AND P4, PT, R2, UR8, !P3 ;  /* 0x0000000802007c0c */ /* 0x000fe2000df81270 */
[----:B------:R-:W0:Y:S03]  /*291b0*/  LDCU UR8, c[0x0][0x398] ;  /* 0x00007300ff0877ac */ /* 0x000e260008000800 */
[----:B------:R1:W-:Y:S01]  /*291c0*/  @P5 STG.E.U8 desc[UR18][R76.64], R69 ;  /* 0x000000454c005986 */ /* 0x0003e2000c101112 */
[----:B--2---:R-:W-:Y:S01]  /*291d0*/  PRMT R134, R69, 0x9910, RZ ;  /* 0x0000991045867816 */ /* 0x004fe200000000ff */
[----:B------:R-:W-:-:S02]  /*291e0*/  VIADD R68, R0, 0x84 ;  /* 0x0000008400447836 */ /* 0x000fc40000000000 */
[----:B-1----:R-:W2:Y:S03]  /*291f0*/  LDL.LU.64 R76, [R1+0xa00] ;  /* 0x000a0000014c7983 */ /* 0x002ea60000300a00 */
[----:B------:R-:W-:Y:S01]  /*29200*/  ISETP.GE.AND P5, PT, R68, UR4, PT ;  /* 0x0000000444007c0c */ /* 0x000fe2000bfa6270 */
[----:B------:R-:W1:Y:S01]  /*29210*/  LDCU UR4, c[0x0][0x39c] ;  /* 0x00007380ff0477ac */ /* 0x000e620008000800 */
[----:B---3--:R-:W-:Y:S01]  /*29220*/  F2FP.SATFINITE.E5M2.F32.PACK_AB_MERGE_C R70, R71, R70, RZ ;  /* 0x000000464746723e */ /* 0x008fe200048060ff */
[----:B------:R-:W-:-:S05]  /*29230*/  IMAD.MOV.U32 R71, RZ, RZ, R134 ;  /* 0x000000ffff477224 */ /* 0x000fca00078e0086 */
[----:B------:R-:W-:Y:S01]  /*29240*/  SHF.R.S32.HI R68, RZ, 0x8, R71 ;  /* 0x00000008ff447819 */ /* 0x000fe20000011447 */
[----:B------:R-:W-:Y:S04]  /*29250*/  @P6 STG.E.U8 desc[UR18][R80.64], R70 ;  /* 0x0000004650006986 */ /* 0x000fe8000c101112 */
[----:B----4-:R3:W-:Y:S01]  /*29260*/  @P4 STG.E.U8 desc[UR18][R78.64], R68 ;  /* 0x000000444e004986 */ /* 0x0107e2000c101112 */
[----:B------:R-:W-:Y:S01]  /*29270*/  ISETP.LT.AND P4, PT, R3, UR10, !P3 ;  /* 0x0000000a03007c0c */ /* 0x000fe2000df81270 */
[----:B------:R-:W4:Y:S01]  /*29280*/  LDCU UR10, c[0x0][0x398] ;  /* 0x00007300ff0a77ac */ /* 0x000f220008000800 */
[----:B------:R-:W-:Y:S01]  /*29290*/  PRMT R69, R70, 0x9910, RZ ;  /* 0x0000991046457816 */ /* 0x000fe200000000ff */
[----:B------:R-:W2:Y:S04]  /*292a0*/  LDL.LU R71, [R1+0x314] ;  /* 0x0003140001477983 */ /* 0x000ea80000300800 */
[----:B------:R-:W2:Y:S01]  /*292b0*/  LDL.LU.64 R134, [R1+0x9f8] ;  /* 0x0009f80001867983 */ /* 0x000ea20000300a00 */
[----:B---3--:R-:W-:-:S03]  /*292c0*/  VIADD R68, R0, 0x85 ;  /* 0x0000008500447836 */ /* 0x008fc60000000000 */
[----:B------:R-:W3:Y:S01]  /*292d0*/  LDL.LU R80, [R1+0x318] ;  /* 0x0003180001507983 */ /* 0x000ee20000300800 */
[----:B------:R-:W-:-:S03]  /*292e0*/  SHF.R.S32.HI R69, RZ, 0x8, R69 ;  /* 0x00000008ff457819 */ /* 0x000fc60000011445 */
[----:B------:R-:W3:Y:S01]  /*292f0*/  LDL.LU R81, [R1+0x31c] ;  /* 0x00031c0001517983 */ /* 0x000ee20000300800 */
[----:B------:R-:W-:Y:S01]  /*29300*/  ISETP.GE.AND P3, PT, R68, UR6, PT ;  /* 0x0000000644007c0c */ /* 0x000fe2000bf66270 */
[----:B------:R-:W-:Y:S01]  /*29310*/  VIADD R68, R0, 0x86 ;  /* 0x0000008600447836 */ /* 0x000fe20000000000 */
[----:B0-----:R-:W-:Y:S01]  /*29320*/  ISETP.LT.AND P6, PT, R2, UR12, !P5 ;  /* 0x0000000c02007c0c */ /* 0x001fe2000efc1270 */
[----:B------:R-:W2:Y:S01]  /*29330*/  LDL.LU.64 R78, [R1+0x9e8] ;  /* 0x0009e800014e7983 */ /* 0x000ea20000300a00 */
[----:B------:R-:W0:Y:S03]  /*29340*/  LDCU UR12, c[0x0][0x398] ;  /* 0x00007300ff0c77ac */ /* 0x000e260008000800 */
[----:B------:R-:W2:Y:S04]  /*29350*/  LDL.LU R70, [R1+0x310] ;  /* 0x0003100001467983 */ /* 0x000ea80000300800 */
[----:B------:R0:W-:Y:S01]  /*29360*/  @P4 STG.E.U8 desc[UR18][R72.64], R69 ;  /* 0x0000004548004986 */ /* 0x0001e2000c101112 */
[----:B-1----:R-:W-:Y:S01]  /*29370*/  ISETP.GE.AND P4, PT, R68, UR4, PT ;  /* 0x0000000444007c0c */ /* 0x002fe2000bf86270 */
[----:B------:R-:W1:Y:S01]  /*29380*/  LDCU UR6, c[0x0][0x39c] ;  /* 0x00007380ff0677ac */ /* 0x000e620008000800 */
[----:B------:R-:W-:Y:S01]  /*29390*/  ISETP.LT.AND P5, PT, R3, UR8, !P5 ;  /* 0x0000000803007c0c */ /* 0x000fe2000efa1270 */
[----:B------:R-:W1:Y:S01]  /*293a0*/  LDCU UR8, c[0x0][0x398] ;  /* 0x00007300ff0877ac */ /* 0x000e620008000800 */
[----:B------:R-:W1:Y:S01]  /*293b0*/  LDCU UR4, c[0x0][0x39c] ;  /* 0x00007380ff0477ac */ /* 0x000e620008000800 */
[----:B0-----:R-:W3:Y:S04]  /*293c0*/  LDL.LU.64 R72, [R1+0xdc8] ;  /* 0x000dc80001487983 */ /* 0x001ee80000300a00 */
[----:B------:R-:W4:Y:S01]  /*293d0*/  LDL.LU.64 R68, [R1+0xa08] ;  /* 0x000a080001447983 */ /* 0x000f220000300a00 */
[----:B--2---:R-:W-:-:S02]  /*293e0*/  F2FP.SATFINITE.E5M2.F32.PACK_AB_MERGE_C R70, R71, R70, RZ ;  /* 0x000000464746723e */ /* 0x004fc400048060ff */
[----:B---3--:R-:W-:-:S03]  /*293f0*/  F2FP.SATFINITE.E5M2.F32.PACK_AB_MERGE_C R72, R73, R72, RZ ;  /* 0x000000484948723e */ /* 0x008fc600048060ff */
[----:B----4-:R0:W-:Y:S01]  /*29400*/  @P6 STG.E.U8 desc[UR18][R68.64], R70 ;  /* 0x0000004644006986 */ /* 0x0101e2000c101112 */
[----:B------:R-:W-:Y:S01]  /*29410*/  ISETP.LT.AND P6, PT, R2, UR14, !P3 ;  /* 0x0000000e02007c0c */ /* 0x000fe2000dfc1270 */
[----:B------:R-:W2:Y:S01]  /*29420*/  LDCU UR14, c[0x0][0x398] ;  /* 0x00007300ff0e77ac */ /* 0x000ea20008000800 */
[----:B------:R-:W-:Y:S01]  /*29430*/  ISETP.LT.AND P3, PT, R3, UR10, !P3 ;  /* 0x0000000a03007c0c */ /* 0x000fe2000df61270 */
[----:B------:R3:W-:Y:S01]  /*29440*/  @P5 STG.E.U8 desc[UR18][R76.64], R72 ;  /* 0x000000484c005986 */ /* 0x0007e2000c101112 */
[----:B------:R-:W4:Y:S01]  /*29450*/  LDCU UR10, c[0x0][0x398] ;  /* 0x00007300ff0a77ac */ /* 0x000f220008000800 */
[----:B0-----:R-:W-:Y:S02]  /*29460*/  PRMT R69, R70, 0x9910, RZ ;  /* 0x0000991046457816 */ /* 0x001fe400000000ff */
[----:B------:R-:W-:Y:S02]  /*29470*/  PRMT R70, R72, 0x9910, RZ ;  /* 0x0000991048467816 */ /* 0x000fe400000000ff */
[----:B------:R-:W-:Y:S01]  /*29480*/  SHF.R.S32.HI R69, RZ, 0x8, R69 ;  /* 0x00000008ff457819 */ /* 0x000fe20000011445 */
[----:B---3--:R-:W3:Y:S01]  /*29490*/  LDL.LU.64 R76, [R1+0x9e0] ;  /* 0x0009e000014c7983 */ /* 0x008ee20000300a00 */
[----:B------:R-:W-:-:S03]  /*294a0*/  SHF.R.S32.HI R70, RZ, 0x8, R70 ;  /* 0x00000008ff467819 */ /* 0x000fc60000011446 */
[----:B------:R-:W-:Y:S04]  /*294b0*/  @P6 STG.E.U8 desc[UR18][R134.64], R69 ;  /* 0x0000004586006986 */ /* 0x000fe8000c101112 */
[----:B------:R-:W2:Y:S04]  /*294c0*/  LDL.LU R72, [R1+0x324] ;  /* 0x0003240001487983 */ /* 0x000ea80000300800 */
[----:B------:R0:W-:Y:S04]  /*294d0*/  @P3 STG.E.U8 desc[UR18][R74.64], R70 ;  /* 0x000000464a003986 */ /* 0x0001e8000c101112 */
[----:B0-----:R-:W2:Y:S01]  /*294e0*/  LDL.LU.64 R74, [R1+0xdc0] ;  /* 0x000dc000014a7983 */ /* 0x001ea20000300a00 */
[----:B------:R-:W-:Y:S01]  /*294f0*/  ISETP.LT.AND P5, PT, R2, UR12, !P4 ;  /* 0x0000000c02007c0c */ /* 0x000fe2000e7a1270 */
[----:B------:R-:W-:Y:S01]  /*29500*/  VIADD R68, R0, 0x87 ;  /* 0x0000008700447836 */ /* 0x000fe20000000000 */
[----:B-1----:R-:W-:Y:S01]  /*29510*/  ISETP.LT.AND P4, PT, R3, UR8, !P4 ;  /* 0x0000000803007c0c */ /* 0x002fe2000e781270 */
[----:B------:R-:W3:Y:S01]  /*29520*/  LDL.LU.64 R134, [R1+0x9c8] ;  /* 0x0009c80001867983 */ /* 0x000ee20000300a00 */
[----:B------:R-:W-:Y:S01]  /*29530*/  F2FP.SATFINITE.E5M2.F32.PACK_AB_MERGE_C R69, R81, R80, RZ ;  /* 0x000000505145723e */ /* 0x000fe200048060ff */
[----:B------:R-:W0:Y:S02]  /*29540*/  LDCU UR12, c[0x0][0x398] ;  /* 0x00007300ff0c77ac */ /* 0x000e240008000800 */
[----:B------:R-:W4:Y:S01]  /*29550*/  LDL.LU.64 R80, [R1+0x9c0] ;  /* 0x0009c00001507983 */ /* 0x000f220000300a00 */
[----:B------:R-:W-:Y:S01]  /*29560*/  ISETP.GE.AND P6, PT, R68, UR6, PT ;  /* 0x0000000644007c0c */ /* 0x000fe2000bfc6270 */
[----:B------:R-:W1:Y:S04]  /*29570*/  LDCU UR6, c[0x0][0x39c] ;  /* 0x00007380ff0677ac */ /* 0x000e680008000800 */
[----:B------:R0:W-:Y:S01]  /*29580*/  @P5 STG.E.U8 desc[UR18][R78.64], R69 ;  /* 0x000000454e005986 */ /* 0x0001e2000c101112 */
[----:B------:R-:W1:Y:S03]  /*29590*/  LDCU UR8, c[0x0][0x398] ;  /* 0x00007300ff0877ac */ /* 0x000e660008000800 */
[----:B0-----:R-:W4:Y:S01]  /*295a0*/  LDL.LU.64 R78, [R1+0x9b8] ;  /* 0x0009b800014e7983 */ /* 0x001f220000300a00 */
[----:B--2---:R-:W-:-:S05]  /*295b0*/  F2FP.SATFINITE.E5M2.F32.PACK_AB_MERGE_C R74, R75, R74, RZ ;  /* 0x0000004a4b4a723e */ /* 0x004fca00048060ff */
[----:B---3--:R0:W-:Y:S04]  /*295c0*/  @P4 STG.E.U8 desc[UR18][R76.64], R74 ;  /* 0x0000004a4c004986 */ /* 0x0081e8000c101112 */
[----:B0-----:R-:W2:Y:S01]  /*295d0*/  LDL.LU.64 R76, [R1+0xdb8] ;  /* 0x000db800014c7983 */ /* 0x001ea20000300a00 */
[----:B------:R-:W-:Y:S01]  /*295e0*/  VIADD R68, R0, 0x88 ;  /* 0x0000008800447836 */ /* 0x000fe20000000000 */
[----:B------:R-:W-:Y:S01]  /*295f0*/  ISETP.LT.AND P5, PT, R2, UR14, !P6 ;  /* 0x0000000e02007c0c */ /* 0x000fe2000f7a1270 */
[----:B------:R-:W0:Y:S01]  /*29600*/  LDCU UR14, c[0x0][0x398] ;  /* 0x00007300ff0e77ac */ /* 0x000e220008000800 */
[----:B------:R-:W-:Y:S02]  /*29610*/  PRMT R70, R74, 0x9910, RZ ;  /* 0x000099104a467816 */ /* 0x000fe400000000ff */
[----:B------:R-:W-:Y:S01]  /*29620*/  ISETP.GE.AND P3, PT, R68, UR4, PT ;  /* 0x0000000444007c0c */ /* 0x000fe2000bf66270 */
[----:B------:R-:W-:Y:S01]  /*29630*/  VIADD R68, R0, 0x89 ;  /* 0x0000008900447836 */ /* 0x000fe20000000000 */
[----:B------:R-:W-:Y:S01]  /*29640*/  PRMT R69, R69, 0x9910, RZ ;  /* 0x0000991045457816 */ /* 0x000fe200000000ff */
[----:B------:R-:W3:Y:S01]  /*29650*/  LDL.LU.64 R74, [R1+0x9d0] ;  /* 0x0009d000014a7983 */ /* 0x000ee20000300a00 */
[C---:B----4-:R-:W-:Y:S01]  /*29660*/  ISETP.LT.AND P6, PT, R3.reuse, UR10, !P6 ;  /* 0x0000000a03007c0c */ /* 0x050fe2000f7c1270 */
[----:B------:R-:W4:Y:S01]  /*29670*/  LDCU UR4, c[0x0][0x39c] ;  /* 0x00007380ff0477ac */ /* 0x000f220008000800 */
[----:B-1----:R-:W-:Y:S01]  /*29680*/  ISETP.GE.AND P4, PT, R68, UR6, PT ;  /* 0x0000000644007c0c */ /* 0x002fe2000bf86270 */
[----:B------:R-:W-:Y:S01]  /*29690*/  IMAD.MOV.U32 R68, RZ, RZ, R70 ;  /* 0x000000ffff447224 */ /* 0x000fe200078e0046 */
[----:B------:R-:W-:Y:S01]  /*296a0*/  SHF.R.S32.HI R69, RZ, 0x8, R69 ;  /* 0x00000008ff457819 */ /* 0x000fe20000011445 */
[----:B------:R-:W3:Y:S01]  /*296b0*/  LDL.LU R70, [R1+0x320] ;  /* 0x0003200001467983 */ /* 0x000ee20000300800 */
[----:B------:R-:W1:Y:S01]  /*296c0*/  LDCU UR10, c[0x0][0x398] ;  /* 0x00007300ff0a77ac */ /* 0x000e620008000800 */
[----:B------:R-:W0:Y:S02]  /*296d0*/  LDCU UR6, c[0x0][0x39c] ;  /* 0x00007380ff0677ac */ /* 0x000e240008000800 */
[----:B--2---:R2:W-:Y:S04]  /*296e0*/  @P5 STG.E.U8 desc[UR18][R76.64], R69 ;  /* 0x000000454c005986 */ /* 0x0045e8000c101112 */
[----:B--2---:R-:W2:Y:S01]  /*296f0*/  LDL.LU.64 R76, [R1+0xdb0] ;  /* 0x000db000014c7983 */ /* 0x004ea20000300a00 */
[----:B------:R-:W-:Y:S01]  /*29700*/  ISETP.LT.AND P5, PT, R2, UR12, !P3 ;  /* 0x0000000c02007c0c */ /* 0x000fe2000dfa1270 */
[----:B------:R-:W1:Y:S01]  /*29710*/  LDCU UR12, c[0x0][0x398] ;  /* 0x00007300ff0c77ac */ /* 0x000e620008000800 */
[----:B------:R-:W-:Y:S01]  /*29720*/  SHF.R.S32.HI R68, RZ, 0x8, R68 ;  /* 0x00000008ff447819 */ /* 0x000fe20000011444 */
[----:B------:R-:W2:Y:S01]  /*29730*/  LDL.LU R73, [R1+0x328] ;  /* 0x0003280001497983 */ /* 0x000ea20000300800 */
[----:B------:R-:W-:Y:S01]  /*29740*/  ISETP.LT.AND P3, PT, R3, UR8, !P3 ;  /* 0x0000000803007c0c */ /* 0x000fe2000df61270 */
[----:B------:R-:W1:Y:S01]  /*29750*/  LDCU UR8, c[0x0][0x398] ;  /* 0x00007300ff0877ac */ /* 0x000e620008000800 */
[----:B---3--:R-:W-:Y:S01]  /*29760*/  F2FP.SATFINITE.E5M2.F32.PACK_AB_MERGE_C R69, R72, R70, RZ ;  /* 0x000000464845723e */ /* 0x008fe200048060ff */
[----:B------:R3:W-:Y:S01]  /*29770*/  @P6 STG.E.U8 desc[UR18][R74.64], R68 ;  /* 0x000000444a006986 */ /* 0x0007e2000c101112 */
[----:B0-----:R-:W-:Y:S01]  /*29780*/  ISETP.LT.AND P6, PT, R2, UR14, !P4 ;  /* 0x0000000e02007c0c */ /* 0x001fe2000e7c1270 */
[----:B------:R-:W0:Y:S01]  /*29790*/  LDCU UR14, c[0x0][0x398] ;  /* 0x00007300ff0e77ac */ /* 0x000e220008000800 */
[----:B------:R-:W-:Y:S01]  /*297a0*/  PRMT R70, R69, 0x9910, RZ ;  /* 0x0000991045467816 */ /* 0x000fe200000000ff */
[----:B------:R-:W2:Y:S04]  /*297b0*/  LDL.LU R71, [R1+0x32c] ;  /* 0x00032c0001477983 */ /* 0x000ea80000300800 */
[----:B------:R0:W-:Y:S01]  /*297c0*/  @P5 STG.E.U8 desc[UR18][R134.64], R69 ;  /* 0x0000004586005986 */ /* 0x0001e2000c101112 */
[----:B---3--:R-:W-:-:S03]  /*297d0*/  VIADD R68, R0, 0x8a ;  /* 0x0000008a00447836 */ /* 0x008fc60000000000 */
[----:B------:R-:W3:Y:S02]  /*297e0*/  LDL.LU.64 R74, [R1+0x9a8] ;  /* 0x0009a800014a7983 */ /* 0x000ee40000300a00 */
[----:B----4-:R-:W-:Y:S01]  /*297f0*/  ISETP.GE.AND P5, PT, R68, UR4, PT ;  /* 0x0000000444007c0c */ /* 0x010fe2000bfa6270 */
[----:B------:R-:W4:Y:S01]  /*29800*/  LDCU UR4, c[0x0][0x39c] ;  /* 0x00007380ff0477ac */ /* 0x000f220008000800 */
[----:B------:R-:W-:Y:S01]  /*29810*/  SHF.R.S32.HI R68, RZ, 0x8, R70 ;  /* 0x00000008ff447819 */ /* 0x000fe20000011446 */
[----:B0-----:R-:W3:Y:S01]  /*29820*/  LDL.LU.64 R134, [R1+0x9a0] ;  /* 0x0009a00001867983 */ /* 0x001ee20000300a00 */
[----:B--2---:R-:W-:-:S05]  /*29830*/  F2FP.SATFINITE.E5M2.F32.PACK_AB_MERGE_C R76, R77, R76, RZ ;  /* 0x0000004c4d4c723e */ /* 0x004fca00048060ff */
[----:B------:R0:W-:Y:S04]  /*29840*/  @P3 STG.E.U8 desc[UR18][R80.64], R76 ;  /* 0x0000004c50003986 */ /* 0x0001e8000c101112 */
[----:B------:R2:W-:Y:S04]  /*29850*/  @P6 STG.E.U8 desc[UR18][R78.64], R68 ;  /* 0x000000444e006986 */ /* 0x0005e8000c101112 */
[----:B0-----:R-:W3:Y:S04]  /*29860*/  LDL.LU.64 R80, [R1+0xda8] ;  /* 0x000da80001507983 */ /* 0x001ee80000300a00 */
[----:B--2---:R-:W2:Y:S01]  /*29870*/  LDL.LU.64 R78, [R1+0xda0] ;  /* 0x000da000014e7983 */ /* 0x004ea20000300a00 */
[----:B-1----:R-:W-:Y:S01]  /*29880*/  ISETP.LT.AND P4, PT, R3, UR10, !P4 ;  /* 0x0000000a03007c0c */ /* 0x002fe2000e781270 */
[----:B------:R-:W0:Y:S01]  /*29890*/  LDCU UR10, c[0x0][0x398] ;  /* 0x00007300ff0a77ac */ /* 0x000e220008000800 */
[----:B------:R-:W-:-:S02]  /*298a0*/  PRMT R69, R76, 0x9910, RZ ;  /* 0x000099104c457816 */ /* 0x000fc400000000ff */
[----:B------:R-:W3:Y:S02]  /*298b0*/  LDL.LU.64 R76, [R1+0x990] ;  /* 0x00099000014c7983 */ /* 0x000ee40000300a00 */
[----:B------:R-:W-:Y:S02]  /*298c0*/  SHF.R.S32.HI R69, RZ, 0x8, R69 ;  /* 0x00000008ff457819 */ /* 0x000fe40000011445 */
[----:B------:R-:W3:Y:S01]  /*298d0*/  LDL.LU R72, [R1+0x334] ;  /* 0x0003340001487983 */ /* 0x000ee20000300800 */
[----:B------:R-:W-:Y:S01]  /*298e0*/  ISETP.LT.AND P6, PT, R2, UR8, !P5 ;  /* 0x0000000802007c0c */ /* 0x000fe2000efc1270 */
[----:B------:R-:W-:-:S03]  /*298f0*/  VIADD R68, R0, 0x8b ;  /* 0x0000008b00447836 */ /* 0x000fc60000000000 */
[----:B--2---:R1:W-:Y:S01]  /*29900*/  @P4 STG.E.U8 desc[UR18][R78.64], R69 ;  /* 0x000000454e004986 */ /* 0x0043e2000c101112 */
[----:B------:R-:W-:Y:S01]  /*29910*/  F2FP.SATFINITE.E5M2.F32.PACK_AB_MERGE_C R70, R71, R73, RZ ;  /* 0x000000494746723e */ /* 0x000fe200048060ff */
[----:B------:R-:W2:Y:S02]  /*29920*/  LDCU UR8, c[0x0][0x398] ;  /* 0x00007300ff0877ac */ /* 0x000ea40008000800 */
[----:B-1----:R-:W2:Y:S01]  /*29930*/  LDL.LU.64 R78, [R1+0xd98] ;  /* 0x000d9800014e7983 */ /* 0x002ea20000300a00 */
[----:B------:R-:W-:Y:S01]  /*29940*/  ISETP.GE.AND P3, PT, R68, UR6, PT ;  /* 0x0000000644007c0c */ /* 0x000fe2000bf66270 */
[----:B------:R-:W1:Y:S01]  /*29950*/  LDCU UR6, c[0x0][0x39c] ;  /* 0x00007380ff0677ac */ /* 0x000e620008000800 */
[----:B------:R-:W-:Y:S02]  /*29960*/  ISETP.LT.AND P5, PT, R3, UR12, !P5 ;  /* 0x0000000c03007c0c */ /* 0x000fe4000efa1270 */
[----:B---3--:R3:W-:Y:S01]  /*29970*/  @P6 STG.E.U8 desc[UR18][R74.64], R70 ;  /* 0x000000464a006986 */ /* 0x0087e2000c101112 */
[----:B0-----:R-:W-:Y:S01]  /*29980*/  ISETP.LT.AND P6, PT, R2, UR10, !P3 ;  /* 0x0000000a02007c0c */ /* 0x001fe2000dfc1270 */
[----:B------:R-:W0:Y:S01]  /*29990*/  LDCU UR12, c[0x0][0x398] ;  /* 0x00007300ff0c77ac */ /* 0x000e220008000800 */
[----:B------:R-:W-:Y:S01]  /*299a0*/  PRMT R69, R70, 0x9910, RZ ;  /* 0x0000991046457816 */ /* 0x000fe200000000ff */
[----:B------:R-:W-:Y:S01]  /*299b0*/  VIADD R68, R0, 0x8c ;  /* 0x0000008c00447836 */ /* 0x000fe20000000000 */
[----:B------:R-:W0:Y:S02]  /*299c0*/  LDCU UR10, c[0x0][0x398] ;  /* 0x00007300ff0a77ac */ /* 0x000e240008000800 */
[----:B------:R-:W-:-:S02]  /*299d0*/  SHF.R.S32.HI R69, RZ, 0x8, R69 ;  /* 0x00000008ff457819 */ /* 0x000fc40000011445 */
[----:B----4-:R-:W-:Y:S01]  /*299e0*/  ISETP.GE.AND P4, PT, R68, UR4, PT ;  /* 0x0000000444007c0c */ /* 0x010fe2000bf86270 */
[----:B------:R-:W-:Y:S01]  /*299f0*/  VIADD R68, R0, 0x8d ;  /* 0x0000008d00447836 */ /* 0x000fe20000000000 */
[----:B------:R-:W4:Y:S01]  /*29a00*/  LDCU UR4, c[0x0][0x39c] ;  /* 0x00007380ff0477ac */ /* 0x000f220008000800 */
[----:B--2---:R-:W-:Y:S02]  /*29a10*/  F2FP.SATFINITE.E5M2.F32.PACK_AB_MERGE_C R78, R79, R78, RZ ;  /* 0x0000004e4f4e723e */ /* 0x004fe400048060ff */
[----:B------:R-:W2:Y:S04]  /*29a20*/  LDL.LU R79, [R1+0x330] ;  /* 0x00033000014f7983 */ /* 0x000ea80000300800 */
[----:B---3--:R-:W3:Y:S04]  /*29a30*/  LDL.LU.64 R74, [R1+0x988] ;  /* 0x00098800014a7983 */ /* 0x008ee80000300a00 */
[----:B------:R0:W-:Y:S04]  /*29a40*/  @P5 STG.E.U8 desc[UR18][R134.64], R78 ;  /* 0x0000004e86005986 */ /* 0x0001e8000c101112 */
[----:B------:R1:W-:Y:S04]  /*29a50*/  @P6 STG.E.U8 desc[UR18][R80.64], R69 ;  /* 0x0000004550006986 */ /* 0x0003e8000c101112 */
[----:B0-----:R-:W4:Y:S04]  /*29a60*/  LDL.LU.64 R134, [R1+0x980] ;  /* 0x0009800001867983 */ /* 0x001f280000300a00 */
[----:B-1----:R-:W4:Y:S01]  /*29a70*/  LDL.LU.64 R80, [R1+0xd90] ;  /* 0x000d900001507983 */ /* 0x002f220000300a00 */
[----:B------:R-:W-:-:S02]  /*29a80*/  PRMT R78, R78, 0x9910, RZ ;  /* 0x000099104e4e7816 */ /* 0x000fc400000000ff */
[C---:B------:R-:W-:Y:S01]  /*29a90*/  ISETP.LT.AND P5, PT, R3.reuse, UR8, !P3 ;  /* 0x0000000803007c0c */ /* 0x040fe2000dfa1270 */
[----:B------:R-:W4:Y:S01]  /*29aa0*/  LDL.LU R73, [R1+0x338] ;  /* 0x0003380001497983 */ /* 0x000f220000300800 */
[----:B------:R-:W-:Y:S01]  /*29ab0*/  ISETP.GE.AND P3, PT, R68, UR6, PT ;  /* 0x0000000644007c0c */ /* 0x000fe2000bf66270 */
[----:B------:R-:W-:Y:S01]  /*29ac0*/  IMAD.MOV.U32 R68, RZ, RZ, R78 ;  /* 0x000000ffff447224 */ /* 0x000fe200078e004e */
[C---:B------:R-:W-:Y:S01]  /*29ad0*/  ISETP.LT.AND P6, PT, R2.reuse, UR12, !P4 ;  /* 0x0000000c02007c0c */ /* 0x040fe2000e7c1270 */
[----:B------:R-:W4:Y:S01]  /*29ae0*/  LDL.LU R71, [R1+0x33c] ;  /* 0x00033c0001477983 */ /* 0x000f220000300800 */
[----:B------:R-:W0:Y:S02]  /*29af0*/  LDCU UR8, c[0x0][0x398] ;  /* 0x00007300ff0877ac */ /* 0x000e240008000800 */
[----:B------:R-:W-:Y:S02]  /*29b00*/  SHF.R.S32.HI R68, RZ, 0x8, R68 ;  /* 0x00000008ff447819 */ /* 0x000fe40000011444 */
[----:B------:R-:W-:Y:S01]  /*29b10*/  ISETP.LT.AND P4, PT, R3, UR14, !P4 ;  /* 0x0000000e03007c0c */ /* 0x000fe2000e781270 */
[----:B------:R-:W1:Y:S02]  /*29b20*/  LDCU UR12, c[0x0][0x398] ;  /* 0x00007300ff0c77ac */ /* 0x000e640008000800 */
[----:B------:R0:W-:Y:S01]  /*29b30*/  @P5 STG.E.U8 desc[UR18][R76.64], R68 ;  /* 0x000000444c005986 */ /* 0x0001e2000c101112 */
[----:B------:R-:W-:Y:S01]  /*29b40*/  ISETP.LT.AND P5, PT, R2, UR10, !P3 ;  /* 0x0000000a02007c0c */ /* 0x000fe2000dfa1270 */
[----:B------:R-:W1:Y:S01]  /*29b50*/  LDCU UR6, c[0x0][0x39c] ;  /* 0x00007380ff0677ac */ /* 0x000e620008000800 */
[----:B------:R-:W1:Y:S01]  /*29b60*/  LDCU UR10, c[0x0][0x398] ;  /* 0x00007300ff0a77ac */ /* 0x000e620008000800 */
[----:B------:R-:W1:Y:S01]  /*29b70*/  LDCU UR14, c[0x0][0x398] ;  /* 0x00007300ff0e77ac */ /* 0x000e620008000800 */
[----:B0-----:R-:W-:Y:S01]  /*29b80*/  VIADD R68, R0, 0x8e ;  /* 0x0000008e00447836 */ /* 0x001fe20000000000 */
[----:B--2---:R-:W-:-:S02]  /*29b90*/  F2FP.SATFINITE.E5M2.F32.PACK_AB_MERGE_C R69, R72, R79, RZ ;  /* 0x0000004f4845723e */ /* 0x004fc400048060ff */
[----:B------:R-:W2:Y:S02]  /*29ba0*/  LDL.LU.64 R78, [R1+0x968] ;  /* 0x00096800014e7983 */ /* 0x000ea40000300a00 */
[----:B------:R-:W-:Y:S02]  /*29bb0*/  PRMT R70, R69, 0x9910, RZ ;  /* 0x0000991045467816 */ /* 0x000fe400000000ff */
[----:B---3--:R0:W-:Y:S01]  /*29bc0*/  @P6 STG.E.U8 desc[UR18][R74.64], R69 ;  /* 0x000000454a006986 */ /* 0x0081e2000c101112 */
[----:B----4-:R-:W-:Y:S01]  /*29bd0*/  ISETP.GE.AND P6, PT, R68, UR4, PT ;  /* 0x0000000444007c0c */ /* 0x010fe2000bfc6270 */
[----:B------:R-:W3:Y:S01]  /*29be0*/  LDCU UR4, c[0x0][0x39c] ;  /* 0x00007380ff0477ac */ /* 0x000ee20008000800 */
[----:B------:R-:W-:Y:S01]  /*29bf0*/  SHF.R.S32.HI R68, RZ, 0x8, R70 ;  /* 0x00000008ff447819 */ /* 0x000fe20000011446 */
[----:B------:R-:W4:Y:S01]  /*29c00*/  LDL.LU.64 R76, [R1+0x960] ;  /* 0x00096000014c7983 */ /* 0x000f220000300a00 */
[----:B------:R-:W-:-:S05]  /*29c10*/  F2FP.SATFINITE.E5M2.F32.PACK_AB_MERGE_C R80, R81, R80, RZ ;  /* 0x000000505150723e */ /* 0x000fca00048060ff */
[----:B------:R-:W-:Y:S01]  /*29c20*/  @P4 STG.E.U8 desc[UR18][R134.64], R80 ;  /* 0x0000005086004986 */ /* 0x000fe2000c101112 */
[----:B0-----:R-:W-:-:S03]  /*29c30*/  PRMT R69, R80, 0x9910, RZ ;  /* 0x0000991050457816 */ /* 0x001fc600000000ff */
[----:B------:R0:W-:Y:S04]  /*29c40*/  @P5 STG.E.U8 desc[UR18][R82.64], R68 ;  /* 0x0000004452005986 */ /* 0x0001e8000c101112 */
[----:B0-----:R-:W2:Y:S04]  /*29c50*/  LDL.LU.64 R82, [R1+0xd88] ;  /* 0x000d880001527983 */ /* 0x001ea80000300a00 */
[----:B------:R-:W3:Y:S04]  /*29c60*/  LDL.LU.64 R74, [R1+0x958] ;  /* 0x00095800014a7983 */ /* 0x000ee80000300a00 */
[----:B------:R-:W3:Y:S04]  /*29c70*/  LDL.LU.64 R134, [R1+0x948] ;  /* 0x0009480001867983 */ /* 0x000ee80000300a00 */
[----:B------:R-:W3:Y:S01]  /*29c80*/  LDL.LU.64 R80, [R1+0x970] ;  /* 0x0009700001507983 */ /* 0x000ee20000300a00 */
[----:B------:R-:W-:Y:S01]  /*29c90*/  ISETP.LT.AND P4, PT, R3, UR8, !P3 ;  /* 0x0000000803007c0c */ /* 0x000fe2000df81270 */
[----:B------:R-:W0:Y:S01]  /*29ca0*/  LDCU UR8, c[0x0][0x398] ;  /* 0x00007300ff0877ac */ /* 0x000e220008000800 */
[----:B-1----:R-:W-:Y:S01]  /*29cb0*/  ISETP.LT.AND P5, PT, R2, UR12, !P6 ;  /* 0x0000000c02007c0c */ /* 0x002fe2000f7a1270 */
[----:B------:R-:W-:Y:S01]  /*29cc0*/  VIADD R68, R0, 0x8f ;  /* 0x0000008f00447836 */ /* 0x000fe20000000000 */
[----:B------:R-:W-:Y:S01]  /*29cd0*/  SHF.R.S32.HI R69, RZ, 0x8, R69 ;  /* 0x00000008ff457819 */ /* 0x000fe20000011445 */
[----:B------:R-:W1:Y:S01]  /*29ce0*/  LDCU UR12, c[0x0][0x398] ;  /* 0x00007300ff0c77ac */ /* 0x000e620008000800 */
[----:B------:R-:W-:-:S02]  /*29cf0*/  F2FP.SATFINITE.E5M2.F32.PACK_AB_MERGE_C R70, R71, R73, RZ ;  /* 0x000000494746723e */ /* 0x000fc400048060ff */
[----:B------:R-:W-:Y:S01]  /*29d00*/  ISETP.GE.AND P3, PT, R68, UR6, PT ;  /* 0x0000000644007c0c */ /* 0x000fe2000bf66270 */
[----:B------:R-:W4:Y:S01]  /*29d10*/  LDL.LU R73, [R1+0x340] ;  /* 0x0003400001497983 */ /* 0x000f220000300800 */
[----:B------:R-:W-:Y:S02]  /*29d20*/  ISETP.LT.AND P6, PT, R3, UR10, !P6 ;  /* 0x0000000a03007c0c */ /* 0x000fe4000f7c1270 */
[----:B--2---:R-:W-:Y:S01]  /*29d30*/  F2FP.SATFINITE.E5M2.F32.PACK_AB_MERGE_C R82, R83, R82, RZ ;  /* 0x000000525352723e */ /* 0x004fe200048060ff */
[----:B------:R-:W2:Y:S04]  /*29d40*/  LDL.LU R71, [R1+0x344] ;  /* 0x0003440001477983 */ /* 0x000ea80000300800 */
[----:B---3--:R3:W-:Y:S01]  /*29d50*/  @P4 STG.E.U8 desc[UR18][R80.64], R69 ;  /* 0x0000004550004986 */ /* 0x0087e2000c101112 */
[----:B------:R-:W-:Y:S01]  /*29d60*/  VIADD R68, R0, 0x90 ;  /* 0x0000009000447836 */ /* 0x000fe20000000000 */
[----:B------:R-:W1:Y:S02]  /*29d70*/  LDCU UR6, c[0x0][0x39c] ;  /* 0x00007380ff0677ac */ /* 0x000e640008000800 */
[----:B------:R4:W-:Y:S01]  /*29d80*/  @P5 STG.E.U8 desc[UR18][R78.64], R70 ;  /* 0x000000464e005986 */ /* 0x0009e2000c101112 */
[----:B------:R-:W-:Y:S01]  /*29d90*/  ISETP.LT.AND P5, PT, R2, UR14, !P3 ;  /* 0x0000000e02007c0c */ /* 0x000fe2000dfa1270 */
[----:B------:R-:W1:Y:S01]  /*29da0*/  LDCU UR10, c[0x0][0x398] ;  /* 0x00007300ff0a77ac */ /* 0x000e620008000800 */
[----:B0-----:R-:W-:-:S02]  /*29db0*/  ISETP.LT.AND P3, PT, R3, UR8, !P3 ;  /* 0x0000000803007c0c */ /* 0x001fc4000df61270 */
[----:B---3--:R-:W-:Y:S01]  /*29dc0*/  PRMT R69, R70, 0x9910, RZ ;  /* 0x0000991046457816 */ /* 0x008fe200000000ff */
[----:B------:R-:W3:Y:S01]  /*29dd0*/  LDL.LU.64 R80, [R1+0x940] ;  /* 0x0009400001507983 */ /* 0x000ee20000300a00 */
[----:B------:R-:W-:Y:S01]  /*29de0*/  ISETP.GE.AND P4, PT, R68, UR4, PT ;  /* 0x0000000444007c0c */ /* 0x000fe2000bf86270 */
[----:B------:R-:W0:Y:S01]  /*29df0*/  LDCU UR14, c[0x0][0x398] ;  /* 0x00007300ff0e77ac */ /* 0x000e220008000800 */
[----:B----4-:R-:W-:Y:S01]  /*29e00*/  PRMT R70, R82, 0x9910, RZ ;  /* 0x0000991052467816 */ /* 0x010fe200000000ff */
[----:B------:R-:W-:Y:S01]  /*29e10*/  @P6 STG.E.U8 desc[UR18][R76.64], R82 ;  /* 0x000000524c006986 */ /* 0x000fe2000c101112 */
[----:B------:R-:W-:Y:S01]  /*29e20*/  SHF.R.S32.HI R69, RZ, 0x8, R69 ;  /* 0x00000008ff457819 */ /* 0x000fe20000011445 */
[----:B------:R-:W4:Y:S01]  /*29e30*/  LDCU UR8, c[0x0][0x398] ;  /* 0x00007300ff0877ac */ /* 0x000f220008000800 */
[----:B------:R-:W-:Y:S01]  /*29e40*/  SHF.R.S32.HI R70, RZ, 0x8, R70 ;  /* 0x00000008ff467819 */ /* 0x000fe20000011446 */
[----:B------:R-:W3:Y:S01]  /*29e50*/  LDL.LU R79, [R1+0x348] ;  /* 0x00034800014f7983 */ /* 0x000ee20000300800 */
[----:B------:R-:W-:Y:S01]  /*29e60*/  VIADD R68, R0, 0x91 ;  /* 0x0000009100447836 */ /* 0x000fe20000000000 */
[----:B------:R-:W0:Y:S02]  /*29e70*/  LDCU UR4, c[0x0][0x39c] ;  /* 0x00007380ff0477ac */ /* 0x000e240008000800 */
[----:B------:R1:W-:Y:S04]  /*29e80*/  @P5 STG.E.U8 desc[UR18][R74.64], R69 ;  /* 0x000000454a005986 */ /* 0x0003e8000c101112 */
[----:B------:R-:W3:Y:S04]  /*29e90*/  LDL.LU R72, [R1+0x34c] ;  /* 0x00034c0001487983 */ /* 0x000ee80000300800 */
[----:B------:R0:W-:Y:S04]  /*29ea0*/  @P3 STG.E.U8 desc[UR18][R84.64], R70 ;  /* 0x0000004654003986 */ /* 0x0001e8000c101112 */
[----:B-1----:R-:W3:Y:S04]  /*29eb0*/  LDL.LU.64 R74, [R1+0x930] ;  /* 0x00093000014a7983 */ /* 0x002ee80000300a00 */
[----:B0-----:R-:W3:Y:S01]  /*29ec0*/  LDL.LU.64 R84, [R1+0xd80] ;  /* 0x000d800001547983 */ /* 0x001ee20000300a00 */
[----:B------:R-:W-:Y:S01]  /*29ed0*/  ISETP.LT.AND P6, PT, R2, UR12, !P4 ;  /* 0x0000000c02007c0c */ /* 0x000fe2000e7c1270 */
[----:B------:R-:W0:Y:S01]  /*29ee0*/  LDCU UR12, c[0x0][0x398] ;  /* 0x00007300ff0c77ac */ /* 0x000e220008000800 */
[----:B------:R-:W-:-:S02]  /*29ef0*/  ISETP.GE.AND P5, PT, R68, UR6, PT ;  /* 0x0000000644007c0c */ /* 0x000fc4000bfa6270 */
[----:B------:R-:W-:Y:S01]  /*29f00*/  ISETP.LT.AND P4, PT, R3, UR10, !P4 ;  /* 0x0000000a03007c0c */ /* 0x000fe2000e781270 */
[----:B------:R-:W1:Y:S01]  /*29f10*/  LDCU UR6, c[0x0][0x39c] ;  /* 0x00007380ff0677ac */ /* 0x000e620008000800 */
[----:B--2---:R-:W-:Y:S02]  /*29f20*/  F2FP.SATFINITE.E5M2.F32.PACK_AB_MERGE_C R69, R71, R73, RZ ;  /* 0x000000494745723e */ /* 0x004fe400048060ff */
[----:B---3--:R-:W-:-:S05]  /*29f30*/  F2FP.SATFINITE.E5M2.F32.PACK_AB_MERGE_C R84, R85, R84, RZ ;  /* 0x000000545554723e */ /* 0x008fca00048060ff */
[----:B------:R2:W-:Y:S01]  /*29f40*/  @P6 STG.E.U8 desc[UR18][R134.64], R69 ;  /* 0x0000004586006986 */ /* 0x0005e2000c101112 */
[----:B------:R-:W-:Y:S01]  /*29f50*/  ISETP.LT.AND P6, PT, R2, UR14, !P5 ;  /* 0x0000000e02007c0c */ /* 0x000fe2000efc1270 */
[----:B------:R-:W-:Y:S01]  /*29f60*/  VIADD R68, R0, 0x92 ;  /* 0x0000009200447836 */ /* 0x000fe20000000000 */
[----:B------:R-:W3:Y:S01]  /*29f70*/  LDCU UR10, c[0x0][0x398] ;  /* 0x00007300ff0a77ac */ /* 0x000ee20008000800 */
[----:B------:R-:W-:Y:S01]  /*29f80*/  @P4 STG.E.U8 desc[UR18][R80.64], R84 ;  /* 0x0000005450004986 */ /* 0x000fe2000c101112 */
[----:B--2---:R-:W-:-:S03]  /*29f90*/  PRMT R69, R69, 0x9910, RZ ;  /* 0x0000991045457816 */ /* 0x004fc600000000ff */
[----:B------:R-:W2:Y:S01]  /*29fa0*/  LDL.LU.64 R134, [R1+0x928] ;  /* 0x0009280001867983 */ /* 0x000ea20000300a00 */
[----:B------:R-:W0:Y:S01]  /*29fb0*/  LDCU UR14, c[0x0][0x398] ;  /* 0x00007300ff0e77ac */ /* 0x000e220008000800 */
[----:B------:R-:W-:Y:S02]  /*29fc0*/  SHF.R.S32.HI R69, RZ, 0x8, R69 ;  /* 0x00000008ff457819 */ /* 0x000fe40000011445 */
[----:B------:R-:W2:Y:S04]  /*29fd0*/  LDL.LU.64 R76, [R1+0x920] ;  /* 0x00092000014c7983 */ /* 0x000ea80000300a00 */
[----:B------:R0:W-:Y:S04]  /*29fe0*/  @P6 STG.E.U8 desc[UR18][R86.64], R69 ;  /* 0x0000004556006986 */ /* 0x0001e8000c101112 */
[----:B0-----:R-:W2:Y:S01]  /*29ff0*/  LDL.LU.64 R86, [R1+0xd78] ;  /* 0x000d780001567983 */ /* 0x001ea20000300a00 */
[----:B------:R-:W-:Y:S01]  /*2a000*/  ISETP.GE.AND P3, PT, R68, UR4, PT ;  /* 0x0000000444007c0c */ /* 0x000fe2000bf66270 */
[----:B------:R-:W-:Y:S01]  /*2a010*/  VIADD R68, R0, 0x93 ;  /* 0x0000009300447836 */ /* 0x000fe20000000000 */
[----:B------:R-:W-:Y:S01]  /*2a020*/  PRMT R70, R84, 0x9910, RZ ;  /* 0x0000991054467816 */ /* 0x000fe200000000ff */
[----:B------:R-:W0:Y:S01]  /*2a030*/  LDCU UR4, c[0x0][0x39c] ;  /* 0x00007380ff0477ac */ /* 0x000e220008000800 */
[C---:B----4-:R-:W-:Y:S01]  /*2a040*/  ISETP.LT.AND P5, PT, R3.reuse, UR8, !P5 ;  /* 0x0000000803007c0c */ /* 0x050fe2000efa1270 */
[----:B------:R-:W4:Y:S01]  /*2a050*/  LDL.LU R73, [R1+0x350] ;  /* 0x0003500001497983 */ /* 0x000f220000300800 */
[----:B-1----:R-:W-:Y:S01]  /*2a060*/  ISETP.GE.AND P4, PT, R68, UR6, PT ;  /* 0x0000000644007c0c */ /* 0x002fe2000bf86270 */
[----:B------:R-:W-:Y:S01]  /*2a070*/  IMAD.MOV.U32 R68, RZ, RZ, R70 ;  /* 0x000000ffff447224 */ /* 0x000fe200078e0046 */
[----:B------:R-:W-:Y:S01]  /*2a080*/  ISETP.LT.AND P6, PT, R2, UR12, !P3 ;  /* 0x0000000c02007c0c */ /* 0x000fe2000dfc1270 */
[----:B------:R-:W4:Y:S01]  /*2a090*/  LDL.LU R71, [R1+0x354] ;  /* 0x0003540001477983 */ /* 0x000f220000300800 */
[----:B------:R-:W-:Y:S01]  /*2a0a0*/  F2FP.SATFINITE.E5M2.F32.PACK_AB_MERGE_C R69, R72, R79, RZ ;  /* 0x0000004f4845723e */ /* 0x000fe200048060ff */
[----:B------:R-:W1:Y:S01]  /*2a0b0*/  LDCU UR8, c[0x0][0x398] ;  /* 0x00007300ff0877ac */ /* 0x000e620008000800 */
[----:B------:R-:W-:Y:S01]  /*2a0c0*/  SHF.R.S32.HI R68, RZ, 0x8, R68 ;  /* 0x00000008ff447819 */ /* 0x000fe20000011444 */
[----:B------:R-:W4:Y:S01]  /*2a0d0*/  LDL.LU.64 R80, [R1+0x910] ;  /* 0x0009100001507983 */ /* 0x000f220000300a00 */
[----:B---3--:R-:W-:Y:S01]  /*2a0e0*/  ISETP.LT.AND P3, PT, R3, UR10, !P3 ;  /* 0x0000000a03007c0c */ /* 0x008fe2000df61270 */
[----:B------:R-:W3:Y:S02]  /*2a0f0*/  LDCU UR10, c[0x0][0x398] ;  /* 0x00007300ff0a77ac */ /* 0x000ee40008000800 */
[----:B------:R0:W-:Y:S01]  /*2a100*/  @P5 STG.E.U8 desc[UR18][R74.64], R68 ;  /* 0x000000444a005986 */ /* 0x0001e2000c101112 */
[----:B------:R-:W-:Y:S01]  /*2a110*/  ISETP.LT.AND P5, PT, R2, UR14, !P4 ;  /* 0x0000000e02007c0c */ /* 0x000fe2000e7a1270 */
[----:B------:R-:W1:Y:S01]  /*2a120*/  LDCU UR6, c[0x0][0x39c] ;  /* 0x00007380ff0677ac */ /* 0x000e620008000800 */
[----:B------:R-:W-:Y:S01]  /*2a130*/  PRMT R70, R69, 0x9910, RZ ;  /* 0x0000991045467816 */ /* 0x000fe200000000ff */
[----:B------:R-:W1:Y:S01]  /*2a140*/  LDCU UR12, c[0x0][0x398] ;  /* 0x00007300ff0c77ac */ /* 0x000e620008000800 */
[----:B------:R-:W1:Y:S01]  /*2a150*/  LDCU UR14, c[0x0][0x398] ;  /* 0x00007300ff0e77ac */ /* 0x000e620008000800 */
[----:B0-----:R-:W-:Y:S01]  /*2a160*/  VIADD R68, R0, 0x94 ;  /* 0x0000009400447836 */ /* 0x001fe20000000000 */
[----:B------:R-:W4:Y:S04]  /*2a170*/  LDL.LU.64 R74, [R1+0x908] ;  /* 0x00090800014a7983 */ /* 0x000f280000300a00 */
[----:B--2---:R0:W-:Y:S01]  /*2a180*/  @P6 STG.E.U8 desc[UR18][R134.64], R69 ;  /* 0x0000004586006986 */ /* 0x0041e2000c101112 */
[----:B------:R-:W-:Y:S01]  /*2a190*/  ISETP.GE.AND P6, PT, R68, UR4, PT ;  /* 0x0000000444007c0c */ /* 0x000fe2000bfc6270 */
[----:B------:R-:W2:Y:S01]  /*2a1a0*/  LDCU UR4, c[0x0][0x39c] ;  /* 0x00007380ff0477ac */ /* 0x000ea20008000800 */
[----:B------:R-:W-:Y:S01]  /*2a1b0*/  SHF.R.S32.HI R68, RZ, 0x8, R70 ;  /* 0x00000008ff447819 */ /* 0x000fe20000011446 */
[----:B0-----:R-:W2:Y:S01]  /*2a1c0*/  LDL.LU.64 R134, [R1+0x900] ;  /* 0x0009000001867983 */ /* 0x001ea20000300a00 */
[----:B------:R-:W-:-:S05]  /*2a1d0*/  F2FP.SATFINITE.E5M2.F32.PACK_AB_MERGE_C R86, R87, R86, RZ ;  /* 0x000000565756723e */ /* 0x000fca00048060ff */
[----:B------:R-:W-:Y:S04]  /*2a1e0*/  @P3 STG.E.U8 desc[UR18][R76.64], R86 ;  /* 0x000000564c003986 */ /* 0x000fe8000c101112 */
[----:B------:R0:W-:Y:S04]  /*2a1f0*/  @P5 STG.E.U8 desc[UR18][R88.64], R68 ;  /* 0x0000004458005986 */ /* 0x0001e8000c101112 */
[----:B0-----:R-:W2:Y:S01]  /*2a200*/  LDL.LU.64 R88, [R1+0xd70] ;  /* 0x000d700001587983 */ /* 0x001ea20000300a00 */
[----:B-1----:R-:W-:Y:S01]  /*2a210*/  ISETP.LT.AND P4, PT, R3, UR8, !P4 ;  /* 0x0000000803007c0c */ /* 0x002fe2000e781270 */
[----:B------:R-:W0:Y:S01]  /*2a220*/  LDCU UR8, c[0x0][0x398] ;  /* 0x00007300ff0877ac */ /* 0x000e220008000800 */
[----:B---3--:R-:W-:-:S02]  /*2a230*/  ISETP.LT.AND P5, PT, R2, UR10, !P6 ;  /* 0x0000000a02007c0c */ /* 0x008fc4000f7a1270 */
[----:B------:R-:W-:Y:S01]  /*2a240*/  PRMT R69, R86, 0x9910, RZ ;  /* 0x0000991056457816 */ /* 0x000fe200000000ff */
[----:B------:R-:W-:Y:S01]  /*2a250*/  VIADD R68, R0, 0x95 ;  /* 0x0000009500447836 */ /* 0x000fe20000000000 */
[----:B----4-:R-:W-:Y:S01]  /*2a260*/  F2FP.SATFINITE.E5M2.F32.PACK_AB_MERGE_C R70, R71, R73, RZ ;  /* 0x000000494746723e */ /* 0x010fe200048060ff */
[----:B------:R-:W3:Y:S01]  /*2a270*/  LDL.LU.64 R76, [R1+0x8f0] ;  /* 0x0008f000014c7983 */ /* 0x000ee20000300a00 */
[----:B------:R-:W-:Y:S01]  /*2a280*/  SHF.R.S32.HI R69, RZ, 0x8, R69 ;  /* 0x00000008ff457819 */ /* 0x000fe20000011445 */
[----:B------:R-:W1:Y:S01]  /*2a290*/  LDCU UR10, c[0x0][0x398] ;  /* 0x00007300ff0a77ac */ /* 0x000e620008000800 */
[----:B------:R-:W-:Y:S01]  /*2a2a0*/  ISETP.GE.AND P3, PT, R68, UR6, PT ;  /* 0x0000000644007c0c */ /* 0x000fe2000bf66270 */
[----:B------:R-:W4:Y:S01]  /*2a2b0*/  LDL.LU R79, [R1+0x358] ;  /* 0x00035800014f7983 */ /* 0x000f220000300800 */
[----:B------:R-:W-:Y:S01]  /*2a2c0*/  ISETP.LT.AND P6, PT, R3, UR12, !P6 ;  /* 0x0000000c03007c0c */ /* 0x000fe2000f7c1270 */
[----:B------:R-:W1:Y:S02]  /*2a2d0*/  LDCU UR6, c[0x0][0x39c] ;  /* 0x00007380ff0677ac */ /* 0x000e640008000800 */
[----:B------:R1:W-:Y:S01]  /*2a2e0*/  @P4 STG.E.U8 desc[UR18][R80.64], R69 ;  /* 0x0000004550004986 */ /* 0x0003e2000c101112 */
[----:B------:R-:W2:Y:S03]  /*2a2f0*/  LDCU UR12, c[0x0][0x398] ;  /* 0x00007300ff0c77ac */ /* 0x000ea60008000800 */
[----:B------:R1:W-:Y:S01]  /*2a300*/  @P5 STG.E.U8 desc[UR18][R74.64], R70 ;  /* 0x000000464a005986 */ /* 0x0003e2000c101112 */
[----:B0-----:R-:W-:Y:S01]  /*2a310*/  ISETP.LT.AND P5, PT, R2, UR8, !P3 ;  /* 0x0000000802007c0c */ /* 0x001fe2000dfa1270 */
[----:B------:R-:W-:Y:S01]  /*2a320*/  VIADD R68, R0, 0x96 ;  /* 0x0000009600447836 */ /* 0x000fe20000000000 */
[----:B------:R-:W0:Y:S01]  /*2a330*/  LDCU UR8, c[0x0][0x398] ;  /* 0x00007300ff0877ac */ /* 0x000e220008000800 */
[----:B------:R-:W4:Y:S01]  /*2a340*/  LDL.LU R72, [R1+0x35c] ;  /* 0x00035c0001487983 */ /* 0x000f220000300800 */
[----:B-1----:R-:W-:-:S04]  /*2a350*/  PRMT R69, R70, 0x9910, RZ ;  /* 0x0000991046457816 */ /* 0x002fc800000000ff */
[----:B------:R-:W-:Y:S01]  /*2a360*/  SHF.R.S32.HI R69, RZ, 0x8, R69 ;  /* 0x00000008ff457819 */ /* 0x000fe20000011445 */
[----:B------:R-:W3:Y:S01]  /*2a370*/  LDL.LU.64 R74, [R1+0x8e8] ;  /* 0x0008e800014a7983 */ /* 0x000ee20000300a00 */
[----:B--2---:R-:W-:-:S05]  /*2a380*/  F2FP.SATFINITE.E5M2.F32.PACK_AB_MERGE_C R88, R89, R88, RZ ;  /* 0x000000585958723e */ /* 0x004fca00048060ff */
[----:B------:R1:W-:Y:S04]  /*2a390*/  @P6 STG.E.U8 desc[UR18][R134.64], R88 ;  /* 0x0000005886006986 */ /* 0x0003e8000c101112 */
[----:B------:R2:W-:Y:S04]  /*2a3a0*/  @P5 STG.E.U8 desc[UR18][R90.64], R69 ;  /* 0x000000455a005986 */ /* 0x0005e8000c101112 */
[----:B-1----:R-:W3:Y:S04]  /*2a3b0*/  LDL.LU.64 R134, [R1+0x8e0] ;  /* 0x0008e00001867983 */ /* 0x002ee80000300a00 */
[----:B--2---:R-:W2:Y:S01]  /*2a3c0*/  LDL.LU.64 R90, [R1+0xd68] ;  /* 0x000d6800015a7983 */ /* 0x004ea20000300a00 */
[----:B------:R-:W-:Y:S01]  /*2a3d0*/  ISETP.GE.AND P4, PT, R68, UR4, PT ;  /* 0x0000000444007c0c */ /* 0x000fe2000bf86270 */
[----:B------:R-:W-:Y:S01]  /*2a3e0*/  VIADD R68, R0, 0x97 ;  /* 0x0000009700447836 */ /* 0x000fe20000000000 */
[----:B------:R-:W-:Y:S01]  /*2a3f0*/  PRMT R88, R88, 0x9910, RZ ;  /* 0x0000991058587816 */ /* 0x000fe200000000ff */
[----:B------:R-:W1:Y:S01]  /*2a400*/  LDCU UR4, c[0x0][0x39c] ;  /* 0x00007380ff0477ac */ /* 0x000e620008000800 */
[C---:B------:R-:W-:Y:S01]  /*2a410*/  ISETP.LT.AND P6, PT, R3.reuse, UR10, !P3 ;  /* 0x0000000a03007c0c */ /* 0x040fe2000dfc1270 */
[----:B------:R-:W2:Y:S01]  /*2a420*/  LDL.LU R73, [R1+0x360] ;  /* 0x0003600001497983 */ /* 0x000ea20000300800 */
[----:B------:R-:W-:Y:S01]  /*2a430*/  ISETP.GE.AND P3, PT, R68, UR6, PT ;  /* 0x0000000644007c0c */ /* 0x000fe2000bf66270 */
[----:B------:R-:W-:Y:S01]  /*2a440*/  IMAD.MOV.U32 R68, RZ, RZ, R88 ;  /* 0x000000ffff447224 */ /* 0x000fe200078e0058 */
[----:B------:R-:W-:Y:S01]  /*2a450*/  ISETP.LT.AND P5, PT, R2, UR12, !P4 ;  /* 0x0000000c02007c0c */ /* 0x000fe2000e7a1270 */
[----:B------:R-:W2:Y:S01]  /*2a460*/  LDL.LU R71, [R1+0x364] ;  /* 0x0003640001477983 */ /* 0x000ea20000300800 */
[----:B----4-:R-:W-:Y:S01]  /*2a470*/  F2FP.SATFINITE.E5M2.F32.PACK_AB_MERGE_C R69, R72, R79, RZ ;  /* 0x0000004f4845723e */ /* 0x010fe200048060ff */
[----:B------:R-:W4:Y:S01]  /*2a480*/  LDCU UR10, c[0x0][0x398] ;  /* 0x00007300ff0a77ac */ /* 0x000f220008000800 */
[----:B------:R-:W-:Y:S01]  /*2a490*/  SHF.R.S32.HI R68, RZ, 0x8, R68 ;  /* 0x00000008ff447819 */ /* 0x000fe20000011444 */
[----:B------:R-:W4:Y:S01]  /*2a4a0*/  LDL.LU.64 R80, [R1+0x8d0] ;  /* 0x0008d00001507983 */ /* 0x000f220000300a00 */
[----:B------:R-:W-:Y:S01]  /*2a4b0*/  ISETP.LT.AND P4, PT, R3, UR14, !P4 ;  /* 0x0000000e03007c0c */ /* 0x000fe2000e781270 */
[----:B------:R-:W1:Y:S02]  /*2a4c0*/  LDCU UR12, c[0x0][0x398] ;  /* 0x00007300ff0c77ac */ /* 0x000e640008000800 */
[----:B---3--:R3:W-:Y:S01]  /*2a4d0*/  @P6 STG.E.U8 desc[UR18][R76.64], R68 ;  /* 0x000000444c006986 */ /* 0x0087e2000c101112 */
[----:B0-----:R-:W-:Y:S01]  /*2a4e0*/  ISETP.LT.AND P6, PT, R2, UR8, !P3 ;  /* 0x0000000802007c0c */ /* 0x001fe2000dfc1270 */
[----:B------:R-:W0:Y:S01]  /*2a4f0*/  LDCU UR6, c[0x0][0x39c] ;  /* 0x00007380ff0677ac */ /* 0x000e220008000800 */
[----:B------:R-:W-:Y:S01]  /*2a500*/  PRMT R70, R69, 0x9910, RZ ;  /* 0x0000991045467816 */ /* 0x000fe200000000ff */
[----:B------:R-:W-:Y:S01]  /*2a510*/  @P5 STG.E.U8 desc[UR18][R74.64], R69 ;  /* 0x000000454a005986 */ /* 0x000fe2000c101112 */
[----:B------:R-:W0:Y:S03]  /*2a520*/  LDCU UR8, c[0x0][0x398] ;  /* 0x00007300ff0877ac */ /* 0x000e260008000800 */
[----:B------:R-:W4:Y:S01]  /*2a530*/  LDL.LU.64 R78, [R1+0x8c8] ;  /* 0x0008c800014e7983 */ /* 0x000f220000300a00 */
[----:B------:R-:W0:Y:S01]  /*2a540*/  LDCU UR14, c[0x0][0x398] ;  /* 0x00007300ff0e77ac */ /* 0x000e220008000800 */
[----:B---3--:R-:W-:-:S02]  /*2a550*/  VIADD R68, R0, 0x98 ;  /* 0x0000009800447836 */ /* 0x008fc40000000000 */
[----:B------:R-:W3:Y:S03]  /*2a560*/  LDL.LU.64 R76, [R1+0x8c0] ;  /* 0x0008c000014c7983 */ /* 0x000ee60000300a00 */
[----:B-1----:R-:W-:Y:S01]  /*2a570*/  ISETP.GE.AND P5, PT, R68, UR4, PT ;  /* 0x0000000444007c0c */ /* 0x002fe2000bfa6270 */
[----:B------:R-:W1:Y:S01]  /*2a580*/  LDCU UR4, c[0x0][0x39c] ;  /* 0x00007380ff0477ac */ /* 0x000e620008000800 */
[----:B------:R-:W-:Y:S02]  /*2a590*/  SHF.R.S32.HI R68, RZ, 0x8, R70 ;  /* 0x00000008ff447819 */ /* 0x000fe40000011446 */
[----:B--2---:R-:W-:-:S05]  /*2a5a0*/  F2FP.SATFINITE.E5M2.F32.PACK_AB_MERGE_C R90, R91, R90, RZ ;  /* 0x0000005a5b5a723e */ /* 0x004fca00048060ff */
[----:B------:R-:W-:Y:S04]  /*2a5b0*/  @P4 STG.E.U8 desc[UR18][R134.64], R90 ;  /* 0x0000005a86004986 */ /* 0x000fe8000c101112 */
[----:B------:R2:W-:Y:S04]  /*2a5c0*/  @P6 STG.E.U8 desc[UR18][R92.64], R68 ;  /* 0x000000445c006986 */ /* 0x0005e8000c101112 */
[----:B--2---:R-:W2:Y:S04]  /*2a5d0*/  LDL.LU.64 R92, [R1+0xd60] ;  /* 0x000d6000015c7983 */ /* 0x004ea80000300a00 */
[----:B------:R-:W3:Y:S01]  /*2a5e0*/  LDL.LU.64 R74, [R1+0x8b8] ;  /* 0x0008b800014a7983 */ /* 0x000ee20000300a00 */
[----:B----4-:R-:W-:Y:S01]  /*2a5f0*/  ISETP.LT.AND P4, PT, R3, UR10, !P3 ;  /* 0x0000000a03007c0c */ /* 0x010fe2000df81270 */
[----:B------:R-:W4:Y:S01]  /*2a600*/  LDCU UR10, c[0x0][0x398] ;  /* 0x00007300ff0a77ac */ /* 0x000f220008000800 */
[----:B------:R-:W-:-:S02]  /*2a610*/  ISETP.LT.AND P6, PT, R2, UR12, !P5 ;  /* 0x0000000c02007c0c */ /* 0x000fc4000efc1270 */
[----:B------:R-:W-:Y:S01]  /*2a620*/  PRMT R69, R90, 0x9910, RZ ;  /* 0x000099105a457816 */ /* 0x000fe200000000ff */
[----:B------:R-:W-:Y:S01]  /*2a630*/  VIADD R68, R0, 0x99 ;  /* 0x0000009900447836 */ /* 0x000fe20000000000 */
[----:B------:R-:W-:Y:S01]  /*2a640*/  F2FP.SATFINITE.E5M2.F32.PACK_AB_MERGE_C R70, R71, R73, RZ ;  /* 0x000000494746723e */ /* 0x000fe200048060ff */
[----:B------:R-:W3:Y:S01]  /*2a650*/  LDL.LU.64 R134, [R1+0x8a8] ;  /* 0x0008a80001867983 */ /* 0x000ee20000300a00 */
[----:B------:R-:W-:Y:S01]  /*2a660*/  SHF.R.S32.HI R69, RZ, 0x8, R69 ;  /* 0x00000008ff457819 */ /* 0x000fe20000011445 */
[----:B------:R-:W1:Y:S01]  /*2a670*/  LDCU UR12, c[0x0][0x398] ;  /* 0x00007300ff0c77ac */ /* 0x000e620008000800 */
[----:B0-----:R-:W-:Y:S01]  /*2a680*/  ISETP.GE.AND P3, PT, R68, UR6, PT ;  /* 0x0000000644007c0c */ /* 0x001fe2000bf66270 */
[----:B------:R-:W3:Y:S01]  /*2a690*/  LDL.LU R73, [R1+0x368] ;  /* 0x0003680001497983 */ /* 0x000ee20000300800 */
[----:B------:R-:W-:-:S03]  /*2a6a0*/  ISETP.LT.AND P5, PT, R3, UR8, !P5 ;  /* 0x0000000803007c0c */ /* 0x000fc6000efa1270 */
[----:B------:R0:W-:Y:S01]  /*2a6b0*/  @P4 STG.E.U8 desc[UR18][R80.64], R69 ;  /* 0x0000004550004986 */ /* 0x0001e2000c101112 */
[----:B--2---:R-:W-:-:S03]  /*2a6c0*/  F2FP.SATFINITE.E5M2.F32.PACK_AB_MERGE_C R92, R93, R92, RZ ;  /* 0x0000005c5d5c723e */ /* 0x004fc600048060ff */
[----:B------:R2:W-:Y:S01]  /*2a6d0*/  @P6 STG.E.U8 desc[UR18][R78.64], R70 ;  /* 0x000000464e006986 */ /* 0x0005e2000c101112 */
[----:B------:R-:W-:Y:S01]  /*2a6e0*/  ISETP.LT.AND P6, PT, R2, UR14, !P3 ;  /* 0x0000000e02007c0c */ /* 0x000fe2000dfc1270 */
[----:B------:R-:W-:Y:S01]  /*2a6f0*/  VIADD R68, R0, 0x9a ;  /* 0x0000009a00447836 */ /* 0x000fe20000000000 */
[----:B----4-:R-:W-:Y:S01]  /*2a700*/  ISETP.LT.AND P3, PT, R3, UR10, !P3 ;  /* 0x0000000a03007c0c */ /* 0x010fe2000df61270 */
[----:B------:R-:W4:Y:S01]  /*2a710*/  LDL.LU R71, [R1+0x36c] ;  /* 0x00036c0001477983 */ /* 0x000f220000300800 */
[----:B0-----:R-:W-:Y:S01]  /*2a720*/  PRMT R69, R70, 0x9910, RZ ;  /* 0x0000991046457816 */ /* 0x001fe200000000ff */
[----:B------:R-:W0:Y:S02]  /*2a730*/  LDCU UR6, c[0x0][0x39c] ;  /* 0x00007380ff0677ac */ /* 0x000e240008000800 */
[----:B------:R-:W4:Y:S01]  /*2a740*/  LDL.LU.64 R80, [R1+0x8a0] ;  /* 0x0008a00001507983 */ /* 0x000f220000300a00 */
[----:B------:R-:W-:Y:S01]  /*2a750*/  SHF.R.S32.HI R69, RZ, 0x8, R69 ;  /* 0x00000008ff457819 */ /* 0x000fe20000011445 */
[----:B------:R-:W0:Y:S01]  /*2a760*/  LDCU UR8, c[0x0][0x398] ;  /* 0x00007300ff0877ac */ /* 0x000e220008000800 */
[----:B--2---:R-:W-:Y:S01]  /*2a770*/  PRMT R70, R92, 0x9910, RZ ;  /* 0x000099105c467816 */ /* 0x004fe200000000ff */
[----:B---3--:R-:W-:Y:S01]  /*2a780*/  @P5 STG.E.U8 desc[UR18][R76.64], R92 ;  /* 0x0000005c4c005986 */ /* 0x008fe2000c101112 */
[----:B-1----:R-:W-:Y:S01]  /*2a790*/  ISETP.GE.AND P4, PT, R68, UR4, PT ;  /* 0x0000000444007c0c */ /* 0x002fe2000bf86270 */
[----:B------:R-:W1:Y:S01]  /*2a7a0*/  LDCU UR14, c[0x0][0x398] ;  /* 0x00007300ff0e77ac */ /* 0x000e620008000800 */
[----:B------:R-:W-:Y:S01]  /*2a7b0*/  SHF.R.S32.HI R70, RZ, 0x8, R70 ;  /* 0x00000008ff467819 */ /* 0x000fe20000011446 */
[----:B------:R-:W2:Y:S01]  /*2a7c0*/  LDL.LU R79, [R1+0x370] ;  /* 0x00037000014f7983 */ /* 0x000ea20000300800 */
[----:B------:R-:W3:Y:S03]  /*2a7d0*/  LDCU UR10, c[0x0][0x398] ;  /* 0x00007300ff0a77ac */ /* 0x000ee60008000800 */
[----:B------:R0:W-:Y:S01]  /*2a7e0*/  @P6 STG.E.U8 desc[UR18][R74.64], R69 ;  /* 0x000000454a006986 */ /* 0x0001e2000c101112 */
[----:B------:R-:W-:Y:S01]  /*2a7f0*/  VIADD R68, R0, 0x9b ;  /* 0x0000009b00447836 */ /* 0x000fe20000000000 */
[----:B------:R-:W1:Y:S02]  /*2a800*/  LDCU UR4, c[0x0][0x39c] ;  /* 0x00007380ff0477ac */ /* 0x000e640008000800 */
[----:B------:R-:W2:Y:S04]  /*2a810*/  LDL.LU R72, [R1+0x374] ;  /* 0x0003740001487983 */ /* 0x000ea80000300800 */
[----:B------:R1:W-:Y:S04]  /*2a820*/  @P3 STG.E.U8 desc[UR18][R94.64], R70 ;  /* 0x000000465e003986 */ /* 0x0003e8000c101112 */
[----:B0-----:R-:W2:Y:S04]  /*2a830*/  LDL.LU.64 R74, [R1+0x890] ;  /* 0x00089000014a7983 */ /* 0x001ea80000300a00 */
[----:B-1----:R-:W2:Y:S01]  /*2a840*/  LDL.LU.64 R94, [R1+0xd58] ;  /* 0x000d5800015e7983 */ /* 0x002ea20000300a00 */
[----:B------:R-:W-:Y:S01]  /*2a850*/  ISETP.LT.AND P5, PT, R2, UR12, !P4 ;  /* 0x0000000c02007c0c */ /* 0x000fe2000e7a1270 */
[----:B------:R-:W0:Y:S01]  /*2a860*/  LDCU UR12, c[0x0][0x398] ;  /* 0x00007300ff0c77ac */ /* 0x000e220008000800 */
[----:B------:R-:W-:-:S02]  /*2a870*/  ISETP.GE.AND P6, PT, R68, UR6, PT ;  /* 0x0000000644007c0c */ /* 0x000fc4000bfc6270 */
[----:B------:R-:W-:Y:S01]  /*2a880*/  ISETP.LT.AND P4, PT, R3, UR8, !P4 ;  /* 0x0000000803007c0c */ /* 0x000fe2000e781270 */
[----:B------:R-:W1:Y:S01]  /*2a890*/  LDCU UR6, c[0x0][0x39c] ;  /* 0x00007380ff0677ac */ /* 0x000e620008000800 */
[----:B----4-:R-:W-:Y:S02]  /*2a8a0*/  F2FP.SATFINITE.E5M2.F32.PACK_AB_MERGE_C R69, R71, R73, RZ ;  /* 0x000000494745723e */ /* 0x010fe400048060ff */
[----:B--2---:R-:W-:-:S05]  /*2a8b0*/  F2FP.SATFINITE.E5M2.F32.PACK_AB_MERGE_C R94, R95, R94, RZ ;  /* 0x0000005e5f5e723e */ /* 0x004fca00048060ff */
[----:B------:R2:W-:Y:S01]  /*2a8c0*/  @P5 STG.E.U8 desc[UR18][R134.64], R69 ;  /* 0x0000004586005986 */ /* 0x0005e2000c101112 */
[----:B------:R-:W-:Y:S01]  /*2a8d0*/  ISETP.LT.AND P5, PT, R2, UR14, !P6 ;  /* 0x0000000e02007c0c */ /* 0x000fe2000f7a1270 */
[----:B------:R-:W-:Y:S01]  /*2a8e0*/  VIADD R68, R0, 0x9c ;  /* 0x0000009c00447836 */ /* 0x000fe20000000000 */
[----:B------:R-:W4:Y:S01]  /*2a8f0*/  LDCU UR8, c[0x0][0x398] ;  /* 0x00007300ff0877ac */ /* 0x000f220008000800 */
        /* <DEDUP_REMOVED lines=12> */
[C---:B---3--:R-:W-:Y:S01]  /*2a9c0*/  ISETP.LT.AND P6, PT, R3.reuse, UR10, !P6 ;  /* 0x0000000a03007c0c */ /* 0x048fe2000f7c1270 */
[----:B------:R-:W3:Y:S01]  /*2a9d0*/  LDL.LU R73, [R1+0x378] ;  /* 0x0003780001497983 */ /* 0x000ee20000300800 */
[----:B-1----:R-:W-:Y:S01]  /*2a9e0*/  ISETP.GE.AND P4, PT, R68, UR6, PT ;  /* 0x0000000644007c0c */ /* 0x002fe2000bf86270 */
[----:B------:R-:W-:Y:S01]  /*2a9f0*/  IMAD.MOV.U32 R68, RZ, RZ, R70 ;  /* 0x000000ffff447224 */ /* 0x000fe200078e0046 */
[----:B------:R-:W-:Y:S01]  /*2aa00*/  ISETP.LT.AND P5, PT, R2, UR12, !P3 ;  /* 0x0000000c02007c0c */ /* 0x000fe2000dfa1270 */
[----:B------:R-:W3:Y:S01]  /*2aa10*/  LDL.LU R71, [R1+0x37c] ;  /* 0x00037c0001477983 */ /* 0x000ee20000300800 */
[----:B------:R-:W-:Y:S01]  /*2aa20*/  F2FP.SATFINITE.E5M2.F32.PACK_AB_MERGE_C R69, R72, R79, RZ ;  /* 0x0000004f4845723e */ /* 0x000fe200048060ff */
[----:B------:R-:W1:Y:S01]  /*2aa30*/  LDCU UR10, c[0x0][0x398] ;  /* 0x00007300ff0a77ac */ /* 0x000e620008000800 */
[----:B------:R-:W-:Y:S01]  /*2aa40*/  SHF.R.S32.HI R68, RZ, 0x8, R68 ;  /* 0x00000008ff447819 */ /* 0x000fe20000011444 */
[----:B------:R-:W3:Y:S01]  /*2aa50*/  LDL.LU.64 R80, [R1+0x870] ;  /* 0x0008700001507983 */ /* 0x000ee20000300a00 */
[----:B----4-:R-:W-:Y:S01]  /*2aa60*/  ISETP.LT.AND P3, PT, R3, UR8, !P3 ;  /* 0x0000000803007c0c */ /* 0x010fe2000df61270 */
[----:B------:R-:W4:Y:S02]  /*2aa70*/  LDCU UR8, c[0x0][0x398] ;  /* 0x00007300ff0877ac */ /* 0x000f240008000800 */
[----:B------:R0:W-:Y:S01]  /*2aa80*/  @P6 STG.E.U8 desc[UR18][R74.64], R68 ;  /* 0x000000444a006986 */ /* 0x0001e2000c101112 */
[----:B------:R-:W-:Y:S01]  /*2aa90*/  ISETP.LT.AND P6, PT, R2, UR14, !P4 ;  /* 0x0000000e02007c0c */ /* 0x000fe2000e7c1270 */
[----:B------:R-:W1:Y:S01]  /*2aaa0*/  LDCU UR6, c[0x0][0x39c] ;  /* 0x00007380ff0677ac */ /* 0x000e620008000800 */
[----:B------:R-:W-:Y:S01]  /*2aab0*/  PRMT R70, R69, 0x9910, RZ ;  /* 0x0000991045467816 */ /* 0x000fe200000000ff */
[----:B------:R-:W1:Y:S01]  /*2aac0*/  LDCU UR12, c[0x0][0x398] ;  /* 0x00007300ff0c77ac */ /* 0x000e620008000800 */
[----:B------:R-:W1:Y:S01]  /*2aad0*/  LDCU UR14, c[0x0][0x398] ;  /* 0x00007300ff0e77ac */ /* 0x000e620008000800 */
[----:B0-----:R-:W-:Y:S01]  /*2aae0*/  VIADD R68, R0, 0x9e ;  /* 0x0000009e00447836 */ /* 0x001fe20000000000 */
[----:B------:R-:W3:Y:S04]  /*2aaf0*/  LDL.LU.64 R74, [R1+0x868] ;  /* 0x00086800014a7983 */ /* 0x000ee80000300a00 */
        /* <DEDUP_REMOVED lines=11> */
[----:B----4-:R-:W-:-:S02]  /*2abb0*/  ISETP.LT.AND P6, PT, R2, UR8, !P5 ;  /* 0x0000000802007c0c */ /* 0x010fc4000efc1270 */
[----:B------:R-:W-:Y:S01]  /*2abc0*/  PRMT R69, R96, 0x9910, RZ ;  /* 0x0000991060457816 */ /* 0x000fe200000000ff */
[----:B------:R-:W-:Y:S01]  /*2abd0*/  VIADD R68, R0, 0x9f ;  /* 0x0000009f00447836 */ /* 0x000fe20000000000 */
[----:B---3--:R-:W-:Y:S01]  /*2abe0*/  F2FP.SATFINITE.E5M2.F32.PACK_AB_MERGE_C R70, R71, R73, RZ ;  /* 0x000000494746723e */ /* 0x008fe200048060ff */
        /* <DEDUP_REMOVED lines=520> */
[----:B------:R-:W2:Y:S01]  /*2cc70*/  LDCU UR12, c[0x0][0x398] ;  /* 0x00007300ff0c77ac */ /* 0x000ea20008000800 */
[----:B0-----:R-:W-:Y:S01]  /*2cc80*/  ISETP.GE.AND P3, PT, R68, UR6, PT ;  /* 0x0000000644007c0c */ /* 0x001fe2000bf66270 */
[----:B------:R-:W-:Y:S01]  /*2cc90*/  VIADD R68, R0, 0xc2 ;  /* 0x000000c200447836 */ /* 0x000fe20000000000 */
[C---:B------:R-:W-:Y:S01]  /*2cca0*/  ISETP.LT.AND P5, PT, R3.reuse, UR8, !P5 ;  /* 0x0000000803007c0c */ /* 0x040fe2000efa1270 */
[----:B------:R0:W-:Y:S01]  /*2ccb0*/  @P4 STG.E.U8 desc[UR18][R80.64], R69 ;  /* 0x0000004550004986 */ /* 0x0001e2000c101112 */
[----:B------:R-:W2:Y:S03]  /*2ccc0*/  LDCU UR6, c[0x0][0x39c] ;  /* 0x00007380ff0677ac */ /* 0x000ea60008000800 */
[----:B------:R0:W-:Y:S01]  /*2ccd0*/  @P6 STG.E.U8 desc[UR18][R78.64], R70 ;  /* 0x000000464e006986 */ /* 0x0001e2000c101112 */
[----:B------:R-:W-:Y:S01]  /*2cce0*/  ISETP.LT.AND P6, PT, R2, UR14, !P3 ;  /* 0x0000000e02007c0c */ /* 0x000fe2000dfc1270 */
[----:B------:R-:W2:Y:S01]  /*2ccf0*/  LDCU UR8, c[0x0][0x398] ;  /* 0x00007300ff0877ac */ /* 0x000ea20008000800 */
[----:B----4-:R-:W-:Y:S01]  /*2cd00*/  ISETP.LT.AND P3, PT, R3, UR10, !P3 ;  /* 0x0000000a03007c0c */ /* 0x010fe2000df61270 */
[----:B------:R-:W4:Y:S01]  /*2cd10*/  LDL.LU R73, [R1+0x208] ;  /* 0x0002080001497983 */ /* 0x000f220000300800 */
[----:B-1----:R-:W-:Y:S01]  /*2cd20*/  ISETP.GE.AND P4, PT, R68, UR4, PT ;  /* 0x0000000444007c0c */ /* 0x002fe2000bf86270 */
[----:B------:R-:W1:Y:S02]  /*2cd30*/  LDCU UR14, c[0x0][0x398] ;  /* 0x00007300ff0e77ac */ /* 0x000e640008000800 */
[----:B------:R-:W4:Y:S01]  /*2cd40*/  LDL.LU R71, [R1+0x20c] ;  /* 0x00020c0001477983 */ /* 0x000f220000300800 */
[----:B------:R-:W1:Y:S03]  /*2cd50*/  LDCU UR4, c[0x0][0x39c] ;  /* 0x00007380ff0477ac */ /* 0x000e660008000800 */
[----:B0-----:R-:W4:Y:S01]  /*2cd60*/  LDL.LU.64 R80, [R1+0x620] ;  /* 0x0006200001507983 */ /* 0x001f220000300a00 */
[----:B------:R-:W0:Y:S03]  /*2cd70*/  LDCU UR10, c[0x0][0x398] ;  /* 0x00007300ff0a77ac */ /* 0x000e260008000800 */
[----:B------:R-:W4:Y:S04]  /*2cd80*/  LDL.LU R79, [R1+0x210] ;  /* 0x00021000014f7983 */ /* 0x000f280000300800 */
[----:B------:R-:W4:Y:S01]  /*2cd90*/  LDL.LU R72, [R1+0x214] ;  /* 0x0002140001487983 */ /* 0x000f220000300800 */
[----:B--2---:R-:W-:-:S02]  /*2cda0*/  F2FP.SATFINITE.E5M2.F32.PACK_AB_MERGE_C R4, R5, R4, RZ ;  /* 0x000000040504723e */ /* 0x004fc400048060ff */
[----:B------:R-:W-:Y:S02]  /*2cdb0*/  PRMT R5, R70, 0x9910, RZ ;  /* 0x0000991046057816 */ /* 0x000fe400000000ff */
[----:B------:R-:W-:Y:S02]  /*2cdc0*/  PRMT R68, R4, 0x9910, RZ ;  /* 0x0000991004447816 */ /* 0x000fe400000000ff */
[----:B------:R-:W-:Y:S02]  /*2cdd0*/  SHF.R.S32.HI R5, RZ, 0x8, R5 ;  /* 0x00000008ff057819 */ /* 0x000fe40000011405 */
[----:B------:R-:W-:Y:S01]  /*2cde0*/  SHF.R.S32.HI R68, RZ, 0x8, R68 ;  /* 0x00000008ff447819 */ /* 0x000fe20000011444 */
[----:B---3--:R-:W-:Y:S04]  /*2cdf0*/  @P5 STG.E.U8 desc[UR18][R76.64], R4 ;  /* 0x000000044c005986 */ /* 0x008fe8000c101112 */
[----:B------:R2:W-:Y:S04]  /*2ce00*/  @P6 STG.E.U8 desc[UR18][R74.64], R5 ;  /* 0x000000054a006986 */ /* 0x0005e8000c101112 */
[----:B------:R3:W-:Y:S04]  /*2ce10*/  @P3 STG.E.U8 desc[UR18][R6.64], R68 ;  /* 0x0000004406003986 */ /* 0x0007e8000c101112 */
[----:B--2---:R-:W2:Y:S04]  /*2ce20*/  LDL.LU.64 R74, [R1+0x610] ;  /* 0x00061000014a7983 */ /* 0x004ea80000300a00 */
[----:B---3--:R-:W3:Y:S01]  /*2ce30*/  LDL.LU.64 R6, [R1+0xcb8] ;  /* 0x000cb80001067983 */ /* 0x008ee20000300a00 */
[----:B------:R-:W-:Y:S01]  /*2ce40*/  ISETP.LT.AND P5, PT, R2, UR12, !P4 ;  /* 0x0000000c02007c0c */ /* 0x000fe2000e7a1270 */
[----:B------:R-:W-:Y:S01]  /*2ce50*/  VIADD R4, R0, 0xc3 ;  /* 0x000000c300047836 */ /* 0x000fe20000000000 */
[----:B----4-:R-:W-:Y:S01]  /*2ce60*/  F2FP.SATFINITE.E5M2.F32.PACK_AB_MERGE_C R5, R71, R73, RZ ;  /* 0x000000494705723e */ /* 0x010fe200048060ff */
[----:B------:R-:W4:Y:S03]  /*2ce70*/  LDCU UR12, c[0x0][0x398] ;  /* 0x00007300ff0c77ac */ /* 0x000f260008000800 */
[----:B------:R-:W-:Y:S01]  /*2ce80*/  ISETP.GE.AND P6, PT, R4, UR6, PT ;  /* 0x0000000604007c0c */ /* 0x000fe2000bfc6270 */
[----:B------:R-:W0:Y:S01]  /*2ce90*/  LDCU UR6, c[0x0][0x39c] ;  /* 0x00007380ff0677ac */ /* 0x000e220008000800 */
[----:B------:R-:W-:-:S05]  /*2cea0*/  ISETP.LT.AND P4, PT, R3, UR8, !P4 ;  /* 0x0000000803007c0c */ /* 0x000fca000e781270 */
[----:B------:R0:W-:Y:S01]  /*2ceb0*/  @P5 STG.E.U8 desc[UR18][R134.64], R5 ;  /* 0x0000000586005986 */ /* 0x0001e2000c101112 */
[----:B-1----:R-:W-:Y:S01]  /*2cec0*/  ISETP.LT.AND P5, PT, R2, UR14, !P6 ;  /* 0x0000000e02007c0c */ /* 0x002fe2000f7a1270 */
[----:B------:R-:W-:Y:S01]  /*2ced0*/  VIADD R4, R0, 0xc4 ;  /* 0x000000c400047836 */ /* 0x000fe20000000000 */
[----:B------:R-:W1:Y:S01]  /*2cee0*/  LDCU UR8, c[0x0][0x398] ;  /* 0x00007300ff0877ac */ /* 0x000e620008000800 */
[----:B0-----:R-:W-:Y:S01]  /*2cef0*/  PRMT R5, R5, 0x9910, RZ ;  /* 0x0000991005057816 */ /* 0x001fe200000000ff */
[----:B------:R-:W2:Y:S01]  /*2cf00*/  LDL.LU.64 R134, [R1+0x608] ;  /* 0x0006080001867983 */ /* 0x000ea20000300a00 */
[----:B------:R-:W0:Y:S02]  /*2cf10*/  LDCU UR14, c[0x0][0x398] ;  /* 0x00007300ff0e77ac */ /* 0x000e240008000800 */
[----:B------:R-:W-:Y:S01]  /*2cf20*/  SHF.R.S32.HI R5, RZ, 0x8, R5 ;  /* 0x00000008ff057819 */ /* 0x000fe20000011405 */
[----:B------:R-:W2:Y:S01]  /*2cf30*/  LDL.LU.64 R76, [R1+0x600] ;  /* 0x00060000014c7983 */ /* 0x000ea20000300a00 */
[----:B---3--:R-:W-:-:S05]  /*2cf40*/  F2FP.SATFINITE.E5M2.F32.PACK_AB_MERGE_C R6, R7, R6, RZ ;  /* 0x000000060706723e */ /* 0x008fca00048060ff */
[----:B------:R-:W-:Y:S04]  /*2cf50*/  @P4 STG.E.U8 desc[UR18][R80.64], R6 ;  /* 0x0000000650004986 */ /* 0x000fe8000c101112 */
[----:B------:R3:W-:Y:S04]  /*2cf60*/  @P5 STG.E.U8 desc[UR18][R8.64], R5 ;  /* 0x0000000508005986 */ /* 0x0007e8000c101112 */
[----:B---3--:R-:W3:Y:S01]  /*2cf70*/  LDL.LU.64 R8, [R1+0xcb0] ;  /* 0x000cb00001087983 */ /* 0x008ee20000300a00 */
[----:B------:R-:W-:Y:S01]  /*2cf80*/  ISETP.GE.AND P3, PT, R4, UR4, PT ;  /* 0x0000000404007c0c */ /* 0x000fe2000bf66270 */
[----:B------:R-:W-:Y:S01]  /*2cf90*/  VIADD R4, R0, 0xc5 ;  /* 0x000000c500047836 */ /* 0x000fe20000000000 */
[----:B------:R-:W-:Y:S01]  /*2cfa0*/  PRMT R7, R6, 0x9910, RZ ;  /* 0x0000991006077816 */ /* 0x000fe200000000ff */
[----:B------:R-:W0:Y:S01]  /*2cfb0*/  LDCU UR4, c[0x0][0x39c] ;  /* 0x00007380ff0477ac */ /* 0x000e220008000800 */
[C---:B------:R-:W-:Y:S01]  /*2cfc0*/  ISETP.LT.AND P6, PT, R3.reuse, UR10, !P6 ;  /* 0x0000000a03007c0c */ /* 0x040fe2000f7c1270 */
[----:B------:R-:W3:Y:S01]  /*2cfd0*/  LDL.LU R73, [R1+0x218] ;  /* 0x0002180001497983 */ /* 0x000ee20000300800 */
[----:B------:R-:W-:Y:S01]  /*2cfe0*/  ISETP.GE.AND P4, PT, R4, UR6, PT ;  /* 0x0000000604007c0c */ /* 0x000fe2000bf86270 */
[----:B------:R-:W-:Y:S01]  /*2cff0*/  IMAD.MOV.U32 R4, RZ, RZ, R7 ;  /* 0x000000ffff047224 */ /* 0x000fe200078e0007 */
[----:B----4-:R-:W-:Y:S01]  /*2d000*/  ISETP.LT.AND P5, PT, R2, UR12, !P3 ;  /* 0x0000000c02007c0c */ /* 0x010fe2000dfa1270 */
[----:B------:R-:W4:Y:S01]  /*2d010*/  LDL.LU R71, [R1+0x21c] ;  /* 0x00021c0001477983 */ /* 0x000f220000300800 */
[----:B------:R-:W-:Y:S01]  /*2d020*/  F2FP.SATFINITE.E5M2.F32.PACK_AB_MERGE_C R5, R72, R79, RZ ;  /* 0x0000004f4805723e */ /* 0x000fe200048060ff */
[----:B------:R-:W3:Y:S01]  /*2d030*/  LDCU UR10, c[0x0][0x398] ;  /* 0x00007300ff0a77ac */ /* 0x000ee20008000800 */
[----:B------:R-:W-:Y:S01]  /*2d040*/  SHF.R.S32.HI R4, RZ, 0x8, R4 ;  /* 0x00000008ff047819 */ /* 0x000fe20000011404 */
[----:B------:R-:W4:Y:S01]  /*2d050*/  LDL.LU.64 R80, [R1+0x5f0] ;  /* 0x0005f00001507983 */ /* 0x000f220000300a00 */
[----:B-1----:R-:W-:Y:S01]  /*2d060*/  ISETP.LT.AND P3, PT, R3, UR8, !P3 ;  /* 0x0000000803007c0c */ /* 0x002fe2000df61270 */
[----:B------:R-:W1:Y:S02]  /*2d070*/  LDCU UR8, c[0x0][0x398] ;  /* 0x00007300ff0877ac */ /* 0x000e640008000800 */
[----:B--2---:R2:W-:Y:S01]  /*2d080*/  @P6 STG.E.U8 desc[UR18][R74.64], R4 ;  /* 0x000000044a006986 */ /* 0x0045e2000c101112 */
[----:B0-----:R-:W-:Y:S01]  /*2d090*/  ISETP.LT.AND P6, PT, R2, UR14, !P4 ;  /* 0x0000000e02007c0c */ /* 0x001fe2000e7c1270 */
[----:B------:R-:W0:Y:S01]  /*2d0a0*/  LDCU UR6, c[0x0][0x39c] ;  /* 0x00007380ff0677ac */ /* 0x000e220008000800 */
[----:B------:R-:W-:Y:S01]  /*2d0b0*/  PRMT R6, R5, 0x9910, RZ ;  /* 0x0000991005067816 */ /* 0x000fe200000000ff */
[----:B------:R1:W-:Y:S01]  /*2d0c0*/  @P5 STG.E.U8 desc[UR18][R134.64], R5 ;  /* 0x0000000586005986 */ /* 0x0003e2000c101112 */
[----:B------:R-:W0:Y:S01]  /*2d0d0*/  LDCU UR12, c[0x0][0x398] ;  /* 0x00007300ff0c77ac */ /* 0x000e220008000800 */
[----:B------:R-:W0:Y:S01]  /*2d0e0*/  LDCU UR14, c[0x0][0x398] ;  /* 0x00007300ff0e77ac */ /* 0x000e220008000800 */
[----:B--2---:R-:W-:Y:S01]  /*2d0f0*/  VIADD R4, R0, 0xc6 ;  /* 0x000000c600047836 */ /* 0x004fe20000000000 */
[----:B------:R-:W2:Y:S04]  /*2d100*/  LDL.LU.64 R74, [R1+0x5e8] ;  /* 0x0005e800014a7983 */ /* 0x000ea80000300a00 */
[----:B------:R-:W-:Y:S01]  /*2d110*/  ISETP.GE.AND P5, PT, R4, UR4, PT ;  /* 0x0000000404007c0c */ /* 0x000fe2000bfa6270 */
[----:B-1----:R-:W2:Y:S01]  /*2d120*/  LDL.LU.64 R134, [R1+0x5e0] ;  /* 0x0005e00001867983 */ /* 0x002ea20000300a00 */
[----:B------:R-:W-:Y:S01]  /*2d130*/  SHF.R.S32.HI R4, RZ, 0x8, R6 ;  /* 0x00000008ff047819 */ /* 0x000fe20000011406 */
[----:B------:R-:W1:Y:S01]  /*2d140*/  LDCU UR4, c[0x0][0x39c] ;  /* 0x00007380ff0477ac */ /* 0x000e620008000800 */
[----:B---3--:R-:W-:-:S05]  /*2d150*/  F2FP.SATFINITE.E5M2.F32.PACK_AB_MERGE_C R8, R9, R8, RZ ;  /* 0x000000080908723e */ /* 0x008fca00048060ff */
[----:B------:R-:W-:Y:S04]  /*2d160*/  @P3 STG.E.U8 desc[UR18][R76.64], R8 ;  /* 0x000000084c003986 */ /* 0x000fe8000c101112 */
[----:B------:R3:W-:Y:S04]  /*2d170*/  @P6 STG.E.U8 desc[UR18][R10.64], R4 ;  /* 0x000000040a006986 */ /* 0x0007e8000c101112 */
[----:B---3--:R-:W3:Y:S01]  /*2d180*/  LDL.LU.64 R10, [R1+0xca8] ;  /* 0x000ca800010a7983 */ /* 0x008ee20000300a00 */
[----:B------:R-:W-:Y:S01]  /*2d190*/  ISETP.LT.AND P4, PT, R3, UR10, !P4 ;  /* 0x0000000a03007c0c */ /* 0x000fe2000e781270 */
[----:B------:R-:W1:Y:S01]  /*2d1a0*/  LDCU UR10, c[0x0][0x398] ;  /* 0x00007300ff0a77ac */ /* 0x000e620008000800 */
[----:B------:R-:W-:-:S02]  /*2d1b0*/  ISETP.LT.AND P6, PT, R2, UR8, !P5 ;  /* 0x0000000802007c0c */ /* 0x000fc4000efc1270 */
[----:B------:R-:W-:Y:S01]  /*2d1c0*/  PRMT R5, R8, 0x9910, RZ ;  /* 0x0000991008057816 */ /* 0x000fe200000000ff */
[----:B------:R-:W-:Y:S01]  /*2d1d0*/  VIADD R4, R0, 0xc7 ;  /* 0x000000c700047836 */ /* 0x000fe20000000000 */
[----:B----4-:R-:W-:Y:S01]  /*2d1e0*/  F2FP.SATFINITE.E5M2.F32.PACK_AB_MERGE_C R6, R71, R73, RZ ;  /* 0x000000494706723e */ /* 0x010fe200048060ff */
[----:B------:R-:W4:Y:S01]  /*2d1f0*/  LDL.LU.64 R76, [R1+0x5d0] ;  /* 0x0005d000014c7983 */ /* 0x000f220000300a00 */
[----:B------:R-:W-:Y:S01]  /*2d200*/  SHF.R.S32.HI R5, RZ, 0x8, R5 ;  /* 0x00000008ff057819 */ /* 0x000fe20000011405 */
[----:B------:R-:W3:Y:S01]  /*2d210*/  LDCU UR8, c[0x0][0x398] ;  /* 0x00007300ff0877ac */ /* 0x000ee20008000800 */
[----:B0-----:R-:W-:Y:S01]  /*2d220*/  ISETP.GE.AND P3, PT, R4, UR6, PT ;  /* 0x0000000604007c0c */ /* 0x001fe2000bf66270 */
[----:B------:R-:W4:Y:S01]  /*2d230*/  LDL.LU R79, [R1+0x220] ;  /* 0x00022000014f7983 */ /* 0x000f220000300800 */
[----:B------:R-:W-:Y:S01]  /*2d240*/  ISETP.LT.AND P5, PT, R3, UR12, !P5 ;  /* 0x0000000c03007c0c */ /* 0x000fe2000efa1270 */
[----:B------:R-:W0:Y:S02]  /*2d250*/  LDCU UR6, c[0x0][0x39c] ;  /* 0x00007380ff0677ac */ /* 0x000e240008000800 */
[----:B------:R0:W-:Y:S01]  /*2d260*/  @P4 STG.E.U8 desc[UR18][R80.64], R5 ;  /* 0x0000000550004986 */ /* 0x0001e2000c101112 */
[----:B------:R-:W3:Y:S03]  /*2d270*/  LDCU UR12, c[0x0][0x398] ;  /* 0x00007300ff0c77ac */ /* 0x000ee60008000800 */
[----:B--2---:R2:W-:Y:S01]  /*2d280*/  @P6 STG.E.U8 desc[UR18][R74.64], R6 ;  /* 0x000000064a006986 */ /* 0x0045e2000c101112 */
[----:B-1----:R-:W-:Y:S01]  /*2d290*/  ISETP.LT.AND P6, PT, R2, UR10, !P3 ;  /* 0x0000000a02007c0c */ /* 0x002fe2000dfc1270 */
[----:B------:R-:W-:Y:S01]  /*2d2a0*/  VIADD R4, R0, 0xc8 ;  /* 0x000000c800047836 */ /* 0x000fe20000000000 */
[----:B------:R-:W1:Y:S01]  /*2d2b0*/  LDCU UR10, c[0x0][0x398] ;  /* 0x00007300ff0a77ac */ /* 0x000e620008000800 */
[----:B------:R-:W4:Y:S01]  /*2d2c0*/  LDL.LU R72, [R1+0x224] ;  /* 0x0002240001487983 */ /* 0x000f220000300800 */
[----:B0-----:R-:W-:-:S04]  /*2d2d0*/  PRMT R5, R6, 0x9910, RZ ;  /* 0x0000991006057816 */ /* 0x001fc800000000ff */
[----:B------:R-:W-:Y:S01]  /*2d2e0*/  SHF.R.S32.HI R5, RZ, 0x8, R5 ;  /* 0x00000008ff057819 */ /* 0x000fe20000011405 */
[----:B--2---:R-:W2:Y:S01]  /*2d2f0*/  LDL.LU.64 R74, [R1+0x5c8] ;  /* 0x0005c800014a7983 */ /* 0x004ea20000300a00 */
[----:B---3--:R-:W-:-:S05]  /*2d300*/  F2FP.SATFINITE.E5M2.F32.PACK_AB_MERGE_C R10, R11, R10, RZ ;  /* 0x0000000a0b0a723e */ /* 0x008fca00048060ff */
[----:B------:R0:W-:Y:S04]  /*2d310*/  @P5 STG.E.U8 desc[UR18][R134.64], R10 ;  /* 0x0000000a86005986 */ /* 0x0001e8000c101112 */
[----:B------:R3:W-:Y:S04]  /*2d320*/  @P6 STG.E.U8 desc[UR18][R12.64], R5 ;  /* 0x000000050c006986 */ /* 0x0007e8000c101112 */
[----:B0-----:R-:W2:Y:S04]  /*2d330*/  LDL.LU.64 R134, [R1+0x5c0] ;  /* 0x0005c00001867983 */ /* 0x001ea80000300a00 */
        /* <DEDUP_REMOVED lines=9> */
[----:B------:R-:W-:Y:S01]  /*2d3d0*/  ISETP.LT.AND P6, PT, R2, UR12, !P4 ;  /* 0x0000000c02007c0c */ /* 0x000fe2000e7c1270 */
[----:B------:R-:W3:Y:S01]  /*2d3e0*/  LDL.LU R71, [R1+0x22c] ;  /* 0x00022c0001477983 */ /* 0x000ee20000300800 */
[----:B----4-:R-:W-:Y:S01]  /*2d3f0*/  F2FP.SATFINITE.E5M2.F32.PACK_AB_MERGE_C R5, R72, R79, RZ ;  /* 0x0000004f4805723e */ /* 0x010fe200048060ff */
[----:B------:R-:W4:Y:S01]  /*2d400*/  LDCU UR8, c[0x0][0x398] ;  /* 0x00007300ff0877ac */ /* 0x000f220008000800 */
[----:B------:R-:W-:Y:S01]  /*2d410*/  SHF.R.S32.HI R4, RZ, 0x8, R4 ;  /* 0x00000008ff047819 */ /* 0x000fe20000011404 */
[----:B------:R-:W4:Y:S01]  /*2d420*/  LDL.LU.64 R80, [R1+0x5b0] ;  /* 0x0005b00001507983 */ /* 0x000f220000300a00 */
[----:B------:R-:W-:Y:S01]  /*2d430*/  ISETP.LT.AND P4, PT, R3, UR14, !P4 ;  /* 0x0000000e03007c0c */ /* 0x000fe2000e781270 */
[----:B------:R-:W0:Y:S02]  /*2d440*/  LDCU UR12, c[0x0][0x398] ;  /* 0x00007300ff0c77ac */ /* 0x000e240008000800 */
[----:B------:R2:W-:Y:S01]  /*2d450*/  @P5 STG.E.U8 desc[UR18][R76.64], R4 ;  /* 0x000000044c005986 */ /* 0x0005e2000c101112 */
[----:B-1----:R-:W-:Y:S01]  /*2d460*/  ISETP.LT.AND P5, PT, R2, UR10, !P3 ;  /* 0x0000000a02007c0c */ /* 0x002fe2000dfa1270 */
[----:B------:R-:W1:Y:S01]  /*2d470*/  LDCU UR6, c[0x0][0x39c] ;  /* 0x00007380ff0677ac */ /* 0x000e620008000800 */
[----:B------:R-:W-:Y:S01]  /*2d480*/  PRMT R6, R5, 0x9910, RZ ;  /* 0x0000991005067816 */ /* 0x000fe200000000ff */
[----:B--2---:R-:W-:Y:S01]  /*2d490*/  @P6 STG.E.U8 desc[UR18][R74.64], R5 ;  /* 0x000000054a006986 */ /* 0x004fe2000c101112 */
[----:B------:R-:W2:Y:S03]  /*2d4a0*/  LDCU UR10, c[0x0][0x398] ;  /* 0x00007300ff0a77ac */ /* 0x000ea60008000800 */
[----:B------:R-:W2:Y:S01]  /*2d4b0*/  LDL.LU.64 R78, [R1+0x5a8] ;  /* 0x0005a800014e7983 */ /* 0x000ea20000300a00 */
[----:B------:R-:W1:Y:S01]  /*2d4c0*/  LDCU UR14, c[0x0][0x398] ;  /* 0x00007300ff0e77ac */ /* 0x000e620008000800 */
[----:B------:R-:W-:-:S02]  /*2d4d0*/  VIADD R4, R0, 0xca ;  /* 0x000000ca00047836 */ /* 0x000fc40000000000 */
[----:B------:R-:W2:Y:S03]  /*2d4e0*/  LDL.LU.64 R76, [R1+0x5a0] ;  /* 0x0005a000014c7983 */ /* 0x000ea60000300a00 */
[----:B0-----:R-:W-:Y:S01]  /*2d4f0*/  ISETP.GE.AND P6, PT, R4, UR4, PT ;  /* 0x0000000404007c0c */ /* 0x001fe2000bfc6270 */
[----:B------:R-:W0:Y:S01]  /*2d500*/  LDCU UR4, c[0x0][0x39c] ;  /* 0x00007380ff0477ac */ /* 0x000e220008000800 */
[----:B------:R-:W-:Y:S02]  /*2d510*/  SHF.R.S32.HI R4, RZ, 0x8, R6 ;  /* 0x00000008ff047819 */ /* 0x000fe40000011406 */
[----:B---3--:R-:W-:-:S05]  /*2d520*/  F2FP.SATFINITE.E5M2.F32.PACK_AB_MERGE_C R12, R13, R12, RZ ;  /* 0x0000000c0d0c723e */ /* 0x008fca00048060ff */
[----:B------:R-:W-:Y:S04]  /*2d530*/  @P4 STG.E.U8 desc[UR18][R134.64], R12 ;  /* 0x0000000c86004986 */ /* 0x000fe8000c101112 */
[----:B------:R3:W-:Y:S04]  /*2d540*/  @P5 STG.E.U8 desc[UR18][R14.64], R4 ;  /* 0x000000040e005986 */ /* 0x0007e8000c101112 */
[----:B---3--:R-:W3:Y:S04]  /*2d550*/  LDL.LU.64 R14, [R1+0xc98] ;  /* 0x000c9800010e7983 */ /* 0x008ee80000300a00 */
[----:B------:R-:W3:Y:S01]  /*2d560*/  LDL.LU.64 R74, [R1+0x598] ;  /* 0x00059800014a7983 */ /* 0x000ee20000300a00 */
[----:B----4-:R-:W-:Y:S01]  /*2d570*/  ISETP.LT.AND P4, PT, R3, UR8, !P3 ;  /* 0x0000000803007c0c */ /* 0x010fe2000df81270 */
[----:B------:R-:W4:Y:S01]  /*2d580*/  LDCU UR8, c[0x0][0x398] ;  /* 0x00007300ff0877ac */ /* 0x000f220008000800 */
[----:B------:R-:W-:-:S02]  /*2d590*/  ISETP.LT.AND P5, PT, R2, UR12, !P6 ;  /* 0x0000000c02007c0c */ /* 0x000fc4000f7a1270 */
[----:B------:R-:W-:Y:S01]  /*2d5a0*/  PRMT R5, R12, 0x9910, RZ ;  /* 0x000099100c057816 */ /* 0x000fe200000000ff */
[----:B------:R-:W-:Y:S01]  /*2d5b0*/  VIADD R4, R0, 0xcb ;  /* 0x000000cb00047836 */ /* 0x000fe20000000000 */
[----:B------:R-:W-:Y:S01]  /*2d5c0*/  F2FP.SATFINITE.E5M2.F32.PACK_AB_MERGE_C R6, R71, R73, RZ ;  /* 0x000000494706723e */ /* 0x000fe200048060ff */
[----:B------:R-:W4:Y:S01]  /*2d5d0*/  LDL.LU.64 R134, [R1+0x588] ;  /* 0x0005880001867983 */ /* 0x000f220000300a00 */
[----:B------:R-:W-:Y:S01]  /*2d5e0*/  SHF.R.S32.HI R5, RZ, 0x8, R5 ;  /* 0x00000008ff057819 */ /* 0x000fe20000011405 */
[----:B------:R-:W0:Y:S01]  /*2d5f0*/  LDCU UR12, c[0x0][0x398] ;  /* 0x00007300ff0c77ac */ /* 0x000e220008000800 */
[----:B-1----:R-:W-:Y:S01]  /*2d600*/  ISETP.GE.AND P3, PT, R4, UR6, PT ;  /* 0x0000000604007c0c */ /* 0x002fe2000bf66270 */
[----:B------:R-:W4:Y:S01]  /*2d610*/  LDL.LU R73, [R1+0x230] ;  /* 0x0002300001497983 */ /* 0x000f220000300800 */
[----:B--2---:R-:W-:-:S03]  /*2d620*/  ISETP.LT.AND P6, PT, R3, UR10, !P6 ;  /* 0x0000000a03007c0c */ /* 0x004fc6000f7c1270 */
[----:B------:R1:W-:Y:S01]  /*2d630*/  @P4 STG.E.U8 desc[UR18][R80.64], R5 ;  /* 0x0000000550004986 */ /* 0x0003e2000c101112 */
[----:B---3--:R-:W-:-:S03]  /*2d640*/  F2FP.SATFINITE.E5M2.F32.PACK_AB_MERGE_C R14, R15, R14, RZ ;  /* 0x0000000e0f0e723e */ /* 0x008fc600048060ff */
[----:B------:R2:W-:Y:S01]  /*2d650*/  @P5 STG.E.U8 desc[UR18][R78.64], R6 ;  /* 0x000000064e005986 */ /* 0x0005e2000c101112 */
[----:B------:R-:W-:Y:S01]  /*2d660*/  ISETP.LT.AND P5, PT, R2, UR14, !P3 ;  /* 0x0000000e02007c0c */ /* 0x000fe2000dfa1270 */
[----:B------:R-:W-:Y:S01]  /*2d670*/  VIADD R4, R0, 0xcc ;  /* 0x000000cc00047836 */ /* 0x000fe20000000000 */
[----:B----4-:R-:W-:Y:S01]  /*2d680*/  ISETP.LT.AND P3, PT, R3, UR8, !P3 ;  /* 0x0000000803007c0c */ /* 0x010fe2000df61270 */
[----:B------:R-:W3:Y:S01]  /*2d690*/  LDL.LU R71, [R1+0x234] ;  /* 0x0002340001477983 */ /* 0x000ee20000300800 */
[----:B-1----:R-:W-:Y:S01]  /*2d6a0*/  PRMT R5, R6, 0x9910, RZ ;  /* 0x0000991006057816 */ /* 0x002fe200000000ff */
[----:B------:R-:W1:Y:S02]  /*2d6b0*/  LDCU UR6, c[0x0][0x39c] ;  /* 0x00007380ff0677ac */ /* 0x000e640008000800 */
[----:B------:R-:W4:Y:S01]  /*2d6c0*/  LDL.LU.64 R80, [R1+0x580] ;  /* 0x0005800001507983 */ /* 0x000f220000300a00 */
[----:B------:R-:W-:Y:S01]  /*2d6d0*/  SHF.R.S32.HI R5, RZ, 0x8, R5 ;  /* 0x00000008ff057819 */ /* 0x000fe20000011405 */
[----:B------:R-:W1:Y:S01]  /*2d6e0*/  LDCU UR10, c[0x0][0x398] ;  /* 0x00007300ff0a77ac */ /* 0x000e620008000800 */
[----:B--2---:R-:W-:Y:S01]  /*2d6f0*/  PRMT R6, R14, 0x9910, RZ ;  /* 0x000099100e067816 */ /* 0x004fe200000000ff */
[----:B------:R-:W-:Y:S01]  /*2d700*/  @P6 STG.E.U8 desc[UR18][R76.64], R14 ;  /* 0x0000000e4c006986 */ /* 0x000fe2000c101112 */
[----:B0-----:R-:W-:Y:S01]  /*2d710*/  ISETP.GE.AND P4, PT, R4, UR4, PT ;  /* 0x0000000404007c0c */ /* 0x001fe2000bf86270 */
[----:B------:R-:W0:Y:S01]  /*2d720*/  LDCU UR14, c[0x0][0x398] ;  /* 0x00007300ff0e77ac */ /* 0x000e220008000800 */
[----:B------:R-:W-:Y:S01]  /*2d730*/  SHF.R.S32.HI R6, RZ, 0x8, R6 ;  /* 0x00000008ff067819 */ /* 0x000fe20000011406 */
[----:B------:R-:W2:Y:S01]  /*2d740*/  LDL.LU R79, [R1+0x238] ;  /* 0x00023800014f7983 */ /* 0x000ea20000300800 */
[----:B------:R-:W0:Y:S03]  /*2d750*/  LDCU UR8, c[0x0][0x398] ;  /* 0x00007300ff0877ac */ /* 0x000e260008000800 */
[----:B------:R1:W-:Y:S01]  /*2d760*/  @P5 STG.E.U8 desc[UR18][R74.64], R5 ;  /* 0x000000054a005986 */ /* 0x0003e2000c101112 */
[----:B------:R-:W-:Y:S01]  /*2d770*/  VIADD R4, R0, 0xcd ;  /* 0x000000cd00047836 */ /* 0x000fe20000000000 */
[----:B------:R-:W0:Y:S02]  /*2d780*/  LDCU UR4, c[0x0][0x39c] ;  /* 0x00007380ff0477ac */ /* 0x000e240008000800 */
[----:B------:R-:W2:Y:S04]  /*2d790*/  LDL.LU R72, [R1+0x23c] ;  /* 0x00023c0001487983 */ /* 0x000ea80000300800 */
[----:B------:R0:W-:Y:S04]  /*2d7a0*/  @P3 STG.E.U8 desc[UR18][R16.64], R6 ;  /* 0x0000000610003986 */ /* 0x0001e8000c101112 */
[----:B-1----:R-:W2:Y:S04]  /*2d7b0*/  LDL.LU.64 R74, [R1+0x570] ;  /* 0x00057000014a7983 */ /* 0x002ea80000300a00 */
[----:B0-----:R-:W2:Y:S01]  /*2d7c0*/  LDL.LU.64 R16, [R1+0xc90] ;  /* 0x000c900001107983 */ /* 0x001ea20000300a00 */
[----:B------:R-:W-:Y:S01]  /*2d7d0*/  ISETP.LT.AND P6, PT, R2, UR12, !P4 ;  /* 0x0000000c02007c0c */ /* 0x000fe2000e7c1270 */
[----:B------:R-:W0:Y:S01]  /*2d7e0*/  LDCU UR12, c[0x0][0x398] ;  /* 0x00007300ff0c77ac */ /* 0x000e220008000800 */
[----:B------:R-:W-:-:S02]  /*2d7f0*/  ISETP.GE.AND P5, PT, R4, UR6, PT ;  /* 0x0000000604007c0c */ /* 0x000fc4000bfa6270 */
[----:B------:R-:W-:Y:S01]  /*2d800*/  ISETP.LT.AND P4, PT, R3, UR10, !P4 ;  /* 0x0000000a03007c0c */ /* 0x000fe2000e781270 */
[----:B------:R-:W1:Y:S01]  /*2d810*/  LDCU UR6, c[0x0][0x39c] ;  /* 0x00007380ff0677ac */ /* 0x000e620008000800 */
[----:B---3--:R-:W-:Y:S02]  /*2d820*/  F2FP.SATFINITE.E5M2.F32.PACK_AB_MERGE_C R5, R71, R73, RZ ;  /* 0x000000494705723e */ /* 0x008fe400048060ff */
[----:B--2---:R-:W-:-:S05]  /*2d830*/  F2FP.SATFINITE.E5M2.F32.PACK_AB_MERGE_C R16, R17, R16, RZ ;  /* 0x000000101110723e */ /* 0x004fca00048060ff */
[----:B------:R2:W-:Y:S01]  /*2d840*/  @P6 STG.E.U8 desc[UR18][R134.64], R5 ;  /* 0x0000000586006986 */ /* 0x0005e2000c101112 */
[----:B------:R-:W-:Y:S01]  /*2d850*/  ISETP.LT.AND P6, PT, R2, UR14, !P5 ;  /* 0x0000000e02007c0c */ /* 0x000fe2000efc1270 */
[----:B------:R-:W-:Y:S01]  /*2d860*/  VIADD R4, R0, 0xce ;  /* 0x000000ce00047836 */ /* 0x000fe20000000000 */
[----:B------:R-:W3:Y:S01]  /*2d870*/  LDCU UR10, c[0x0][0x398] ;  /* 0x00007300ff0a77ac */ /* 0x000ee20008000800 */
[----:B----4-:R-:W-:Y:S01]  /*2d880*/  @P4 STG.E.U8 desc[UR18][R80.64], R16 ;  /* 0x0000001050004986 */ /* 0x010fe2000c101112 */
[----:B--2---:R-:W-:-:S03]  /*2d890*/  PRMT R5, R5, 0x9910, RZ ;  /* 0x0000991005057816 */ /* 0x004fc600000000ff */
[----:B------:R-:W2:Y:S01]  /*2d8a0*/  LDL.LU.64 R134, [R1+0x568] ;  /* 0x0005680001867983 */ /* 0x000ea20000300a00 */
[----:B------:R-:W4:Y:S01]  /*2d8b0*/  LDCU UR14, c[0x0][0x398] ;  /* 0x00007300ff0e77ac */ /* 0x000f220008000800 */
        /* <DEDUP_REMOVED lines=8> */
[C---:B------:R-:W-:Y:S01]  /*2d940*/  ISETP.LT.AND P5, PT, R3.reuse, UR8, !P5 ;  /* 0x0000000803007c0c */ /* 0x040fe2000efa1270 */
[----:B------:R-:W2:Y:S01]  /*2d950*/  LDL.LU R73, [R1+0x240] ;  /* 0x0002400001497983 */ /* 0x000ea20000300800 */
[----:B-1----:R-:W-:Y:S01]  /*2d960*/  ISETP.GE.AND P4, PT, R4, UR6, PT ;  /* 0x0000000604007c0c */ /* 0x002fe2000bf86270 */
[----:B------:R-:W-:Y:S01]  /*2d970*/  IMAD.MOV.U32 R4, RZ, RZ, R6 ;  /* 0x000000ffff047224 */ /* 0x000fe200078e0006 */
[----:B------:R-:W-:Y:S01]  /*2d980*/  ISETP.LT.AND P6, PT, R2, UR12, !P3 ;  /* 0x0000000c02007c0c */ /* 0x000fe2000dfc1270 */
[----:B------:R-:W2:Y:S01]  /*2d990*/  LDL.LU R71, [R1+0x244] ;  /* 0x0002440001477983 */ /* 0x000ea20000300800 */
[----:B------:R-:W-:Y:S01]  /*2d9a0*/  F2FP.SATFINITE.E5M2.F32.PACK_AB_MERGE_C R5, R72, R79, RZ ;  /* 0x0000004f4805723e */ /* 0x000fe200048060ff */
[----:B------:R-:W1:Y:S01]  /*2d9b0*/  LDCU UR8, c[0x0][0x398] ;  /* 0x00007300ff0877ac */ /* 0x000e620008000800 */
[----:B------:R-:W-:Y:S01]  /*2d9c0*/  SHF.R.S32.HI R4, RZ, 0x8, R4 ;  /* 0x00000008ff047819 */ /* 0x000fe20000011404 */
[----:B------:R-:W2:Y:S01]  /*2d9d0*/  LDL.LU.64 R80, [R1+0x550] ;  /* 0x0005500001507983 */ /* 0x000ea20000300a00 */
[----:B---3--:R-:W-:Y:S01]  /*2d9e0*/  ISETP.LT.AND P3, PT, R3, UR10, !P3 ;  /* 0x0000000a03007c0c */ /* 0x008fe2000df61270 */
[----:B------:R-:W3:Y:S02]  /*2d9f0*/  LDCU UR10, c[0x0][0x398] ;  /* 0x00007300ff0a77ac */ /* 0x000ee40008000800 */
[----:B------:R0:W-:Y:S01]  /*2da00*/  @P5 STG.E.U8 desc[UR18][R74.64], R4 ;  /* 0x000000044a005986 */ /* 0x0001e2000c101112 */
[----:B----4-:R-:W-:Y:S01]  /*2da10*/  ISETP.LT.AND P5, PT, R2, UR14, !P4 ;  /* 0x0000000e02007c0c */ /* 0x010fe2000e7a1270 */
[----:B------:R-:W4:Y:S01]  /*2da20*/  LDCU UR6, c[0x0][0x39c] ;  /* 0x00007380ff0677ac */ /* 0x000f220008000800 */
        /* <DEDUP_REMOVED lines=19> */
[----:B------:R-:W-:Y:S01]  /*2db60*/  F2FP.SATFINITE.E5M2.F32.PACK_AB_MERGE_C R6, R71, R73, RZ ;  /* 0x000000494706723e */ /* 0x000fe200048060ff */
[----:B------:R-:W3:Y:S01]  /*2db70*/  LDL.LU.64 R76, [R1+0x530] ;  /* 0x00053000014c7983 */ /* 0x000ee20000300a00 */
[----:B------:R-:W-:Y:S01]  /*2db80*/  SHF.R.S32.HI R5, RZ, 0x8, R5 ;  /* 0x00000008ff057819 */ /* 0x000fe20000011405 */
[----:B------:R-:W1:Y:S01]  /*2db90*/  LDCU UR10, c[0x0][0x398] ;  /* 0x00007300ff0a77ac */ /* 0x000e620008000800 */
[----:B----4-:R-:W-:Y:S01]  /*2dba0*/  ISETP.GE.AND P3, PT, R4, UR6, PT ;  /* 0x0000000604007c0c */ /* 0x010fe2000bf66270 */
        /* <DEDUP_REMOVED lines=308> */
[----:B------:R-:W-:Y:S01]  /*2eef0*/  VIADD R4, R0, 0xe6 ;  /* 0x000000e600047836 */ /* 0x000fe20000000000 */
[----:B------:R-:W2:Y:S02]  /*2ef00*/  LDCU UR12, c[0x0][0x398] ;  /* 0x00007300ff0c77ac */ /* 0x000ea40008000800 */
[----:B------:R1:W-:Y:S01]  /*2ef10*/  @P5 STG.E.U8 desc[UR18][R74.64], R6 ;  /* 0x000000064a005986 */ /* 0x0003e2000c101112 */
[----:B0-----:R-:W-:Y:S01]  /*2ef20*/  ISETP.LT.AND P5, PT, R2, UR8, !P3 ;  /* 0x0000000802007c0c */ /* 0x001fe2000dfa1270 */
[----:B------:R-:W0:Y:S02]  /*2ef30*/  LDCU UR8, c[0x0][0x398] ;  /* 0x00007300ff0877ac */ /* 0x000e240008000800 */
        /* <DEDUP_REMOVED lines=12> */
[----:B------:R-:W2:Y:S01]  /*2f000*/  LDL.LU R73, [R1+0x2a0] ;  /* 0x0002a00001497983 */ /* 0x000ea20000300800 */
[C---:B------:R-:W-:Y:S01]  /*2f010*/  ISETP.LT.AND P6, PT, R3.reuse, UR10, !P3 ;  /* 0x0000000a03007c0c */ /* 0x040fe2000dfc1270 */
[----:B------:R-:W1:Y:S01]  /*2f020*/  LDCU UR4, c[0x0][0x39c] ;  /* 0x00007380ff0477ac */ /* 0x000e620008000800 */
[----:B------:R-:W-:Y:S01]  /*2f030*/  ISETP.GE.AND P3, PT, R4, UR6, PT ;  /* 0x0000000604007c0c */ /* 0x000fe2000bf66270 */
[----:B------:R-:W-:Y:S01]  /*2f040*/  IMAD.MOV.U32 R4, RZ, RZ, R40 ;  /* 0x000000ffff047224 */ /* 0x000fe200078e0028 */
[----:B----4-:R-:W-:Y:S01]  /*2f050*/  F2FP.SATFINITE.E5M2.F32.PACK_AB_MERGE_C R6, R72, R79, RZ ;  /* 0x0000004f4806723e */ /* 0x010fe200048060ff */
[----:B------:R-:W4:Y:S01]  /*2f060*/  LDL.LU R71, [R1+0x2a4] ;  /* 0x0002a40001477983 */ /* 0x000f220000300800 */
[----:B------:R-:W-:Y:S01]  /*2f070*/  ISETP.LT.AND P5, PT, R2, UR12, !P4 ;  /* 0x0000000c02007c0c */ /* 0x000fe2000e7a1270 */
[----:B------:R-:W1:Y:S01]  /*2f080*/  LDCU UR10, c[0x0][0x398] ;  /* 0x00007300ff0a77ac */ /* 0x000e620008000800 */
[----:B------:R-:W-:Y:S01]  /*2f090*/  SHF.R.S32.HI R4, RZ, 0x8, R4 ;  /* 0x00000008ff047819 */ /* 0x000fe20000011404 */
[----:B------:R-:W4:Y:S01]  /*2f0a0*/  LDL.LU.64 R82, [R1+0x168] ;  /* 0x0001680001527983 */ /* 0x000f220000300a00 */
[----:B------:R-:W-:Y:S01]  /*2f0b0*/  PRMT R8, R6, 0x9910, RZ ;  /* 0x0000991006087816 */ /* 0x000fe200000000ff */
[----:B------:R-:W1:Y:S01]  /*2f0c0*/  LDCU UR12, c[0x0][0x398] ;  /* 0x00007300ff0c77ac */ /* 0x000e620008000800 */
[----:B------:R-:W-:Y:S01]  /*2f0d0*/  ISETP.LT.AND P4, PT, R3, UR14, !P4 ;  /* 0x0000000e03007c0c */ /* 0x000fe2000e781270 */
[----:B---3--:R3:W-:Y:S01]  /*2f0e0*/  @P6 STG.E.U8 desc[UR18][R76.64], R4 ;  /* 0x000000044c006986 */ /* 0x0087e2000c101112 */
[----:B0-----:R-:W-:Y:S01]  /*2f0f0*/  ISETP.LT.AND P6, PT, R2, UR8, !P3 ;  /* 0x0000000802007c0c */ /* 0x001fe2000dfc1270 */
[----:B------:R-:W-:Y:S01]  /*2f100*/  IMAD.MOV.U32 R5, RZ, RZ, R8 ;  /* 0x000000ffff057224 */ /* 0x000fe200078e0008 */
[----:B------:R-:W0:Y:S01]  /*2f110*/  LDCU UR6, c[0x0][0x39c] ;  /* 0x00007380ff0677ac */ /* 0x000e220008000800 */
[----:B------:R-:W4:Y:S01]  /*2f120*/  LDL.LU.64 R80, [R1+0x160] ;  /* 0x0001600001507983 */ /* 0x000f220000300a00 */
[----:B------:R-:W-:Y:S01]  /*2f130*/  VIADD R7, R0, 0xe8 ;  /* 0x000000e800077836 */ /* 0x000fe20000000000 */
[----:B------:R-:W0:Y:S02]  /*2f140*/  LDCU UR8, c[0x0][0x398] ;  /* 0x00007300ff0877ac */ /* 0x000e240008000800 */
[----:B------:R-:W-:Y:S01]  /*2f150*/  @P5 STG.E.U8 desc[UR18][R74.64], R6 ;  /* 0x000000064a005986 */ /* 0x000fe2000c101112 */
[----:B------:R-:W0:Y:S01]  /*2f160*/  LDCU UR14, c[0x0][0x398] ;  /* 0x00007300ff0e77ac */ /* 0x000e220008000800 */
[----:B---3--:R-:W-:-:S02]  /*2f170*/  SHF.R.S32.HI R4, RZ, 0x8, R5 ;  /* 0x00000008ff047819 */ /* 0x008fc40000011405 */
[----:B------:R-:W3:Y:S01]  /*2f180*/  LDL.LU.64 R78, [R1+0x158] ;  /* 0x00015800014e7983 */ /* 0x000ee20000300a00 */
[----:B--2---:R-:W-:-:S05]  /*2f190*/  F2FP.SATFINITE.E5M2.F32.PACK_AB_MERGE_C R42, R43, R42, RZ ;  /* 0x0000002a2b2a723e */ /* 0x004fca00048060ff */
[----:B------:R-:W-:Y:S04]  /*2f1a0*/  @P4 STG.E.U8 desc[UR18][R134.64], R42 ;  /* 0x0000002a86004986 */ /* 0x000fe8000c101112 */
[----:B------:R2:W-:Y:S04]  /*2f1b0*/  @P6 STG.E.U8 desc[UR18][R44.64], R4 ;  /* 0x000000042c006986 */ /* 0x0005e8000c101112 */
[----:B--2---:R-:W2:Y:S04]  /*2f1c0*/  LDL.LU.64 R44, [R1+0xc20] ;  /* 0x000c2000012c7983 */ /* 0x004ea80000300a00 */
[----:B------:R-:W3:Y:S01]  /*2f1d0*/  LDL.LU.64 R76, [R1+0x150] ;  /* 0x00015000014c7983 */ /* 0x000ee20000300a00 */
[----:B-1----:R-:W-:Y:S01]  /*2f1e0*/  ISETP.GE.AND P5, PT, R7, UR4, PT ;  /* 0x0000000407007c0c */ /* 0x002fe2000bfa6270 */
[----:B------:R-:W1:Y:S01]  /*2f1f0*/  LDCU UR4, c[0x0][0x39c] ;  /* 0x00007380ff0477ac */ /* 0x000e620008000800 */
[----:B------:R-:W-:Y:S01]  /*2f200*/  ISETP.LT.AND P4, PT, R3, UR10, !P3 ;  /* 0x0000000a03007c0c */ /* 0x000fe2000df81270 */
[----:B------:R-:W3:Y:S01]  /*2f210*/  LDL.LU.64 R134, [R1+0x140] ;  /* 0x0001400001867983 */ /* 0x000ee20000300a00 */
[----:B------:R-:W1:Y:S01]  /*2f220*/  LDCU UR10, c[0x0][0x398] ;  /* 0x00007300ff0a77ac */ /* 0x000e620008000800 */
[----:B------:R-:W-:-:S02]  /*2f230*/  ISETP.LT.AND P6, PT, R2, UR12, !P5 ;  /* 0x0000000c02007c0c */ /* 0x000fc4000efc1270 */
[----:B------:R-:W-:Y:S01]  /*2f240*/  PRMT R5, R42, 0x9910, RZ ;  /* 0x000099102a057816 */ /* 0x000fe200000000ff */
[C---:B------:R-:W-:Y:S01]  /*2f250*/  VIADD R7, R0.reuse, 0xe9 ;  /* 0x000000e900077836 */ /* 0x040fe20000000000 */
[----:B----4-:R-:W-:Y:S01]  /*2f260*/  F2FP.SATFINITE.E5M2.F32.PACK_AB_MERGE_C R6, R71, R73, RZ ;  /* 0x000000494706723e */ /* 0x010fe200048060ff */
[----:B------:R-:W4:Y:S01]  /*2f270*/  LDL.LU R75, [R1+0x2a8] ;  /* 0x0002a800014b7983 */ /* 0x000f220000300800 */
[----:B------:R-:W-:Y:S01]  /*2f280*/  SHF.R.S32.HI R4, RZ, 0x8, R5 ;  /* 0x00000008ff047819 */ /* 0x000fe20000011405 */
[----:B------:R-:W-:Y:S01]  /*2f290*/  VIADD R5, R0, 0xea ;  /* 0x000000ea00057836 */ /* 0x000fe20000000000 */
[----:B0-----:R-:W-:Y:S01]  /*2f2a0*/  ISETP.GE.AND P3, PT, R7, UR6, PT ;  /* 0x0000000607007c0c */ /* 0x001fe2000bf66270 */
[----:B------:R-:W4:Y:S01]  /*2f2b0*/  LDL.LU R72, [R1+0x2ac] ;  /* 0x0002ac0001487983 */ /* 0x000f220000300800 */
[----:B------:R-:W-:Y:S01]  /*2f2c0*/  ISETP.LT.AND P5, PT, R3, UR8, !P5 ;  /* 0x0000000803007c0c */ /* 0x000fe2000efa1270 */
[----:B------:R-:W0:Y:S02]  /*2f2d0*/  LDCU UR12, c[0x0][0x398] ;  /* 0x00007300ff0c77ac */ /* 0x000e240008000800 */
[----:B------:R0:W-:Y:S01]  /*2f2e0*/  @P4 STG.E.U8 desc[UR18][R82.64], R4 ;  /* 0x0000000452004986 */ /* 0x0001e2000c101112 */
[----:B-1----:R-:W-:Y:S01]  /*2f2f0*/  ISETP.GE.AND P4, PT, R5, UR4, PT ;  /* 0x0000000405007c0c */ /* 0x002fe2000bf86270 */
[----:B------:R-:W1:Y:S01]  /*2f300*/  LDCU UR6, c[0x0][0x39c] ;  /* 0x00007380ff0677ac */ /* 0x000e620008000800 */
[----:B------:R-:W-:Y:S01]  /*2f310*/  PRMT R5, R6, 0x9910, RZ ;  /* 0x0000991006057816 */ /* 0x000fe200000000ff */
[----:B------:R-:W-:Y:S01]  /*2f320*/  @P6 STG.E.U8 desc[UR18][R80.64], R6 ;  /* 0x0000000650006986 */ /* 0x000fe2000c101112 */
[----:B------:R-:W-:Y:S01]  /*2f330*/  ISETP.LT.AND P6, PT, R2, UR14, !P3 ;  /* 0x0000000e02007c0c */ /* 0x000fe2000dfc1270 */
[----:B------:R-:W1:Y:S01]  /*2f340*/  LDCU UR8, c[0x0][0x398] ;  /* 0x00007300ff0877ac */ /* 0x000e620008000800 */
[----:B------:R-:W-:Y:S01]  /*2f350*/  ISETP.LT.AND P3, PT, R3, UR10, !P3 ;  /* 0x0000000a03007c0c */ /* 0x000fe2000df61270 */
[----:B------:R-:W1:Y:S01]  /*2f360*/  LDCU UR14, c[0x0][0x398] ;  /* 0x00007300ff0e77ac */ /* 0x000e620008000800 */
[----:B0-----:R-:W-:Y:S01]  /*2f370*/  SHF.R.S32.HI R4, RZ, 0x8, R5 ;  /* 0x00000008ff047819 */ /* 0x001fe20000011405 */
[----:B------:R-:W0:Y:S01]  /*2f380*/  LDCU UR10, c[0x0][0x398] ;  /* 0x00007300ff0a77ac */ /* 0x000e220008000800 */
[----:B--2---:R-:W-:Y:S01]  /*2f390*/  F2FP.SATFINITE.E5M2.F32.PACK_AB_MERGE_C R44, R45, R44, RZ ;  /* 0x0000002c2d2c723e */ /* 0x004fe200048060ff */
[----:B------:R-:W2:Y:S03]  /*2f3a0*/  LDCU UR4, c[0x0][0x39c] ;  /* 0x00007380ff0477ac */ /* 0x000ea60008000800 */
[----:B------:R-:W-:-:S05]  /*2f3b0*/  PRMT R7, R44, 0x9910, RZ ;  /* 0x000099102c077816 */ /* 0x000fca00000000ff */
[----:B------:R-:W-:Y:S01]  /*2f3c0*/  IMAD.MOV.U32 R5, RZ, RZ, R7 ;  /* 0x000000ffff057224 */ /* 0x000fe200078e0007 */
[----:B---3--:R3:W-:Y:S04]  /*2f3d0*/  @P5 STG.E.U8 desc[UR18][R78.64], R44 ;  /* 0x0000002c4e005986 */ /* 0x0087e8000c101112 */
[----:B------:R-:W-:Y:S01]  /*2f3e0*/  SHF.R.S32.HI R5, RZ, 0x8, R5 ;  /* 0x00000008ff057819 */ /* 0x000fe20000011405 */
[----:B------:R0:W-:Y:S04]  /*2f3f0*/  @P6 STG.E.U8 desc[UR18][R76.64], R4 ;  /* 0x000000044c006986 */ /* 0x0001e8000c101112 */
[----:B------:R0:W-:Y:S04]  /*2f400*/  @P3 STG.E.U8 desc[UR18][R46.64], R5 ;  /* 0x000000052e003986 */ /* 0x0001e8000c101112 */
[----:B---3--:R-:W3:Y:S04]  /*2f410*/  LDL.LU.64 R78, [R1+0x138] ;  /* 0x00013800014e7983 */ /* 0x008ee80000300a00 */
[----:B------:R-:W2:Y:S04]  /*2f420*/  LDL.LU R73, [R1+0x2b0] ;  /* 0x0002b00001497983 */ /* 0x000ea80000300800 */
[----:B------:R-:W2:Y:S04]  /*2f430*/  LDL.LU R71, [R1+0x2b4] ;  /* 0x0002b40001477983 */ /* 0x000ea80000300800 */
[----:B0-----:R-:W2:Y:S04]  /*2f440*/  LDL.LU.64 R76, [R1+0x128] ;  /* 0x00012800014c7983 */ /* 0x001ea80000300a00 */
[----:B------:R-:W2:Y:S01]  /*2f450*/  LDL.LU.64 R46, [R1+0xc18] ;  /* 0x000c1800012e7983 */ /* 0x000ea20000300a00 */
[----:B------:R-:W-:Y:S01]  /*2f460*/  ISETP.LT.AND P5, PT, R2, UR12, !P4 ;  /* 0x0000000c02007c0c */ /* 0x000fe2000e7a1270 */
[----:B------:R-:W-:Y:S01]  /*2f470*/  VIADD R6, R0, 0xeb ;  /* 0x000000eb00067836 */ /* 0x000fe20000000000 */
[----:B------:R-:W0:Y:S04]  /*2f480*/  LDCU UR12, c[0x0][0x398] ;  /* 0x00007300ff0c77ac */ /* 0x000e280008000800 */
[----:B-1----:R-:W-:Y:S01]  /*2f490*/  ISETP.GE.AND P6, PT, R6, UR6, PT ;  /* 0x0000000606007c0c */ /* 0x002fe2000bfc6270 */
[----:B------:R-:W1:Y:S01]  /*2f4a0*/  LDCU UR6, c[0x0][0x39c] ;  /* 0x00007380ff0677ac */ /* 0x000e620008000800 */
[----:B----4-:R-:W-:-:S02]  /*2f4b0*/  F2FP.SATFINITE.E5M2.F32.PACK_AB_MERGE_C R6, R72, R75, RZ ;  /* 0x0000004b4806723e */ /* 0x010fc400048060ff */
[----:B------:R-:W-:Y:S01]  /*2f4c0*/  ISETP.LT.AND P4, PT, R3, UR8, !P4 ;  /* 0x0000000803007c0c */ /* 0x000fe2000e781270 */
[----:B------:R-:W4:Y:S01]  /*2f4d0*/  LDL.LU.64 R74, [R1+0x120] ;  /* 0x00012000014a7983 */ /* 0x000f220000300a00 */
[----:B------:R-:W-:Y:S01]  /*2f4e0*/  PRMT R4, R6, 0x9910, RZ ;  /* 0x0000991006047816 */ /* 0x000fe200000000ff */
[----:B------:R-:W0:Y:S02]  /*2f4f0*/  LDCU UR8, c[0x0][0x398] ;  /* 0x00007300ff0877ac */ /* 0x000e240008000800 */
[----:B------:R1:W-:Y:S01]  /*2f500*/  @P5 STG.E.U8 desc[UR18][R134.64], R6 ;  /* 0x0000000686005986 */ /* 0x0003e2000c101112 */
[----:B------:R-:W-:Y:S01]  /*2f510*/  ISETP.LT.AND P5, PT, R2, UR14, !P6 ;  /* 0x0000000e02007c0c */ /* 0x000fe2000f7a1270 */
[----:B------:R-:W0:Y:S01]  /*2f520*/  LDCU UR14, c[0x0][0x398] ;  /* 0x00007300ff0e77ac */ /* 0x000e220008000800 */
[----:B------:R-:W-:Y:S01]  /*2f530*/  SHF.R.S32.HI R4, RZ, 0x8, R4 ;  /* 0x00000008ff047819 */ /* 0x000fe20000011404 */
[----:B-1----:R-:W4:Y:S01]  /*2f540*/  LDL.LU.64 R134, [R1+0x118] ;  /* 0x0001180001867983 */ /* 0x002f220000300a00 */
[----:B--2---:R-:W-:-:S05]  /*2f550*/  F2FP.SATFINITE.E5M2.F32.PACK_AB_MERGE_C R46, R47, R46, RZ ;  /* 0x0000002e2f2e723e */ /* 0x004fca00048060ff */
[----:B---3--:R-:W-:Y:S04]  /*2f560*/  @P4 STG.E.U8 desc[UR18][R78.64], R46 ;  /* 0x0000002e4e004986 */ /* 0x008fe8000c101112 */
[----:B------:R1:W-:Y:S04]  /*2f570*/  @P5 STG.E.U8 desc[UR18][R48.64], R4 ;  /* 0x0000000430005986 */ /* 0x0003e8000c101112 */
[----:B-1----:R-:W2:Y:S01]  /*2f580*/  LDL.LU.64 R48, [R1+0xc10] ;  /* 0x000c100001307983 */ /* 0x002ea20000300a00 */
[----:B------:R-:W-:Y:S01]  /*2f590*/  VIADD R5, R0, 0xed ;  /* 0x000000ed00057836 */ /* 0x000fe20000000000 */
[----:B------:R-:W-:-:S02]  /*2f5a0*/  PRMT R6, R46, 0x9910, RZ ;  /* 0x000099102e067816 */ /* 0x000fc400000000ff */
[----:B------:R-:W-:Y:S01]  /*2f5b0*/  ISETP.LT.AND P6, PT, R3, UR10, !P6 ;  /* 0x0000000a03007c0c */ /* 0x000fe2000f7c1270 */
[----:B------:R-:W-:Y:S01]  /*2f5c0*/  VIADD R7, R0, 0xec ;  /* 0x000000ec00077836 */ /* 0x000fe20000000000 */
[----:B------:R-:W-:Y:S01]  /*2f5d0*/  ISETP.GE.AND P4, PT, R5, UR6, PT ;  /* 0x0000000605007c0c */ /* 0x000fe2000bf86270 */
[----:B------:R-:W-:Y:S01]  /*2f5e0*/  IMAD.MOV.U32 R5, RZ, RZ, R6 ;  /* 0x000000ffff057224 */ /* 0x000fe200078e0006 */
[----:B------:R-:W-:Y:S01]  /*2f5f0*/  F2FP.SATFINITE.E5M2.F32.PACK_AB_MERGE_C R6, R71, R73, RZ ;  /* 0x000000494706723e */ /* 0x000fe200048060ff */
[----:B------:R-:W3:Y:S01]  /*2f600*/  LDL.LU R81, [R1+0x2b8] ;  /* 0x0002b80001517983 */ /* 0x000ee20000300800 */
[----:B------:R-:W-:Y:S01]  /*2f610*/  ISETP.GE.AND P3, PT, R7, UR4, PT ;  /* 0x0000000407007c0c */ /* 0x000fe2000bf66270 */
[----:B------:R-:W1:Y:S01]  /*2f620*/  LDCU UR10, c[0x0][0x398] ;  /* 0x00007300ff0a77ac */ /* 0x000e620008000800 */
[----:B------:R-:W-:Y:S01]  /*2f630*/  SHF.R.S32.HI R5, RZ, 0x8, R5 ;  /* 0x00000008ff057819 */ /* 0x000fe20000011405 */
[----:B------:R-:W3:Y:S01]  /*2f640*/  LDL.LU R72, [R1+0x2bc] ;  /* 0x0002bc0001487983 */ /* 0x000ee20000300800 */
[----:B0-----:R-:W-:Y:S01]  /*2f650*/  ISETP.LT.AND P5, PT, R2, UR12, !P3 ;  /* 0x0000000c02007c0c */ /* 0x001fe2000dfa1270 */
[----:B------:R-:W0:Y:S01]  /*2f660*/  LDCU UR4, c[0x0][0x39c] ;  /* 0x00007380ff0477ac */ /* 0x000e220008000800 */
[----:B------:R-:W-:Y:S01]  /*2f670*/  PRMT R8, R6, 0x9910, RZ ;  /* 0x0000991006087816 */ /* 0x000fe200000000ff */
[----:B------:R1:W-:Y:S01]  /*2f680*/  @P6 STG.E.U8 desc[UR18][R76.64], R5 ;  /* 0x000000054c006986 */ /* 0x0003e2000c101112 */
[----:B------:R-:W-:Y:S01]  /*2f690*/  ISETP.LT.AND P3, PT, R3, UR8, !P3 ;  /* 0x0000000803007c0c */ /* 0x000fe2000df61270 */
[----:B------:R-:W0:Y:S01]  /*2f6a0*/  LDCU UR8, c[0x0][0x398] ;  /* 0x00007300ff0877ac */ /* 0x000e220008000800 */
[----:B------:R-:W-:Y:S01]  /*2f6b0*/  ISETP.LT.AND P6, PT, R2, UR14, !P4 ;  /* 0x0000000e02007c0c */ /* 0x000fe2000e7c1270 */
[----:B------:R-:W-:Y:S01]  /*2f6c0*/  IMAD.MOV.U32 R4, RZ, RZ, R8 ;  /* 0x000000ffff047224 */ /* 0x000fe200078e0008 */
[----:B------:R-:W3:Y:S01]  /*2f6d0*/  LDL.LU.64 R78, [R1+0x108] ;  /* 0x00010800014e7983 */ /* 0x000ee20000300a00 */
[----:B------:R-:W-:Y:S01]  /*2f6e0*/  VIADD R7, R0, 0xee ;  /* 0x000000ee00077836 */ /* 0x000fe20000000000 */
[----:B------:R-:W0:Y:S02]  /*2f6f0*/  LDCU UR6, c[0x0][0x39c] ;  /* 0x00007380ff0677ac */ /* 0x000e240008000800 */
[----:B------:R-:W-:Y:S01]  /*2f700*/  SHF.R.S32.HI R4, RZ, 0x8, R4 ;  /* 0x00000008ff047819 */ /* 0x000fe20000011404 */
[----:B----4-:R4:W-:Y:S01]  /*2f710*/  @P5 STG.E.U8 desc[UR18][R74.64], R6 ;  /* 0x000000064a005986 */ /* 0x0109e2000c101112 */
[----:B------:R-:W0:Y:S03]  /*2f720*/  LDCU UR12, c[0x0][0x398] ;  /* 0x00007300ff0c77ac */ /* 0x000e260008000800 */
[----:B-1----:R-:W3:Y:S01]  /*2f730*/  LDL.LU.64 R76, [R1+0x100] ;  /* 0x00010000014c7983 */ /* 0x002ee20000300a00 */
[----:B------:R-:W1:Y:S03]  /*2f740*/  LDCU UR14, c[0x0][0x398] ;  /* 0x00007300ff0e77ac */ /* 0x000e660008000800 */
[----:B----4-:R-:W4:Y:S01]  /*2f750*/  LDL.LU.64 R74, [R1+0x90] ;  /* 0x00009000014a7983 */ /* 0x010f220000300a00 */
[----:B--2---:R-:W-:-:S05]  /*2f760*/  F2FP.SATFINITE.E5M2.F32.PACK_AB_MERGE_C R48, R49, R48, RZ ;  /* 0x000000303130723e */ /* 0x004fca00048060ff */
[----:B------:R-:W-:Y:S04]  /*2f770*/  @P3 STG.E.U8 desc[UR18][R134.64], R48 ;  /* 0x0000003086003986 */ /* 0x000fe8000c101112 */
[----:B------:R2:W-:Y:S04]  /*2f780*/  @P6 STG.E.U8 desc[UR18][R50.64], R4 ;  /* 0x0000000432006986 */ /* 0x0005e8000c101112 */
[----:B--2---:R-:W2:Y:S01]  /*2f790*/  LDL.LU.64 R50, [R1+0xc08] ;  /* 0x000c080001327983 */ /* 0x004ea20000300a00 */
[----:B------:R-:W-:Y:S01]  /*2f7a0*/  ISETP.LT.AND P4, PT, R3, UR10, !P4 ;  /* 0x0000000a03007c0c */ /* 0x000fe2000e781270 */
[----:B------:R-:W1:Y:S01]  /*2f7b0*/  LDCU UR10, c[0x0][0x398] ;  /* 0x00007300ff0a77ac */ /* 0x000e620008000800 */
[----:B0-----:R-:W-:-:S02]  /*2f7c0*/  ISETP.GE.AND P5, PT, R7, UR4, PT ;  /* 0x0000000407007c0c */ /* 0x001fc4000bfa6270 */
[----:B------:R-:W-:Y:S01]  /*2f7d0*/  PRMT R5, R48, 0x9910, RZ ;  /* 0x0000991030057816 */ /* 0x000fe200000000ff */
[----:B------:R-:W0:Y:S01]  /*2f7e0*/  LDCU UR4, c[0x0][0x39c] ;  /* 0x00007380ff0477ac */ /* 0x000e220008000800 */
[----:B------:R-:W-:Y:S01]  /*2f7f0*/  ISETP.LT.AND P6, PT, R2, UR8, !P5 ;  /* 0x0000000802007c0c */ /* 0x000fe2000efc1270 */
[----:B------:R-:W-:Y:S01]  /*2f800*/  VIADD R7, R0, 0xef ;  /* 0x000000ef00077836 */ /* 0x000fe20000000000 */
[----:B------:R-:W-:Y:S02]  /*2f810*/  SHF.R.S32.HI R5, RZ, 0x8, R5 ;  /* 0x00000008ff057819 */ /* 0x000fe40000011405 */
[----:B---3--:R-:W-:Y:S01]  /*2f820*/  F2FP.SATFINITE.E5M2.F32.PACK_AB_MERGE_C R6, R72, R81, RZ ;  /* 0x000000514806723e */ /* 0x008fe200048060ff */
[----:B------:R-:W-:Y:S01]  /*2f830*/  VIADD R4, R0, 0xf0 ;  /* 0x000000f000047836 */ /* 0x000fe20000000000 */
[----:B------:R-:W-:Y:S01]  /*2f840*/  ISETP.GE.AND P3, PT, R7, UR6, PT ;  /* 0x0000000607007c0c */ /* 0x000fe2000bf66270 */
[----:B------:R3:W-:Y:S01]  /*2f850*/  @P4 STG.E.U8 desc[UR18][R78.64], R5 ;  /* 0x000000054e004986 */ /* 0x0007e2000c101112 */
[----:B------:R-:W-:Y:S01]  /*2f860*/  ISETP.LT.AND P5, PT, R3, UR12, !P5 ;  /* 0x0000000c03007c0c */ /* 0x000fe2000efa1270 */
[----:B------:R-:W2:Y:S02]  /*2f870*/  LDCU UR8, c[0x0][0x398] ;  /* 0x00007300ff0877ac */ /* 0x000ea40008000800 */
[----:B------:R-:W4:Y:S01]  /*2f880*/  LDL.LU R73, [R1+0x2c0] ;  /* 0x0002c00001497983 */ /* 0x000f220000300800 */
[----:B------:R-:W2:Y:S03]  /*2f890*/  LDCU UR6, c[0x0][0x39c] ;  /* 0x00007380ff0677ac */ /* 0x000ea60008000800 */
[----:B------:R2:W-:Y:S01]  /*2f8a0*/  @P6 STG.E.U8 desc[UR18][R76.64], R6 ;  /* 0x000000064c006986 */ /* 0x0005e2000c101112 */
[----:B-1----:R-:W-:Y:S01]  /*2f8b0*/  ISETP.LT.AND P6, PT, R2, UR10, !P3 ;  /* 0x0000000a02007c0c */ /* 0x002fe2000dfc1270 */
[----:B------:R-:W1:Y:S02]  /*2f8c0*/  LDCU UR12, c[0x0][0x398] ;  /* 0x00007300ff0c77ac */ /* 0x000e640008000800 */
[----:B------:R-:W4:Y:S01]  /*2f8d0*/  LDL.LU R71, [R1+0x2c4] ;  /* 0x0002c40001477983 */ /* 0x000f220000300800 */
[----:B0-----:R-:W-:Y:S01]  /*2f8e0*/  ISETP.GE.AND P4, PT, R4, UR4, PT ;  /* 0x0000000404007c0c */ /* 0x001fe2000bf86270 */
[----:B------:R-:W0:Y:S01]  /*2f8f0*/  LDCU UR10, c[0x0][0x398] ;  /* 0x00007300ff0a77ac */ /* 0x000e220008000800 */
[----:B------:R-:W-:Y:S01]  /*2f900*/  PRMT R4, R6, 0x9910, RZ ;  /* 0x0000991006047816 */ /* 0x000fe200000000ff */
[----:B------:R-:W4:Y:S01]  /*2f910*/  LDL.LU.64 R134, [R1+0x80] ;  /* 0x0000800001867983 */ /* 0x000f220000300a00 */
[----:B--2---:R-:W-:-:S03]  /*2f920*/  F2FP.SATFINITE.E5M2.F32.PACK_AB_MERGE_C R50, R51, R50, RZ ;  /* 0x000000323332723e */ /* 0x004fc600048060ff */
[----:B---3--:R-:W2:Y:S01]  /*2f930*/  LDL.LU.64 R78, [R1+0x78] ;  /* 0x00007800014e7983 */ /* 0x008ea20000300a00 */
[----:B------:R-:W-:Y:S01]  /*2f940*/  SHF.R.S32.HI R4, RZ, 0x8, R4 ;  /* 0x00000008ff047819 */ /* 0x000fe20000011404 */
[----:B------:R-:W-:Y:S01]  /*2f950*/  VIADD R5, R0, 0xf1 ;  /* 0x000000f100057836 */ /* 0x000fe20000000000 */
[----:B------:R-:W-:Y:S01]  /*2f960*/  ISETP.LT.AND P3, PT, R3, UR8, !P3 ;  /* 0x0000000803007c0c */ /* 0x000fe2000df61270 */
[----:B----4-:R-:W-:Y:S01]  /*2f970*/  @P5 STG.E.U8 desc[UR18][R74.64], R50 ;  /* 0x000000324a005986 */ /* 0x010fe2000c101112 */
[----:B------:R-:W-:Y:S01]  /*2f980*/  PRMT R7, R50, 0x9910, RZ ;  /* 0x0000991032077816 */ /* 0x000fe200000000ff */
[----:B------:R-:W3:Y:S02]  /*2f990*/  LDCU UR8, c[0x0][0x398] ;  /* 0x00007300ff0877ac */ /* 0x000ee40008000800 */
[----:B------:R-:W4:Y:S01]  /*2f9a0*/  LDL.LU.64 R76, [R1+0x70] ;  /* 0x00007000014c7983 */ /* 0x000f220000300a00 */
[----:B------:R-:W0:Y:S03]  /*2f9b0*/  LDCU UR4, c[0x0][0x39c] ;  /* 0x00007380ff0477ac */ /* 0x000e260008000800 */
[----:B------:R1:W-:Y:S04]  /*2f9c0*/  @P6 STG.E.U8 desc[UR18][R52.64], R4 ;  /* 0x0000000434006986 */ /* 0x0003e8000c101112 */
[----:B-1----:R-:W3:Y:S01]  /*2f9d0*/  LDL.LU.64 R52, [R1+0xc00] ;  /* 0x000c000001347983 */ /* 0x002ee20000300a00 */
[----:B------:R-:W-:Y:S01]  /*2f9e0*/  ISETP.GE.AND P5, PT, R5, UR6, PT ;  /* 0x0000000605007c0c */ /* 0x000fe2000bfa6270 */
[----:B------:R-:W-:Y:S01]  /*2f9f0*/  IMAD.MOV.U32 R5, RZ, RZ, R7 ;  /* 0x000000ffff057224 */ /* 0x000fe200078e0007 */
[----:B------:R-:W-:Y:S01]  /*2fa00*/  F2FP.SATFINITE.E5M2.F32.PACK_AB_MERGE_C R6, R71, R73, RZ ;  /* 0x000000494706723e */ /* 0x000fe200048060ff */
[----:B------:R-:W4:Y:S01]  /*2fa10*/  LDL.LU R75, [R1+0x2c8] ;  /* 0x0002c800014b7983 */ /* 0x000f220000300800 */
[----:B------:R-:W-:Y:S01]  /*2fa20*/  ISETP.LT.AND P6, PT, R2, UR12, !P4 ;  /* 0x0000000c02007c0c */ /* 0x000fe2000e7c1270 */
[----:B------:R-:W1:Y:S01]  /*2fa30*/  LDCU UR12, c[0x0][0x398] ;  /* 0x00007300ff0c77ac */ /* 0x000e620008000800 */
[----:B------:R-:W-:Y:S01]  /*2fa40*/  SHF.R.S32.HI R5, RZ, 0x8, R5 ;  /* 0x00000008ff057819 */ /* 0x000fe20000011405 */
[----:B------:R-:W4:Y:S01]  /*2fa50*/  LDL.LU R71, [R1+0x2cc] ;  /* 0x0002cc0001477983 */ /* 0x000f220000300800 */
[----:B------:R-:W-:Y:S01]  /*2fa60*/  PRMT R8, R6, 0x9910, RZ ;  /* 0x0000991006087816 */ /* 0x000fe200000000ff */
[----:B------:R-:W1:Y:S01]  /*2fa70*/  LDCU UR6, c[0x0][0x39c] ;  /* 0x00007380ff0677ac */ /* 0x000e620008000800 */
[----:B------:R-:W-:Y:S01]  /*2fa80*/  ISETP.LT.AND P4, PT, R3, UR14, !P4 ;  /* 0x0000000e03007c0c */ /* 0x000fe2000e781270 */
[----:B------:R1:W-:Y:S01]  /*2fa90*/  @P3 STG.E.U8 desc[UR18][R134.64], R5 ;  /* 0x0000000586003986 */ /* 0x0003e2000c101112 */
[----:B0-----:R-:W-:Y:S01]  /*2faa0*/  ISETP.LT.AND P3, PT, R2, UR10, !P5 ;  /* 0x0000000a02007c0c */ /* 0x001fe2000ef61270 */
[----:B------:R-:W-:Y:S01]  /*2fab0*/  IMAD.MOV.U32 R4, RZ, RZ, R8 ;  /* 0x000000ffff047224 */ /* 0x000fe200078e0008 */
[----:B------:R-:W0:Y:S01]  /*2fac0*/  LDCU UR10, c[0x0][0x398] ;  /* 0x00007300ff0a77ac */ /* 0x000e220008000800 */
[----:B------:R-:W4:Y:S04]  /*2fad0*/  LDL.LU.64 R82, [R1+0x60] ;  /* 0x0000600001527983 */ /* 0x000f280000300a00 */
[----:B------:R-:W4:Y:S01]  /*2fae0*/  LDL.LU.64 R72, [R1+0x58] ;  /* 0x0000580001487983 */ /* 0x000f220000300a00 */
[----:B------:R-:W-:-:S03]  /*2faf0*/  SHF.R.S32.HI R4, RZ, 0x8, R4 ;  /* 0x00000008ff047819 */ /* 0x000fc60000011404 */
[----:B-1----:R-:W4:Y:S04]  /*2fb00*/  LDL.LU.64 R134, [R1+0x50] ;  /* 0x0000500001867983 */ /* 0x002f280000300a00 */
[----:B--2---:R-:W-:Y:S01]  /*2fb10*/  @P6 STG.E.U8 desc[UR18][R78.64], R6 ;  /* 0x000000064e006986 */ /* 0x004fe2000c101112 */
[----:B---3--:R-:W-:-:S05]  /*2fb20*/  F2FP.SATFINITE.E5M2.F32.PACK_AB_MERGE_C R52, R53, R52, RZ ;  /* 0x000000343534723e */ /* 0x008fca00048060ff */
[----:B----4-:R-:W-:Y:S04]  /*2fb30*/  @P4 STG.E.U8 desc[UR18][R76.64], R52 ;  /* 0x000000344c004986 */ /* 0x010fe8000c101112 */
[----:B------:R1:W-:Y:S04]  /*2fb40*/  @P3 STG.E.U8 desc[UR18][R54.64], R4 ;  /* 0x0000000436003986 */ /* 0x0003e8000c101112 */
[----:B-1----:R-:W2:Y:S01]  /*2fb50*/  LDL.LU.64 R54, [R1+0xbf8] ;  /* 0x000bf80001367983 */ /* 0x002ea20000300a00 */
[----:B------:R-:W-:Y:S01]  /*2fb60*/  VIADD R7, R0, 0xf2 ;  /* 0x000000f200077836 */ /* 0x000fe20000000000 */
[----:B------:R-:W-:Y:S01]  /*2fb70*/  ISETP.LT.AND P5, PT, R3, UR8, !P5 ;  /* 0x0000000803007c0c */ /* 0x000fe2000efa1270 */
[----:B------:R-:W1:Y:S01]  /*2fb80*/  LDCU UR8, c[0x0][0x398] ;  /* 0x00007300ff0877ac */ /* 0x000e620008000800 */
[----:B------:R-:W-:-:S02]  /*2fb90*/  PRMT R5, R52, 0x9910, RZ ;  /* 0x0000991034057816 */ /* 0x000fc400000000ff */
[----:B------:R-:W-:Y:S01]  /*2fba0*/  F2FP.SATFINITE.E5M2.F32.PACK_AB_MERGE_C R6, R71, R75, RZ ;  /* 0x0000004b4706723e */ /* 0x000fe200048060ff */
[----:B------:R-:W-:Y:S01]  /*2fbb0*/  VIADD R4, R0, 0xf4 ;  /* 0x000000f400047836 */ /* 0x000fe20000000000 */
[----:B------:R-:W-:Y:S01]  /*2fbc0*/  ISETP.GE.AND P6, PT, R7, UR4, PT ;  /* 0x0000000407007c0c */ /* 0x000fe2000bfc6270 */
[----:B------:R-:W3:Y:S01]  /*2fbd0*/  LDCU UR4, c[0x0][0x39c] ;  /* 0x00007380ff0477ac */ /* 0x000ee20008000800 */
[----:B------:R-:W4:Y:S02]  /*2fbe0*/  LDL.LU R81, [R1+0x2d0] ;  /* 0x0002d00001517983 */ /* 0x000f240000300800 */
[----:B------:R-:W-:Y:S01]  /*2fbf0*/  ISETP.LT.AND P4, PT, R2, UR12, !P6 ;  /* 0x0000000c02007c0c */ /* 0x000fe2000f781270 */
[----:B------:R-:W-:Y:S01]  /*2fc00*/  VIADD R7, R0, 0xf3 ;  /* 0x000000f300077836 */ /* 0x000fe20000000000 */
[----:B------:R-:W-:Y:S01]  /*2fc10*/  SHF.R.S32.HI R5, RZ, 0x8, R5 ;  /* 0x00000008ff057819 */ /* 0x000fe20000011405 */
[----:B------:R-:W4:Y:S01]  /*2fc20*/  LDL.LU R74, [R1+0x2d4] ;  /* 0x0002d400014a7983 */ /* 0x000f220000300800 */
[----:B------:R-:W2:Y:S02]  /*2fc30*/  LDCU UR12, c[0x0][0x398] ;  /* 0x00007300ff0c77ac */ /* 0x000ea40008000800 */
[----:B------:R-:W-:Y:S01]  /*2fc40*/  ISETP.GE.AND P3, PT, R7, UR6, PT ;  /* 0x0000000607007c0c */ /* 0x000fe2000bf66270 */
[----:B------:R-:W-:Y:S01]  /*2fc50*/  @P5 STG.E.U8 desc[UR18][R82.64], R5 ;  /* 0x0000000552005986 */ /* 0x000fe2000c101112 */
[----:B0-----:R-:W-:Y:S01]  /*2fc60*/  ISETP.LT.AND P6, PT, R3, UR10, !P6 ;  /* 0x0000000a03007c0c */ /* 0x001fe2000f7c1270 */
[----:B------:R-:W0:Y:S02]  /*2fc70*/  LDCU UR6, c[0x0][0x398] ;  /* 0x00007300ff0677ac */ /* 0x000e240008000800 */
[----:B------:R-:W4:Y:S01]  /*2fc80*/  LDL.LU.64 R78, [R1+0x40] ;  /* 0x00004000014e7983 */ /* 0x000f220000300a00 */
[----:B------:R-:W0:Y:S03]  /*2fc90*/  LDCU UR10, c[0x0][0x398] ;  /* 0x00007300ff0a77ac */ /* 0x000e260008000800 */
[----:B------:R-:W-:Y:S01]  /*2fca0*/  @P4 STG.E.U8 desc[UR18][R72.64], R6 ;  /* 0x0000000648004986 */ /* 0x000fe2000c101112 */
[----:B-1----:R-:W-:Y:S01]  /*2fcb0*/  ISETP.LT.AND P4, PT, R2, UR8, !P3 ;  /* 0x0000000802007c0c */ /* 0x002fe2000df81270 */
[----:B------:R-:W1:Y:S01]  /*2fcc0*/  LDCU UR8, c[0x0][0x398] ;  /* 0x00007300ff0877ac */ /* 0x000e620008000800 */
[----:B---3--:R-:W-:Y:S01]  /*2fcd0*/  ISETP.GE.AND P5, PT, R4, UR4, PT ;  /* 0x0000000404007c0c */ /* 0x008fe2000bfa6270 */
[----:B------:R-:W3:Y:S01]  /*2fce0*/  LDL.LU.64 R76, [R1+0x38] ;  /* 0x00003800014c7983 */ /* 0x000ee20000300a00 */
[----:B------:R-:W-:Y:S01]  /*2fcf0*/  PRMT R4, R6, 0x9910, RZ ;  /* 0x0000991006047816 */ /* 0x000fe200000000ff */
[----:B------:R-:W0:Y:S03]  /*2fd00*/  LDCU UR4, c[0x0][0x39c] ;  /* 0x00007380ff0477ac */ /* 0x000e260008000800 */
[----:B------:R-:W-:-:S02]  /*2fd10*/  SHF.R.S32.HI R4, RZ, 0x8, R4 ;  /* 0x00000008ff047819 */ /* 0x000fc40000011404 */
[----:B--2---:R-:W-:-:S05]  /*2fd20*/  F2FP.SATFINITE.E5M2.F32.PACK_AB_MERGE_C R54, R55, R54, RZ ;  /* 0x000000363736723e */ /* 0x004fca00048060ff */
[----:B------:R2:W-:Y:S04]  /*2fd30*/  @P6 STG.E.U8 desc[UR18][R134.64], R54 ;  /* 0x0000003686006986 */ /* 0x0005e8000c101112 */
[----:B------:R0:W-:Y:S04]  /*2fd40*/  @P4 STG.E.U8 desc[UR18][R56.64], R4 ;  /* 0x0000000438004986 */ /* 0x0001e8000c101112 */
[----:B--2---:R-:W2:Y:S04]  /*2fd50*/  LDL.LU.64 R134, [R1+0x30] ;  /* 0x0000300001867983 */ /* 0x004ea80000300a00 */
[----:B0-----:R-:W2:Y:S01]  /*2fd60*/  LDL.LU.64 R56, [R1+0xbf0] ;  /* 0x000bf00001387983 */ /* 0x001ea20000300a00 */
[----:B------:R-:W-:Y:S01]  /*2fd70*/  ISETP.LT.AND P6, PT, R2, UR6, !P5 ;  /* 0x0000000602007c0c */ /* 0x000fe2000efc1270 */
[----:B------:R-:W0:Y:S01]  /*2fd80*/  LDCU UR6, c[0x0][0x398] ;  /* 0x00007300ff0677ac */ /* 0x000e220008000800 */
[C---:B------:R-:W-:Y:S01]  /*2fd90*/  ISETP.LT.AND P3, PT, R3.reuse, UR12, !P3 ;  /* 0x0000000c03007c0c */ /* 0x040fe2000df61270 */
[----:B------:R-:W-:Y:S01]  /*2fda0*/  VIADD R6, R0, 0xf5 ;  /* 0x000000f500067836 */ /* 0x000fe20000000000 */
[----:B------:R-:W-:Y:S01]  /*2fdb0*/  PRMT R5, R54, 0x9910, RZ ;  /* 0x0000991036057816 */ /* 0x000fe200000000ff */
[----:B------:R-:W2:Y:S01]  /*2fdc0*/  LDL.LU R75, [R1+0x2d8] ;  /* 0x0002d800014b7983 */ /* 0x000ea20000300800 */
[----:B-1----:R-:W-:Y:S01]  /*2fdd0*/  ISETP.LT.AND P5, PT, R3, UR8, !P5 ;  /* 0x0000000803007c0c */ /* 0x002fe2000efa1270 */
[----:B------:R-:W1:Y:S01]  /*2fde0*/  LDCU UR8, c[0x0][0x398] ;  /* 0x00007300ff0877ac */ /* 0x000e620008000800 */
[----:B------:R-:W-:Y:S01]  /*2fdf0*/  SHF.R.S32.HI R5, RZ, 0x8, R5 ;  /* 0x00000008ff057819 */ /* 0x000fe20000011405 */
[----:B------:R-:W2:Y:S01]  /*2fe00*/  LDL.LU R71, [R1+0x2dc] ;  /* 0x0002dc0001477983 */ /* 0x000ea20000300800 */
[----:B------:R-:W-:Y:S01]  /*2fe10*/  ISETP.GE.AND P4, PT, R6, UR4, PT ;  /* 0x0000000406007c0c */ /* 0x000fe2000bf86270 */
[----:B------:R-:W1:Y:S01]  /*2fe20*/  LDCU UR4, c[0x0][0x398] ;  /* 0x00007300ff0477ac */ /* 0x000e620008000800 */
[----:B----4-:R-:W-:Y:S01]  /*2fe30*/  F2FP.SATFINITE.E5M2.F32.PACK_AB_MERGE_C R6, R74, R81, RZ ;  /* 0x000000514a06723e */ /* 0x010fe200048060ff */
[----:B------:R-:W4:Y:S01]  /*2fe40*/  LDL.LU.64 R72, [R1+0x20] ;  /* 0x0000200001487983 */ /* 0x000f220000300a00 */
[----:B------:R-:W-:Y:S01]  /*2fe50*/  VIADD R7, R0, 0xf7 ;  /* 0x000000f700077836 */ /* 0x000fe20000000000 */
[----:B------:R-:W1:Y:S02]  /*2fe60*/  LDCU UR12, c[0x0][0x398] ;  /* 0x00007300ff0c77ac */ /* 0x000e640008000800 */
[----:B------:R-:W-:Y:S04]  /*2fe70*/  @P3 STG.E.U8 desc[UR18][R78.64], R5 ;  /* 0x000000054e003986 */ /* 0x000fe8000c101112 */
[----:B---3--:R-:W-:Y:S01]  /*2fe80*/  @P6 STG.E.U8 desc[UR18][R76.64], R6 ;  /* 0x000000064c006986 */ /* 0x008fe2000c101112 */
[----:B0-----:R-:W-:Y:S01]  /*2fe90*/  ISETP.LT.AND P6, PT, R2, UR6, !P4 ;  /* 0x0000000602007c0c */ /* 0x001fe2000e7c1270 */
[----:B------:R-:W0:Y:S01]  /*2fea0*/  LDCU UR6, c[0x0][0x398] ;  /* 0x00007300ff0677ac */ /* 0x000e220008000800 */
[----:B------:R-:W-:-:S04]  /*2feb0*/  PRMT R4, R6, 0x9910, RZ ;  /* 0x0000991006047816 */ /* 0x000fc800000000ff */
[----:B------:R-:W-:Y:S02]  /*2fec0*/  SHF.R.S32.HI R4, RZ, 0x8, R4 ;  /* 0x00000008ff047819 */ /* 0x000fe40000011404 */
[----:B--2---:R-:W-:-:S05]  /*2fed0*/  F2FP.SATFINITE.E5M2.F32.PACK_AB_MERGE_C R56, R57, R56, RZ ;  /* 0x000000383938723e */ /* 0x004fca00048060ff */
[----:B------:R2:W-:Y:S04]  /*2fee0*/  @P5 STG.E.U8 desc[UR18][R134.64], R56 ;  /* 0x0000003886005986 */ /* 0x0005e8000c101112 */
[----:B------:R3:W-:Y:S04]  /*2fef0*/  @P6 STG.E.U8 desc[UR18][R58.64], R4 ;  /* 0x000000043a006986 */ /* 0x0007e8000c101112 */
[----:B--2---:R-:W2:Y:S04]  /*2ff00*/  LDL.LU R134, [R1+0x2e0] ;  /* 0x0002e00001867983 */ /* 0x004ea80000300800 */
[----:B------:R-:W2:Y:S04]  /*2ff10*/  LDL.LU R135, [R1+0x2e4] ;  /* 0x0002e40001877983 */ /* 0x000ea80000300800 */
[----:B---3--:R-:W3:Y:S01]  /*2ff20*/  LDL.LU.64 R58, [R1+0xbe8] ;  /* 0x000be800013a7983 */ /* 0x008ee20000300a00 */
[----:B------:R-:W-:Y:S01]  /*2ff30*/  VIADD R5, R0, 0xf6 ;  /* 0x000000f600057836 */ /* 0x000fe20000000000 */
[----:B------:R-:W-:-:S04]  /*2ff40*/  PRMT R6, R56, 0x9910, RZ ;  /* 0x0000991038067816 */ /* 0x000fc800000000ff */
[----:B------:R-:W-:Y:S02]  /*2ff50*/  ISETP.GE.AND P5, PT, R5, UR5, PT ;  /* 0x0000000505007c0c */ /* 0x000fe4000bfa6270 */
[----:B------:R-:W-:Y:S01]  /*2ff60*/  ISETP.LT.AND P4, PT, R3, UR10, !P4 ;  /* 0x0000000a03007c0c */ /* 0x000fe2000e781270 */
[----:B------:R-:W-:Y:S01]  /*2ff70*/  IMAD.MOV.U32 R5, RZ, RZ, R6 ;  /* 0x000000ffff057224 */ /* 0x000fe200078e0006 */
[----:B-1----:R-:W-:Y:S01]  /*2ff80*/  ISETP.LT.AND P6, PT, R2, UR4, !P5 ;  /* 0x0000000402007c0c */ /* 0x002fe2000efc1270 */
[----:B------:R-:W1:Y:S01]  /*2ff90*/  LDCU UR4, c[0x0][0x398] ;  /* 0x00007300ff0477ac */ /* 0x000e620008000800 */
[----:B------:R-:W-:Y:S02]  /*2ffa0*/  F2FP.SATFINITE.E5M2.F32.PACK_AB_MERGE_C R6, R71, R75, RZ ;  /* 0x0000004b4706723e */ /* 0x000fe400048060ff */
[----:B------:R-:W-:Y:S01]  /*2ffb0*/  SHF.R.S32.HI R5, RZ, 0x8, R5 ;  /* 0x00000008ff057819 */ /* 0x000fe20000011405 */
[----:B------:R-:W1:Y:S01]  /*2ffc0*/  LDCU UR5, c[0x0][0x398] ;  /* 0x00007300ff0577ac */ /* 0x000e620008000800 */
[----:B------:R-:W-:-:S02]  /*2ffd0*/  ISETP.GE.AND P3, PT, R7, UR7, PT ;  /* 0x0000000707007c0c */ /* 0x000fc4000bf66270 */
[----:B------:R-:W-:Y:S01]  /*2ffe0*/  PRMT R8, R6, 0x9910, RZ ;  /* 0x0000991006087816 */ /* 0x000fe200000000ff */
[----:B------:R-:W1:Y:S01]  /*2fff0*/  LDCU UR10, c[0x0][0x398] ;  /* 0x00007300ff0a77ac */ /* 0x000e620008000800 */
[----:B------:R-:W-:Y:S01]  /*30000*/  ISETP.LT.AND P5, PT, R3, UR8, !P5 ;  /* 0x0000000803007c0c */ /* 0x000fe2000efa1270 */
[----:B----4-:R-:W-:Y:S01]  /*30010*/  @P4 STG.E.U8 desc[UR18][R72.64], R5 ;  /* 0x0000000548004986 */ /* 0x010fe2000c101112 */
[----:B0-----:R-:W-:Y:S01]  /*30020*/  ISETP.LT.AND P4, PT, R2, UR6, !P3 ;  /* 0x0000000602007c0c */ /* 0x001fe2000df81270 */
[----:B------:R-:W-:Y:S01]  /*30030*/  IMAD.MOV.U32 R4, RZ, RZ, R8 ;  /* 0x000000ffff047224 */ /* 0x000fe200078e0008 */
[----:B------:R-:W0:Y:S01]  /*30040*/  LDCU UR6, c[0x0][0x398] ;  /* 0x00007300ff0677ac */ /* 0x000e220008000800 */
[----:B------:R4:W-:Y:S03]  /*30050*/  @P6 STG.E.U8 desc[UR18][R60.64], R6 ;  /* 0x000000063c006986 */ /* 0x0009e6000c101112 */
[----:B------:R-:W-:Y:S01]  /*30060*/  SHF.R.S32.HI R4, RZ, 0x8, R4 ;  /* 0x00000008ff047819 */ /* 0x000fe20000011404 */
[C---:B------:R-:W-:Y:S01]  /*30070*/  VIADD R7, R0.reuse, 0xf8 ;  /* 0x000000f800077836 */ /* 0x040fe20000000000 */
[----:B------:R-:W0:Y:S01]  /*30080*/  LDCU UR7, c[0x0][0x398] ;  /* 0x00007300ff0777ac */ /* 0x000e220008000800 */
[----:B------:R-:W0:Y:S01]  /*30090*/  LDCU UR8, c[0x0][0x398] ;  /* 0x00007300ff0877ac */ /* 0x000e220008000800 */
[----:B----4-:R-:W4:Y:S02]  /*300a0*/  LDL.LU.64 R60, [R1+0xbe0] ;  /* 0x000be000013c7983 */ /* 0x010f240000300a00 */
[----:B------:R-:W-:Y:S01]  /*300b0*/  ISETP.GE.AND P6, PT, R7, UR11, PT ;  /* 0x0000000b07007c0c */ /* 0x000fe2000bfc6270 */
[----:B------:R-:W-:Y:S01]  /*300c0*/  VIADD R7, R0, 0xfa ;  /* 0x000000fa00077836 */ /* 0x000fe20000000000 */
[----:B------:R-:W0:Y:S01]  /*300d0*/  LDCU UR11, c[0x0][0x398] ;  /* 0x00007300ff0b77ac */ /* 0x000e220008000800 */
[----:B---3--:R-:W-:-:S05]  /*300e0*/  F2FP.SATFINITE.E5M2.F32.PACK_AB_MERGE_C R58, R59, R58, RZ ;  /* 0x0000003a3b3a723e */ /* 0x008fca00048060ff */
[----:B------:R3:W-:Y:S04]  /*300f0*/  @P5 STG.E.U8 desc[UR18][R62.64], R58 ;  /* 0x0000003a3e005986 */ /* 0x0007e8000c101112 */
[----:B------:R0:W-:Y:S01]  /*30100*/  @P4 STG.E.U8 desc[UR18][R64.64], R4 ;  /* 0x0000000440004986 */ /* 0x0001e2000c101112 */
[----:B-1----:R-:W-:Y:S01]  /*30110*/  ISETP.LT.AND P4, PT, R3, UR4, !P3 ;  /* 0x0000000403007c0c */ /* 0x002fe2000df81270 */
[----:B------:R-:W1:Y:S02]  /*30120*/  LDCU UR4, c[0x0][0x398] ;  /* 0x00007300ff0477ac */ /* 0x000e640008000800 */
[----:B---3--:R-:W3:Y:S04]  /*30130*/  LDL.LU.64 R62, [R1+0xbd8] ;  /* 0x000bd800013e7983 */ /* 0x008ee80000300a00 */
[----:B0-----:R-:W3:Y:S04]  /*30140*/  LDL.LU.64 R64, [R1+0xbd0] ;  /* 0x000bd00001407983 */ /* 0x001ee80000300a00 */
[----:B------:R-:W3:Y:S04]  /*30150*/  LDL.LU R75, [R1+0x2e8] ;  /* 0x0002e800014b7983 */ /* 0x000ee80000300800 */
[----:B------:R-:W3:Y:S01]  /*30160*/  LDL.LU R72, [R1+0x2ec] ;  /* 0x0002ec0001487983 */ /* 0x000ee20000300800 */
[----:B------:R-:W-:-:S04]  /*30170*/  PRMT R5, R58, 0x9910, RZ ;  /* 0x000099103a057816 */ /* 0x000fc800000000ff */
[----:B------:R-:W-:-:S05]  /*30180*/  SHF.R.S32.HI R4, RZ, 0x8, R5 ;  /* 0x00000008ff047819 */ /* 0x000fca0000011405 */
[----:B------:R0:W-:Y:S01]  /*30190*/  @P4 STG.E.U8 desc[UR18][R66.64], R4 ;  /* 0x0000000442004986 */ /* 0x0001e2000c101112 */
[----:B------:R-:W-:Y:S02]  /*301a0*/  ISETP.GE.AND P3, PT, R7, UR9, PT ;  /* 0x0000000907007c0c */ /* 0x000fe4000bf66270 */
[----:B------:R-:W-:Y:S01]  /*301b0*/  ISETP.LT.AND P5, PT, R2, UR5, !P6 ;  /* 0x0000000502007c0c */ /* 0x000fe2000f7a1270 */
[----:B------:R-:W1:Y:S01]  /*301c0*/  LDCU UR5, c[0x0][0x398] ;  /* 0x00007300ff0577ac */ /* 0x000e620008000800 */
[----:B0-----:R-:W3:Y:S01]  /*301d0*/  LDL.LU.64 R66, [R1+0xbc8] ;  /* 0x000bc80001427983 */ /* 0x001ee20000300a00 */
[----:B--2---:R-:W-:Y:S01]  /*301e0*/  F2FP.SATFINITE.E5M2.F32.PACK_AB_MERGE_C R7, R135, R134, RZ ;  /* 0x000000868707723e */ /* 0x004fe200048060ff */
[----:B------:R-:W-:Y:S01]  /*301f0*/  VIADD R5, R0, 0xf9 ;  /* 0x000000f900057836 */ /* 0x000fe20000000000 */
[----:B----4-:R-:W-:Y:S01]  /*30200*/  F2FP.SATFINITE.E5M2.F32.PACK_AB_MERGE_C R61, R61, R60, RZ ;  /* 0x0000003c3d3d723e */ /* 0x010fe200048060ff */
[----:B------:R-:W2:Y:S01]  /*30210*/  LDL.LU R73, [R1+0x2f0] ;  /* 0x0002f00001497983 */ /* 0x000ea20000300800 */
[----:B------:R-:W0:Y:S03]  /*30220*/  LDCU UR9, c[0x0][0x398] ;  /* 0x00007300ff0977ac */ /* 0x000e260008000800 */
[----:B------:R-:W2:Y:S04]  /*30230*/  LDL.LU R71, [R1+0x2f4] ;  /* 0x0002f40001477983 */ /* 0x000ea80000300800 */
[----:B------:R-:W4:Y:S04]  /*30240*/  LDL.LU R134, [R1+0x2f8] ;  /* 0x0002f80001867983 */ /* 0x000f280000300800 */
[----:B------:R-:W4:Y:S01]  /*30250*/  LDL.LU R135, [R1+0x2fc] ;  /* 0x0002fc0001877983 */ /* 0x000f220000300800 */
[----:B------:R-:W-:Y:S01]  /*30260*/  ISETP.LT.AND P6, PT, R3, UR6, !P6 ;  /* 0x0000000603007c0c */ /* 0x000fe2000f7c1270 */
[----:B------:R-:W0:Y:S01]  /*30270*/  LDCU UR6, c[0x0][0x398] ;  /* 0x00007300ff0677ac */ /* 0x000e220008000800 */
[----:B------:R-:W-:Y:S01]  /*30280*/  ISETP.GE.AND P4, PT, R5, UR13, PT ;  /* 0x0000000d05007c0c */ /* 0x000fe2000bf86270 */
[----:B------:R0:W-:Y:S01]  /*30290*/  @P5 STG.E.U8 desc[UR18][R164.64], R7 ;  /* 0x00000007a4005986 */ /* 0x0001e2000c101112 */
[----:B------:R-:W-:-:S02]  /*302a0*/  PRMT R6, R61, 0x9910, RZ ;  /* 0x000099103d067816 */ /* 0x000fc400000000ff */
[----:B------:R-:W-:Y:S01]  /*302b0*/  ISETP.LT.AND P5, PT, R2, UR7, !P4 ;  /* 0x0000000702007c0c */ /* 0x000fe2000e7a1270 */
[----:B------:R-:W3:Y:S01]  /*302c0*/  LDCU UR7, c[0x0][0x398] ;  /* 0x00007300ff0777ac */ /* 0x000ee20008000800 */
[----:B-1----:R-:W-:Y:S02]  /*302d0*/  ISETP.LT.AND P4, PT, R3, UR4, !P4 ;  /* 0x0000000403007c0c */ /* 0x002fe4000e781270 */
[----:B------:R-:W-:Y:S01]  /*302e0*/  PRMT R5, R7, 0x9910, RZ ;  /* 0x0000991007057816 */ /* 0x000fe200000000ff */
[----:B------:R-:W-:Y:S01]  /*302f0*/  VIADD R4, R0, 0xfb ;  /* 0x000000fb00047836 */ /* 0x000fe20000000000 */
[----:B------:R-:W1:Y:S01]  /*30300*/  LDCU UR4, c[0x0][0x398] ;  /* 0x00007300ff0477ac */ /* 0x000e620008000800 */
[----:B------:R-:W-:Y:S01]  /*30310*/  @P6 STG.E.U8 desc[UR18][R162.64], R61 ;  /* 0x0000003da2006986 */ /* 0x000fe2000c101112 */
[----:B------:R-:W-:Y:S01]  /*30320*/  ISETP.LT.AND P6, PT, R2, UR5, !P3 ;  /* 0x0000000502007c0c */ /* 0x000fe2000dfc1270 */
[----:B0-----:R-:W-:Y:S01]  /*30330*/  IMAD.MOV.U32 R7, RZ, RZ, R6 ;  /* 0x000000ffff077224 */ /* 0x001fe200078e0006 */
[----:B------:R-:W-:Y:S01]  /*30340*/  SHF.R.S32.HI R5, RZ, 0x8, R5 ;  /* 0x00000008ff057819 */ /* 0x000fe20000011405 */
[----:B------:R-:W0:Y:S03]  /*30350*/  LDCU UR5, c[0x0][0x398] ;  /* 0x00007300ff0577ac */ /* 0x000e260008000800 */
[----:B------:R-:W-:Y:S01]  /*30360*/  SHF.R.S32.HI R7, RZ, 0x8, R7 ;  /* 0x00000008ff077819 */ /* 0x000fe20000011407 */
[----:B------:R0:W-:Y:S01]  /*30370*/  @P5 STG.E.U8 desc[UR18][R160.64], R5 ;  /* 0x00000005a0005986 */ /* 0x0001e2000c101112 */
[----:B------:R-:W-:-:S02]  /*30380*/  ISETP.GE.AND P5, PT, R4, UR15, PT ;  /* 0x0000000f04007c0c */ /* 0x000fc4000bfa6270 */
[C---:B------:R-:W-:Y:S01]  /*30390*/  ISETP.LT.AND P3, PT, R3.reuse, UR6, !P3 ;  /* 0x0000000603007c0c */ /* 0x040fe2000df61270 */
[----:B------:R0:W-:Y:S01]  /*303a0*/  @P4 STG.E.U8 desc[UR18][R158.64], R7 ;  /* 0x000000079e004986 */ /* 0x0001e2000c101112 */
[----:B------:R-:W0:Y:S01]  /*303b0*/  LDCU UR6, c[0x0][0x398] ;  /* 0x00007300ff0677ac */ /* 0x000e220008000800 */
[----:B------:R-:W-:Y:S02]  /*303c0*/  ISETP.LT.AND P4, PT, R2, UR8, !P5 ;  /* 0x0000000802007c0c */ /* 0x000fe4000ef81270 */
[----:B------:R-:W-:Y:S01]  /*303d0*/  ISETP.LT.AND P5, PT, R3, UR9, !P5 ;  /* 0x0000000903007c0c */ /* 0x000fe2000efa1270 */
[----:B------:R-:W-:Y:S01]  /*303e0*/  VIADD R0, R0, 0xfd ;  /* 0x000000fd00007836 */ /* 0x000fe20000000000 */
[----:B---3--:R-:W-:-:S04]  /*303f0*/  F2FP.SATFINITE.E5M2.F32.PACK_AB_MERGE_C R63, R63, R62, RZ ;  /* 0x0000003e3f3f723e */ /* 0x008fc800048060ff */
[----:B------:R-:W-:Y:S02]  /*30400*/  PRMT R4, R63, 0x9910, RZ ;  /* 0x000099103f047816 */ /* 0x000fe400000000ff */
[----:B------:R-:W-:-:S05]  /*30410*/  F2FP.SATFINITE.E5M2.F32.PACK_AB_MERGE_C R9, R72, R75, RZ ;  /* 0x0000004b4809723e */ /* 0x000fca00048060ff */
[----:B------:R2:W-:Y:S01]  /*30420*/  @P6 STG.E.U8 desc[UR18][R156.64], R9 ;  /* 0x000000099c006986 */ /* 0x0005e2000c101112 */
[----:B------:R-:W-:Y:S01]  /*30430*/  ISETP.LT.AND P6, PT, R2, UR7, !P0 ;  /* 0x0000000702007c0c */ /* 0x000fe2000c7c1270 */
[----:B------:R-:W3:Y:S01]  /*30440*/  LDCU UR7, c[0x0][0x398] ;  /* 0x00007300ff0777ac */ /* 0x000ee20008000800 */
[----:B0-----:R-:W-:Y:S01]  /*30450*/  PRMT R5, R9, 0x9910, RZ ;  /* 0x0000991009057816 */ /* 0x001fe200000000ff */
[----:B------:R-:W-:-:S03]  /*30460*/  IMAD.MOV.U32 R7, RZ, RZ, R4 ;  /* 0x000000ffff077224 */ /* 0x000fc600078e0004 */
[----:B------:R-:W-:Y:S02]  /*30470*/  SHF.R.S32.HI R5, RZ, 0x8, R5 ;  /* 0x00000008ff057819 */ /* 0x000fe40000011405 */
[----:B------:R-:W-:Y:S01]  /*30480*/  SHF.R.S32.HI R7, RZ, 0x8, R7 ;  /* 0x00000008ff077819 */ /* 0x000fe20000011407 */
[----:B------:R-:W-:Y:S01]  /*30490*/  @P3 STG.E.U8 desc[UR18][R154.64], R63 ;  /* 0x0000003f9a003986 */ /* 0x000fe2000c101112 */
[----:B------:R-:W-:-:S03]  /*304a0*/  ISETP.GE.AND P3, PT, R0, UR23, PT ;  /* 0x0000001700007c0c */ /* 0x000fc6000bf66270 */
[----:B------:R0:W-:Y:S01]  /*304b0*/  @P4 STG.E.U8 desc[UR18][R152.64], R5 ;  /* 0x0000000598004986 */ /* 0x0001e2000c101112 */
[----:B-1----:R-:W-:-:S03]  /*304c0*/  ISETP.LT.AND P0, PT, R3, UR4, !P0 ;  /* 0x0000000403007c0c */ /* 0x002fc6000c701270 */
[----:B------:R1:W-:Y:S01]  /*304d0*/  @P5 STG.E.U8 desc[UR18][R150.64], R7 ;  /* 0x0000000796005986 */ /* 0x0003e2000c101112 */
[----:B--2---:R-:W-:-:S04]  /*304e0*/  F2FP.SATFINITE.E5M2.F32.PACK_AB_MERGE_C R9, R71, R73, RZ ;  /* 0x000000494709723e */ /* 0x004fc800048060ff */
[----:B------:R-:W-:Y:S01]  /*304f0*/  PRMT R0, R9, 0x9910, RZ ;  /* 0x0000991009007816 */ /* 0x000fe200000000ff */
[----:B------:R2:W-:Y:S01]  /*30500*/  @P6 STG.E.U8 desc[UR18][R148.64], R9 ;  /* 0x0000000994006986 */ /* 0x0005e2000c101112 */
[C---:B------:R-:W-:Y:S02]  /*30510*/  ISETP.LT.AND P6, PT, R2.reuse, UR5, !P3 ;  /* 0x0000000502007c0c */ /* 0x040fe4000dfc1270 */
[C---:B------:R-:W-:Y:S02]  /*30520*/  ISETP.LT.AND P4, PT, R2.reuse, UR12, !P1 ;  /* 0x0000000c02007c0c */ /* 0x040fe4000cf81270 */
[----:B------:R-:W-:Y:S02]  /*30530*/  ISETP.LT.AND P5, PT, R2, UR10, !P2 ;  /* 0x0000000a02007c0c */ /* 0x000fe4000d7a1270 */
[----:B------:R-:W-:Y:S02]  /*30540*/  F2FP.SATFINITE.E5M2.F32.PACK_AB_MERGE_C R65, R65, R64, RZ ;  /* 0x000000404141723e */ /* 0x000fe400048060ff */
[----:B------:R-:W-:-:S02]  /*30550*/  ISETP.LT.AND P3, PT, R3, UR6, !P3 ;  /* 0x0000000603007c0c */ /* 0x000fc4000df61270 */
[C---:B------:R-:W-:Y:S02]  /*30560*/  ISETP.LT.AND P1, PT, R3.reuse, UR11, !P1 ;  /* 0x0000000b03007c0c */ /* 0x040fe4000cf21270 */
[----:B---3--:R-:W-:Y:S01]  /*30570*/  ISETP.LT.AND P2, PT, R3, UR7, !P2 ;  /* 0x0000000703007c0c */ /* 0x008fe2000d741270 */
[----:B------:R-:W-:Y:S01]  /*30580*/  IMAD.MOV.U32 R3, RZ, RZ, R0 ;  /* 0x000000ffff037224 */ /* 0x000fe200078e0000 */
[----:B----4-:R-:W-:Y:S02]  /*30590*/  F2FP.SATFINITE.E5M2.F32.PACK_AB_MERGE_C R11, R135, R134, RZ ;  /* 0x00000086870b723e */ /* 0x010fe400048060ff */
[----:B0-----:R-:W-:Y:S02]  /*305a0*/  PRMT R5, R65, 0x9910, RZ ;  /* 0x0000991041057816 */ /* 0x001fe400000000ff */
[----:B------:R-:W-:Y:S02]  /*305b0*/  F2FP.SATFINITE.E5M2.F32.PACK_AB_MERGE_C R67, R67, R66, RZ ;  /* 0x000000424343723e */ /* 0x000fe400048060ff */
[----:B------:R-:W-:-:S02]  /*305c0*/  SHF.R.S32.HI R3, RZ, 0x8, R3 ;  /* 0x00000008ff037819 */ /* 0x000fc40000011403 */
[----:B-1----:R-:W-:Y:S02]  /*305d0*/  PRMT R7, R11, 0x9910, RZ ;  /* 0x000099100b077816 */ /* 0x002fe400000000ff */
[----:B------:R-:W-:Y:S02]  /*305e0*/  SHF.R.S32.HI R5, RZ, 0x8, R5 ;  /* 0x00000008ff057819 */ /* 0x000fe40000011405 */
[----:B--2---:R-:W-:Y:S01]  /*305f0*/  PRMT R9, R67, 0x9910, RZ ;  /* 0x0000991043097816 */ /* 0x004fe200000000ff */
[----:B------:R0:W-:Y:S01]  /*30600*/  @P0 STG.E.U8 desc[UR18][R146.64], R65 ;  /* 0x0000004192000986 */ /* 0x0001e2000c101112 */
[----:B------:R-:W-:Y:S02]  /*30610*/  SHF.R.S32.HI R7, RZ, 0x8, R7 ;  /* 0x00000008ff077819 */ /* 0x000fe40000011407 */
[----:B------:R-:W-:Y:S01]  /*30620*/  SHF.R.S32.HI R9, RZ, 0x8, R9 ;  /* 0x00000008ff097819 */ /* 0x000fe20000011409 */
[----:B------:R0:W-:Y:S04]  /*30630*/  @P6 STG.E.U8 desc[UR18][R144.64], R3 ;  /* 0x0000000390006986 */ /* 0x0001e8000c101112 */
[----:B------:R0:W-:Y:S04]  /*30640*/  @P3 STG.E.U8 desc[UR18][R142.64], R5 ;  /* 0x000000058e003986 */ /* 0x0001e8000c101112 */
[----:B------:R0:W-:Y:S04]  /*30650*/  @P5 STG.E.U8 desc[UR18][R140.64], R11 ;  /* 0x0000000b8c005986 */ /* 0x0001e8000c101112 */
[----:B------:R0:W-:Y:S04]  /*30660*/  @P2 STG.E.U8 desc[UR18][R138.64], R67 ;  /* 0x000000438a002986 */ /* 0x0001e8000c101112 */
[----:B------:R0:W-:Y:S04]  /*30670*/  @P4 STG.E.U8 desc[UR18][R136.64], R7 ;  /* 0x0000000788004986 */ /* 0x0001e8000c101112 */
[----:B------:R0:W-:Y:S01]  /*30680*/  @P1 STG.E.U8 desc[UR18][R132.64], R9 ;  /* 0x0000000984001986 */ /* 0x0001e2000c101112 */
[----:B------:R-:W-:Y:S06]  /*30690*/  BAR.SYNC.DEFER_BLOCKING 0x0 ;  /* 0x0000000000007b1d */ /* 0x000fec0000010000 */
[----:B------:R-:W-:Y:S05]  /*306a0*/  BRA.U UP0, `(.L_x_19) ;  /* 0x0000000100a07547 */ /* 0x000fea000b800000 */
[----:B------:R-:W1:Y:S01]  /*306b0*/  S2UR UR5, SR_CgaCtaId ;  /* 0x00000000000579c3 */ /* 0x000e620000008800 */
[----:B------:R-:W-:Y:S01]  /*306c0*/  NOP ;  /* 0x0000000000007918 */ /* 0x000fe20000000000 */
[----:B------:R-:W-:Y:S01]  /*306d0*/  UMOV UR4, 0x50 ;  /* 0x0000005000047882 */ /* 0x000fe20000000000 */
[----:B------:R-:W-:Y:S02]  /*306e0*/  IMAD.U32 R0, RZ, RZ, UR20 ;  /* 0x00000014ff007e24 */ /* 0x000fe4000f8e00ff */
[----:B0-----:R-:W-:Y:S02]  /*306f0*/  IMAD.MOV.U32 R3, RZ, RZ, 0xffff ;  /* 0x0000ffffff037424 */ /* 0x001fe400078e00ff */
[----:B------:R-:W-:Y:S01]  /*30700*/  IMAD.MOV.U32 R7, RZ, RZ, 0x1 ;  /* 0x00000001ff077424 */ /* 0x000fe200078e00ff */
[----:B------:R-:W-:-:S04]  /*30710*/  LOP3.LUT R0, R0, 0xffff, RZ, 0xc0, !PT ;  /* 0x0000ffff00007812 */ /* 0x000fc800078ec0ff */
[----:B------:R-:W-:-:S05]  /*30720*/  SHF.R.U32.HI R0, RZ, 0x5, R0 ;  /* 0x00000005ff007819 */ /* 0x000fca0000011600 */
[----:B------:R-:W-:Y:S01]  /*30730*/  VIADD R2, R0, 0x10 ;  /* 0x0000001000027836 */ /* 0x000fe20000000000 */
[----:B------:R-:W-:Y:S01]  /*30740*/  SHF.L.U32 R0, R3, R0, RZ ;  /* 0x0000000003007219 */ /* 0x000fe200000006ff */
[----:B-1----:R-:W-:-:S03]  /*30750*/  ULEA UR6, UR5, UR4, 0x18 ;  /* 0x0000000405067291 */ /* 0x002fc6000f8ec0ff */
[----:B------:R-:W-:-:S04]  /*30760*/  SHF.L.U32 R3, R7, R2, RZ ;  /* 0x0000000207037219 */ /* 0x000fc800000006ff */
[----:B------:R-:W-:Y:S02]  /*30770*/  LOP3.LUT R0, R3, R0, RZ, 0xfc, !PT ;  /* 0x0000000003007212 */ /* 0x000fe400078efcff */
[----:B------:R-:W0:Y:S02]  /*30780*/  LDS R5, [UR6] ;  /* 0x00000006ff057984 */ /* 0x000e240008000800 */
[C---:B------:R-:W-:Y:S02]  /*30790*/  LOP3.LUT R2, R0.reuse, 0xffff, RZ, 0xc0, !PT ;  /* 0x0000ffff00027812 */ /* 0x040fe400078ec0ff */
[----:B0-----:R-:W-:-:S04]  /*307a0*/  LOP3.LUT R3, R0, 0xffff, R5, 0x80, !PT ;  /* 0x0000ffff00037812 */ /* 0x001fc800078e8005 */
[----:B------:R-:W-:-:S13]  /*307b0*/  ISETP.NE.AND P0, PT, R3, R2, PT ;  /* 0x000000020300720c */ /* 0x000fda0003f05270 */
[----:B------:R-:W-:Y:S05]  /*307c0*/  @P0 BRA `(.L_x_20) ;  /* 0x0000000000500947 */ /* 0x000fea0003800000 */
[----:B------:R-:W-:Y:S02]  /*307d0*/  SHF.R.U32.HI R5, RZ, 0x10, R5 ;  /* 0x00000010ff057819 */ /* 0x000fe40000011605 */
[----:B------:R-:W-:-:S04]  /*307e0*/  SHF.R.U32.HI R2, RZ, 0x10, R0 ;  /* 0x00000010ff027819 */ /* 0x000fc80000011600 */
[----:B------:R-:W-:-:S04]  /*307f0*/  LOP3.LUT R5, R5, R2, RZ, 0xc0, !PT ;  /* 0x0000000205057212 */ /* 0x000fc800078ec0ff */
[----:B------:R-:W-:-:S13]  /*30800*/  ISETP.NE.AND P0, PT, R5, R2, PT ;  /* 0x000000020500720c */ /* 0x000fda0003f05270 */
[----:B------:R-:W-:Y:S05]  /*30810*/  @P0 BRA `(.L_x_21) ;  /* 0x0000000000300947 */ /* 0x000fea0003800000 */
[----:B------:R-:W-:Y:S01]  /*30820*/  R2UR UR4, R0 ;  /* 0x00000000000472ca */ /* 0x000fe200000e0000 */
[----:B------:R-:W-:Y:S01]  /*30830*/  VOTEU.ANY UR5, UPT, PT ;  /* 0x0000000000057886 */ /* 0x000fe200038e0100 */
[----:B------:R-:W0:Y:S01]  /*30840*/  S2R R0, SR_LANEID ;  /* 0x0000000000007919 */ /* 0x000e220000000000 */
[----:B------:R-:W-:-:S10]  /*30850*/  UFLO.U32 UR5, UR5 ;  /* 0x00000005000572bd */ /* 0x000fd400080e0000 */
[----:B------:R-:W-:-:S06]  /*30860*/  ULOP3.LUT UR4, URZ, UR4, URZ, 0x33, !UPT ;  /* 0x00000004ff047292 */ /* 0x000fcc000f8e33ff */
[----:B------:R-:W-:-:S04]  /*30870*/  IMAD.U32 R2, RZ, RZ, UR4 ;  /* 0x00000004ff027e24 */ /* 0x000fc8000f8e00ff */
[----:B------:R-:W1:Y:S02]  /*30880*/  REDUX UR7, R2 ;  /* 0x00000000020773c4 */ /* 0x000e640000000000 */
[----:B------:R2:W-:Y:S01]  /*30890*/  UTCATOMSWS.AND URZ, UR4 ;  /* 0x0000000400ff79e3 */ /* 0x0005e20008000000 */
[----:B0-----:R-:W-:Y:S01]  /*308a0*/  ISETP.EQ.U32.AND P0, PT, R0, UR5, PT ;  /* 0x0000000500007c0c */ /* 0x001fe2000bf02070 */
[----:B-1----:R-:W-:-:S12]  /*308b0*/  IMAD.U32 R0, RZ, RZ, UR7 ;  /* 0x00000007ff007e24 */ /* 0x002fd8000f8e00ff */
[----:B------:R2:W-:Y:S01]  /*308c0*/  @P0 ATOMS.AND RZ, [UR6], R0 ;  /* 0x00000000ffff098c */ /* 0x0005e2000a800006 */
[----:B------:R-:W-:Y:S05]  /*308d0*/  BRA `(.L_x_19) ;  /* 0x0000000000147947 */ /* 0x000fea0003800000 */
.L_x_21:
[----:B------:R-:W-:-:S07]  /*308e0*/  MOV R2, 0x30900 ;  /* 0x0003090000027802 */ /* 0x000fce0000000f00 */
[----:B------:R-:W-:Y:S05]  /*308f0*/  CALL.REL.NOINC `($__internal_0_$__cuda_sm10x_tcgen05_guardrail_trap_col_being_dealloced_not_returned_by_alloc) ;  /* 0x00000000005c7944 */ /* 0x000fea0003c00000 */
[----:B------:R-:W-:Y:S05]  /*30900*/  BRA `(.L_x_19) ;  /* 0x0000000000087947 */ /* 0x000fea0003800000 */
.L_x_20:
[----:B------:R-:W-:-:S07]  /*30910*/  MOV R2, 0x30930 ;  /* 0x0003093000027802 */ /* 0x000fce0000000f00 */
[----:B------:R-:W-:Y:S05]  /*30920*/  CALL.REL.NOINC `($__internal_2_$__cuda_sm10x_tcgen05_guardrail_trap_unallocated_columns_being_dealloced) ;  /* 0x0000000000687944 */ /* 0x000fea0003c00000 */
.L_x_19:
[----:B------:R-:W-:Y:S01]  /*30930*/  NOP ;  /* 0x0000000000007918 */ /* 0x000fe20000000000 */
[----:B--2---:R-:W-:Y:S05]  /*30940*/  EXIT ;  /* 0x000000000000794d */ /* 0x004fea0003800000 */
.L_x_7:
[----:B------:R-:W-:-:S07]  /*30950*/  IMAD.MOV.U32 R3, RZ, RZ, R2 ;  /* 0x000000ffff037224 */ /* 0x000fce00078e0002 */
.L_x_22:
[----:B0-----:R0:W1:Y:S02]  /*30960*/  SYNCS.PHASECHK.TRANS64.TRYWAIT P1, [R7+URZ], R3 ;  /* 0x00000003070075a7 */ /* 0x00106400080211ff */
[----:B-1----:R-:W-:Y:S05]  /*30970*/  @!P1 NANOSLEEP.SYNCS 0x989680 ;  /* 0x009896800000995d */ /* 0x002fea0003900000 */
[----:B------:R-:W1:Y:S02]  /*30980*/  @!P1 SYNCS.PHASECHK.TRANS64 P1, [R7+URZ], R3 ;  /* 0x00000003070095a7 */ /* 0x000e6400080210ff */
[----:B-1----:R-:W-:Y:S05]  /*30990*/  @!P1 BRA `(.L_x_22) ;  /* 0xfffffffc00f09947 */ /* 0x002fea000383ffff */
[----:B------:R-:W-:Y:S05]  /*309a0*/  BRA `(.L_x_6) ;  /* 0xfffffcf800607947 */ /* 0x000fea000383ffff */
.L_x_10:
[----:B------:R-:W-:-:S07]  /*309b0*/  IMAD.MOV.U32 R3, RZ, RZ, R2 ;  /* 0x000000ffff037224 */ /* 0x000fce00078e0002 */
.L_x_23:
[----:B0-----:R0:W1:Y:S02]  /*309c0*/  SYNCS.PHASECHK.TRANS64.TRYWAIT P0, [R9+URZ], R3 ;  /* 0x00000003090075a7 */ /* 0x00106400080011ff */
[----:B-1----:R-:W-:Y:S05]  /*309d0*/  @!P0 NANOSLEEP.SYNCS 0x989680 ;  /* 0x009896800000895d */ /* 0x002fea0003900000 */
[----:B------:R-:W1:Y:S02]  /*309e0*/  @!P0 SYNCS.PHASECHK.TRANS64 P0, [R9+URZ], R3 ;  /* 0x00000003090085a7 */ /* 0x000e6400080010ff */
[----:B-1----:R-:W-:Y:S05]  /*309f0*/  @!P0 BRA `(.L_x_23) ;  /* 0xfffffffc00f08947 */ /* 0x002fea000383ffff */
[----:B------:R-:W-:Y:S05]  /*30a00*/  BRA `(.L_x_9) ;  /* 0xfffffcf800c47947 */ /* 0x000fea000383ffff */
.L_x_14:
[----:B------:R-:W0:Y:S02]  /*30a10*/  SYNCS.PHASECHK.TRANS64.TRYWAIT P2, [UR10], R40 ;  /* 0x00000028ff0075a7 */ /* 0x000e24000804110a */
[----:B0-----:R-:W-:Y:S05]  /*30a20*/  @!P2 BRA `(.L_x_14) ;  /* 0xfffffffc00f8a947 */ /* 0x001fea000383ffff */
[----:B------:R-:W-:Y:S05]  /*30a30*/  BRA `(.L_x_24) ;  /* 0xfffffe2400bc7947 */ /* 0x000fea000383ffff */
.L_x_18:
[----:B------:R-:W0:Y:S02]  /*30a40*/  SYNCS.PHASECHK.TRANS64.TRYWAIT P1, [UR10], R4 ;  /* 0x00000004ff0075a7 */ /* 0x000e24000802110a */
[----:B0-----:R-:W-:Y:S05]  /*30a50*/  @!P1 BRA `(.L_x_18) ;  /* 0xfffffffc00f89947 */ /* 0x001fea000383ffff */
[----:B------:R-:W-:Y:S05]  /*30a60*/  BRA `(.L_x_17) ;  /* 0xfffffe8800407947 */ /* 0x000fea000383ffff */
        .weak           $__internal_0_$__cuda_sm10x_tcgen05_guardrail_trap_col_being_dealloced_not_returned_by_alloc
        .type           $__internal_0_$__cuda_sm10x_tcgen05_guardrail_trap_col_being_dealloced_not_returned_by_alloc,@function
        .size           $__internal_0_$__cuda_sm10x_tcgen05_guardrail_trap_col_being_dealloced_not_returned_by_alloc,($__internal_1_$__cuda_sm10x_tcgen05_guardrail_trap_phase_invalid_during_alloc - $__internal_0_$__cuda_sm10x_tcgen05_guardrail_trap_col_being_dealloced_not_returned_by_alloc)
$__internal_0_$__cuda_sm10x_tcgen05_guardrail_trap_col_being_dealloced_not_returned_by_alloc:
[----:B------:R-:W-:Y:S05]  /*30a70*/  BPT.TRAP 0x1 ;  /* 0x000000040000795c */ /* 0x000fea0000300000 */
[----:B------:R-:W-:-:S04]  /*30a80*/  IMAD.MOV.U32 R3, RZ, RZ, 0x0 ;  /* 0x00000000ff037424 */ /* 0x000fc800078e00ff */
[----:B------:R-:W-:Y:S05]  /*30a90*/  RET.REL.NODEC R2 `(matmul_kernel) ;  /* 0xfffffcf402587950 */ /* 0x000fea0003c3ffff */
        .weak           $__internal_1_$__cuda_sm10x_tcgen05_guardrail_trap_phase_invalid_during_alloc
        .type           $__internal_1_$__cuda_sm10x_tcgen05_guardrail_trap_phase_invalid_during_alloc,@function
        .size           $__internal_1_$__cuda_sm10x_tcgen05_guardrail_trap_phase_invalid_during_alloc,($__internal_2_$__cuda_sm10x_tcgen05_guardrail_trap_unallocated_columns_being_dealloced - $__internal_1_$__cuda_sm10x_tcgen05_guardrail_trap_phase_invalid_during_alloc)
$__internal_1_$__cuda_sm10x_tcgen05_guardrail_trap_phase_invalid_during_alloc:
[----:B------:R-:W-:Y:S05]  /*30aa0*/  BPT.TRAP 0x1 ;  /* 0x000000040000795c */ /* 0x000fea0000300000 */
[----:B------:R-:W-:-:S04]  /*30ab0*/  IMAD.MOV.U32 R3, RZ, RZ, 0x0 ;  /* 0x00000000ff037424 */ /* 0x000fc800078e00ff */
[----:B------:R-:W-:Y:S05]  /*30ac0*/  RET.REL.NODEC R2 `(matmul_kernel) ;  /* 0xfffffcf4024c7950 */ /* 0x000fea0003c3ffff */
        .weak           $__internal_2_$__cuda_sm10x_tcgen05_guardrail_trap_unallocated_columns_being_dealloced
        .type           $__internal_2_$__cuda_sm10x_tcgen05_guardrail_trap_unallocated_columns_being_dealloced,@function
        .size           $__internal_2_$__cuda_sm10x_tcgen05_guardrail_trap_unallocated_columns_being_dealloced,(.L_x_28 - $__internal_2_$__cuda_sm10x_tcgen05_guardrail_trap_unallocated_columns_being_dealloced)
$__internal_2_$__cuda_sm10x_tcgen05_guardrail_trap_unallocated_columns_being_dealloced:
[----:B------:R-:W-:Y:S05]  /*30ad0*/  BPT.TRAP 0x1 ;  /* 0x000000040000795c */ /* 0x000fea0000300000 */
[----:B------:R-:W-:-:S04]  /*30ae0*/  IMAD.MOV.U32 R3, RZ, RZ, 0x0 ;  /* 0x00000000ff037424 */ /* 0x000fc800078e00ff */
[----:B------:R-:W-:Y:S05]  /*30af0*/  RET.REL.NODEC R2 `(matmul_kernel) ;  /* 0xfffffcf402407950 */ /* 0x000fea0003c3ffff */
.L_x_25:
[----:B------:R-:W-:-:S00]  /*30b00*/  BRA `(.L_x_25) ;  /* 0xfffffffc00fc7947 */ /* 0x000fc0000383ffff */
[----:B------:R-:W-:-:S00]  /*30b10*/  NOP ;  /* 0x0000000000007918 */ /* 0x000fc00000000000 */
        /* <DEDUP_REMOVED lines=14> */
.L_x_28:


//--------------------- .nv.shared.matmul_kernel  --------------------------
	.section	.nv.shared.matmul_kernel,"aw",@nobits
	.sectionflags	@""
	.align	16
	.zero		1024


//--------------------- .nv.shared.reserved.0     --------------------------
	.section	.nv.shared.reserved.0,"aw",@nobits
	.align	8
	.weak		__nv_reservedSMEM_offset_0_alias
	.size		__nv_reservedSMEM_offset_0_alias, 0, 64
	.other		__nv_reservedSMEM_offset_0_alias,@"STO_CUDA_RESERVED_SHARED STV_DEFAULT"
__nv_reservedSMEM_offset_0_alias:
	.zero		0
.nv.shared.reserved.0:
	.zero		64
	.weak		__nv_reservedSMEM_allocation_phase
	.type		__nv_reservedSMEM_allocation_phase,@object
	.size		__nv_reservedSMEM_allocation_phase,(.L_0 - __nv_reservedSMEM_allocation_phase)
__nv_reservedSMEM_allocation_phase:
	.zero		1
.L_0:
	.zero		7
	.weak		__nv_reservedSMEM_devtool_atexit_pc
	.type		__nv_reservedSMEM_devtool_atexit_pc,@object
	.size		__nv_reservedSMEM_devtool_atexit_pc,(__nv_reservedSMEM_allocation_mask - __nv_reservedSMEM_devtool_atexit_pc)
__nv_reservedSMEM_devtool_atexit_pc:
	.zero		8
	.weak		__nv_reservedSMEM_allocation_mask
	.type		__nv_reservedSMEM_allocation_mask,@object
	.size		__nv_reservedSMEM_allocation_mask,(.L_2 - __nv_reservedSMEM_allocation_mask)
__nv_reservedSMEM_allocation_mask:
	.zero		4
.L_2:
	.zero		4
	.weak		__nv_reservedSMEM_tmem_allocation_pipeline_mbarrier
	.type		__nv_reservedSMEM_tmem_allocation_pipeline_mbarrier,@object
	.size		__nv_reservedSMEM_tmem_allocation_pipeline_mbarrier,(__nv_reservedSMEM_tmem_allocation_pipeline_mbarrier_parity - __nv_reservedSMEM_tmem_allocation_pipeline_mbarrier)
__nv_reservedSMEM_tmem_allocation_pipeline_mbarrier:
	.zero		8
	.weak		__nv_reservedSMEM_tmem_allocation_pipeline_mbarrier_parity
	.type		__nv_reservedSMEM_tmem_allocation_pipeline_mbarrier_parity,@object
	.size		__nv_reservedSMEM_tmem_allocation_pipeline_mbarrier_parity,(.L_4 - __nv_reservedSMEM_tmem_allocation_pipeline_mbarrier_parity)
__nv_reservedSMEM_tmem_allocation_pipeline_mbarrier_parity:
	.zero		4
.L_4:


//--------------------- .nv.constant0.matmul_kernel --------------------------
	.section	.nv.constant0.matmul_kernel,"a",@progbits
	.sectionflags	@""
	.align	4
.nv.constant0.matmul_kernel:
	.zero		976


//--------------------- SYMBOLS --------------------------

	.type		.nv.reservedSmem.offset0,@object
	.size		.nv.reservedSmem.offset0,0x4
	.type		.nv.reservedSmem.cap,@object
	.size		.nv.reservedSmem.cap,0x4
